//
// Generated by NVIDIA NVVM Compiler
//
// Compiler Build ID: CL-36424714
// Cuda compilation tools, release 13.0, V13.0.88
// Based on NVVM 20.0.0
//

.version 9.0
.target sm_100
.address_size 64

	// .globl	_Z9layernormP6__halfPKS_S2_
// _ZZ9layernormP6__halfPKS_S2_E6s_mean has been demoted
// _ZZ9layernormP6__halfPKS_S2_E10s_variance has been demoted
// _ZZ14blockReduceSumfE6shared has been demoted
.extern .shared .align 16 .b8 all_shared_mem[];

.visible .entry _Z9layernormP6__halfPKS_S2_(
	.param .u64 .ptr .align 1 _Z9layernormP6__halfPKS_S2__param_0,
	.param .u64 .ptr .align 1 _Z9layernormP6__halfPKS_S2__param_1,
	.param .u64 .ptr .align 1 _Z9layernormP6__halfPKS_S2__param_2
)
{
	.reg .pred 	%p<27>;
	.reg .b32 	%r<64>;
	.reg .b32 	%f<76>;
	.reg .b64 	%rd<10>;
	// demoted variable
	.shared .align 4 .f32 _ZZ9layernormP6__halfPKS_S2_E6s_mean;
	// demoted variable
	.shared .align 4 .f32 _ZZ9layernormP6__halfPKS_S2_E10s_variance;
	// demoted variable
	.shared .align 4 .b8 _ZZ14blockReduceSumfE6shared[128];
	ld.param.u64 	%rd4, [_Z9layernormP6__halfPKS_S2__param_0];
	ld.param.u64 	%rd2, [_Z9layernormP6__halfPKS_S2__param_1];
	ld.param.u64 	%rd3, [_Z9layernormP6__halfPKS_S2__param_2];
	cvta.to.global.u64 	%rd5, %rd4;
	mov.u32 	%r1, %tid.x;
	mov.u32 	%r8, %ctaid.x;
	mul.lo.s32 	%r9, %r8, 768;
	shr.u32 	%r10, %r9, 1;
	add.s32 	%r11, %r10, %r1;
	mul.wide.s32 	%rd6, %r11, 4;
	add.s64 	%rd1, %rd5, %rd6;
	ld.global.u32 	%r6, [%rd1];
	// begin inline asm
	{.reg .f16 low,high;
  mov.b32 {low,high},%r6;
  cvt.f32.f16 %f11, low;}

	// end inline asm
	// begin inline asm
	{.reg .f16 low,high;
  mov.b32 {low,high},%r6;
  cvt.f32.f16 %f12, high;}

	// end inline asm
	add.f32 	%f13, %f11, 0f00000000;
	add.f32 	%f14, %f13, %f12;
	and.b32  	%r2, %r1, 31;
	mov.b32 	%r12, %f14;
	shfl.sync.bfly.b32	%r13|%p1, %r12, 16, 31, -1;
	mov.b32 	%f15, %r13;
	add.f32 	%f16, %f14, %f15;
	mov.b32 	%r14, %f16;
	shfl.sync.bfly.b32	%r15|%p2, %r14, 8, 31, -1;
	mov.b32 	%f17, %r15;
	add.f32 	%f18, %f16, %f17;
	mov.b32 	%r16, %f18;
	shfl.sync.bfly.b32	%r17|%p3, %r16, 4, 31, -1;
	mov.b32 	%f19, %r17;
	add.f32 	%f20, %f18, %f19;
	mov.b32 	%r18, %f20;
	shfl.sync.bfly.b32	%r19|%p4, %r18, 2, 31, -1;
	mov.b32 	%f21, %r19;
	add.f32 	%f22, %f20, %f21;
	mov.b32 	%r20, %f22;
	shfl.sync.bfly.b32	%r21|%p5, %r20, 1, 31, -1;
	mov.b32 	%f23, %r21;
	add.f32 	%f3, %f22, %f23;
	setp.ne.s32 	%p6, %r2, 0;
	shr.u32 	%r22, %r1, 3;
	mov.u32 	%r23, _ZZ14blockReduceSumfE6shared;
	add.s32 	%r3, %r23, %r22;
	@%p6 bra 	$L__BB0_2;
	st.shared.f32 	[%r3], %f3;
$L__BB0_2:
	bar.sync 	0;
	mov.u32 	%r24, %ntid.x;
	shr.u32 	%r4, %r24, 5;
	setp.ge.u32 	%p7, %r1, %r4;
	shl.b32 	%r25, %r2, 2;
	add.s32 	%r5, %r23, %r25;
	mov.f32 	%f74, 0f00000000;
	@%p7 bra 	$L__BB0_4;
	ld.shared.f32 	%f74, [%r5];
$L__BB0_4:
	mov.b32 	%r27, %f74;
	shfl.sync.bfly.b32	%r28|%p8, %r27, 16, 31, -1;
	mov.b32 	%f25, %r28;
	add.f32 	%f26, %f74, %f25;
	mov.b32 	%r29, %f26;
	shfl.sync.bfly.b32	%r30|%p9, %r29, 8, 31, -1;
	mov.b32 	%f27, %r30;
	add.f32 	%f28, %f26, %f27;
	mov.b32 	%r31, %f28;
	shfl.sync.bfly.b32	%r32|%p10, %r31, 4, 31, -1;
	mov.b32 	%f29, %r32;
	add.f32 	%f30, %f28, %f29;
	mov.b32 	%r33, %f30;
	shfl.sync.bfly.b32	%r34|%p11, %r33, 2, 31, -1;
	mov.b32 	%f31, %r34;
	add.f32 	%f32, %f30, %f31;
	mov.b32 	%r35, %f32;
	shfl.sync.bfly.b32	%r36|%p12, %r35, 1, 31, -1;
	mov.b32 	%f33, %r36;
	add.f32 	%f6, %f32, %f33;
	setp.ne.s32 	%p13, %r1, 0;
	@%p13 bra 	$L__BB0_6;
	div.rn.f32 	%f34, %f6, 0f44400000;
	st.shared.f32 	[_ZZ9layernormP6__halfPKS_S2_E6s_mean], %f34;
$L__BB0_6:
	setp.ne.s32 	%p14, %r2, 0;
	bar.sync 	0;
	ld.shared.f32 	%f35, [_ZZ9layernormP6__halfPKS_S2_E6s_mean];
	sub.f32 	%f36, %f11, %f35;
	sub.f32 	%f37, %f12, %f35;
	mul.f32 	%f38, %f37, %f37;
	fma.rn.f32 	%f39, %f36, %f36, %f38;
	mov.b32 	%r37, %f39;
	shfl.sync.bfly.b32	%r38|%p15, %r37, 16, 31, -1;
	mov.b32 	%f40, %r38;
	add.f32 	%f41, %f39, %f40;
	mov.b32 	%r39, %f41;
	shfl.sync.bfly.b32	%r40|%p16, %r39, 8, 31, -1;
	mov.b32 	%f42, %r40;
	add.f32 	%f43, %f41, %f42;
	mov.b32 	%r41, %f43;
	shfl.sync.bfly.b32	%r42|%p17, %r41, 4, 31, -1;
	mov.b32 	%f44, %r42;
	add.f32 	%f45, %f43, %f44;
	mov.b32 	%r43, %f45;
	shfl.sync.bfly.b32	%r44|%p18, %r43, 2, 31, -1;
	mov.b32 	%f46, %r44;
	add.f32 	%f47, %f45, %f46;
	mov.b32 	%r45, %f47;
	shfl.sync.bfly.b32	%r46|%p19, %r45, 1, 31, -1;
	mov.b32 	%f48, %r46;
	add.f32 	%f7, %f47, %f48;
	@%p14 bra 	$L__BB0_8;
	st.shared.f32 	[%r3], %f7;
$L__BB0_8:
	setp.ge.u32 	%p20, %r1, %r4;
	bar.sync 	0;
	mov.f32 	%f75, 0f00000000;
	@%p20 bra 	$L__BB0_10;
	ld.shared.f32 	%f75, [%r5];
$L__BB0_10:
	setp.ne.s32 	%p21, %r1, 0;
	mov.b32 	%r47, %f75;
	shfl.sync.bfly.b32	%r48|%p22, %r47, 16, 31, -1;
	mov.b32 	%f50, %r48;
	add.f32 	%f51, %f75, %f50;
	mov.b32 	%r49, %f51;
	shfl.sync.bfly.b32	%r50|%p23, %r49, 8, 31, -1;
	mov.b32 	%f52, %r50;
	add.f32 	%f53, %f51, %f52;
	mov.b32 	%r51, %f53;
	shfl.sync.bfly.b32	%r52|%p24, %r51, 4, 31, -1;
	mov.b32 	%f54, %r52;
	add.f32 	%f55, %f53, %f54;
	mov.b32 	%r53, %f55;
	shfl.sync.bfly.b32	%r54|%p25, %r53, 2, 31, -1;
	mov.b32 	%f56, %r54;
	add.f32 	%f57, %f55, %f56;
	mov.b32 	%r55, %f57;
	shfl.sync.bfly.b32	%r56|%p26, %r55, 1, 31, -1;
	mov.b32 	%f58, %r56;
	add.f32 	%f10, %f57, %f58;
	@%p21 bra 	$L__BB0_12;
	div.rn.f32 	%f59, %f10, 0f44400000;
	add.f32 	%f60, %f59, 0f358637BD;
	rsqrt.approx.f32 	%f61, %f60;
	st.shared.f32 	[_ZZ9layernormP6__halfPKS_S2_E10s_variance], %f61;
$L__BB0_12:
	bar.sync 	0;
	mul.wide.u32 	%rd9, %r1, 4;
	add.s64 	%rd7, %rd2, %rd9;
	// begin inline asm
	ld.global.nc.b32 %r57, [%rd7];
	// end inline asm
	// begin inline asm
	{.reg .f16 low,high;
  mov.b32 {low,high},%r57;
  cvt.f32.f16 %f62, low;}

	// end inline asm
	// begin inline asm
	{.reg .f16 low,high;
  mov.b32 {low,high},%r57;
  cvt.f32.f16 %f63, high;}

	// end inline asm
	add.s64 	%rd8, %rd3, %rd9;
	// begin inline asm
	ld.global.nc.b32 %r60, [%rd8];
	// end inline asm
	// begin inline asm
	{.reg .f16 low,high;
  mov.b32 {low,high},%r60;
  cvt.f32.f16 %f64, low;}

	// end inline asm
	// begin inline asm
	{.reg .f16 low,high;
  mov.b32 {low,high},%r60;
  cvt.f32.f16 %f65, high;}

	// end inline asm
	ld.shared.f32 	%f68, [_ZZ9layernormP6__halfPKS_S2_E6s_mean];
	sub.f32 	%f69, %f11, %f68;
	ld.shared.f32 	%f70, [_ZZ9layernormP6__halfPKS_S2_E10s_variance];
	mul.f32 	%f71, %f69, %f70;
	fma.rn.f32 	%f66, %f62, %f71, %f64;
	sub.f32 	%f72, %f12, %f68;
	mul.f32 	%f73, %f72, %f70;
	fma.rn.f32 	%f67, %f63, %f73, %f65;
	// begin inline asm
	{ cvt.rn.f16x2.f32 %r63, %f67, %f66; }

	// end inline asm
	st.global.u32 	[%rd1], %r63;
	ret;

}
	// .globl	_Z8activateP6__half
.visible .entry _Z8activateP6__half(
	.param .u64 .ptr .align 1 _Z8activateP6__half_param_0
)
{
	.reg .pred 	%p<7>;
	.reg .b32 	%r<24>;
	.reg .b32 	%f<43>;
	.reg .b64 	%rd<5>;

	ld.param.u64 	%rd2, [_Z8activateP6__half_param_0];
	mov.u32 	%r6, %ctaid.x;
	mov.u32 	%r1, %ntid.x;
	mov.u32 	%r7, %tid.x;
	mad.lo.s32 	%r23, %r6, %r1, %r7;
	setp.gt.s32 	%p1, %r23, 589823;
	@%p1 bra 	$L__BB1_3;
	mov.u32 	%r8, %nctaid.x;
	mul.lo.s32 	%r3, %r1, %r8;
	cvta.to.global.u64 	%rd1, %rd2;
$L__BB1_2:
	mul.wide.s32 	%rd3, %r23, 4;
	add.s64 	%rd4, %rd1, %rd3;
	ld.global.u32 	%r10, [%rd4];
	// begin inline asm
	{mul.f16x2 %r9,%r10,%r10;
}
	// end inline asm
	// begin inline asm
	{mul.f16x2 %r12,%r10,%r9;
}
	// end inline asm
	// begin inline asm
	{.reg .f16 low,high;
  mov.b32 {low,high},%r12;
  cvt.f32.f16 %f1, low;}

	// end inline asm
	// begin inline asm
	{.reg .f16 low,high;
  mov.b32 {low,high},%r12;
  cvt.f32.f16 %f2, high;}

	// end inline asm
	// begin inline asm
	{.reg .f16 low,high;
  mov.b32 {low,high},%r10;
  cvt.f32.f16 %f3, low;}

	// end inline asm
	// begin inline asm
	{.reg .f16 low,high;
  mov.b32 {low,high},%r10;
  cvt.f32.f16 %f4, high;}

	// end inline asm
	fma.rn.f32 	%f7, %f1, 0f3D372713, %f3;
	mul.f32 	%f8, %f7, 0f3F4C422A;
	abs.f32 	%f9, %f8;
	mul.f32 	%f10, %f9, 0f4038AA3B;
	ex2.approx.ftz.f32 	%f11, %f10;
	add.f32 	%f12, %f11, 0f3F800000;
	rcp.approx.ftz.f32 	%f13, %f12;
	fma.rn.f32 	%f14, %f13, 0fC0000000, 0f3F800000;
	setp.ge.f32 	%p2, %f9, 0f41102CB4;
	selp.f32 	%f15, 0f3F800000, %f14, %p2;
	copysign.f32 	%f16, %f8, %f15;
	mul.f32 	%f17, %f8, %f8;
	fma.rn.f32 	%f18, %f17, 0f3C80F082, 0fBD563CAE;
	fma.rn.f32 	%f19, %f18, %f17, 0f3E085941;
	fma.rn.f32 	%f20, %f19, %f17, 0fBEAAA9ED;
	fma.rn.f32 	%f21, %f20, %f17, 0f00000000;
	fma.rn.f32 	%f22, %f21, %f8, %f8;
	setp.ge.f32 	%p3, %f9, 0f3F19999A;
	selp.f32 	%f23, %f16, %f22, %p3;
	add.f32 	%f24, %f23, 0f3F800000;
	mul.f32 	%f5, %f24, 0f3F000000;
	fma.rn.f32 	%f25, %f2, 0f3D372713, %f4;
	mul.f32 	%f26, %f25, 0f3F4C422A;
	abs.f32 	%f27, %f26;
	mul.f32 	%f28, %f27, 0f4038AA3B;
	ex2.approx.ftz.f32 	%f29, %f28;
	add.f32 	%f30, %f29, 0f3F800000;
	rcp.approx.ftz.f32 	%f31, %f30;
	fma.rn.f32 	%f32, %f31, 0fC0000000, 0f3F800000;
	setp.ge.f32 	%p4, %f27, 0f41102CB4;
	selp.f32 	%f33, 0f3F800000, %f32, %p4;
	copysign.f32 	%f34, %f26, %f33;
	mul.f32 	%f35, %f26, %f26;
	fma.rn.f32 	%f36, %f35, 0f3C80F082, 0fBD563CAE;
	fma.rn.f32 	%f37, %f36, %f35, 0f3E085941;
	fma.rn.f32 	%f38, %f37, %f35, 0fBEAAA9ED;
	fma.rn.f32 	%f39, %f38, %f35, 0f00000000;
	fma.rn.f32 	%f40, %f39, %f26, %f26;
	setp.ge.f32 	%p5, %f27, 0f3F19999A;
	selp.f32 	%f41, %f34, %f40, %p5;
	add.f32 	%f42, %f41, 0f3F800000;
	mul.f32 	%f6, %f42, 0f3F000000;
	// begin inline asm
	{ cvt.rn.f16x2.f32 %r19, %f6, %f5; }

	// end inline asm
	// begin inline asm
	{mul.f16x2 %r20,%r10,%r19;
}
	// end inline asm
	st.global.u32 	[%rd4], %r20;
	add.s32 	%r23, %r23, %r3;
	setp.lt.s32 	%p6, %r23, 589824;
	@%p6 bra 	$L__BB1_2;
$L__BB1_3:
	ret;

}
	// .globl	_Z14add_bias_largeP6__halfPKS_S0_
.visible .entry _Z14add_bias_largeP6__halfPKS_S0_(
	.param .u64 .ptr .align 1 _Z14add_bias_largeP6__halfPKS_S0__param_0,
	.param .u64 .ptr .align 1 _Z14add_bias_largeP6__halfPKS_S0__param_1,
	.param .u64 .ptr .align 1 _Z14add_bias_largeP6__halfPKS_S0__param_2
)
{
	.reg .pred 	%p<3>;
	.reg .b32 	%r<20>;
	.reg .b64 	%rd<11>;

	ld.param.u64 	%rd3, [_Z14add_bias_largeP6__halfPKS_S0__param_0];
	ld.param.u64 	%rd4, [_Z14add_bias_largeP6__halfPKS_S0__param_1];
	ld.param.u64 	%rd5, [_Z14add_bias_largeP6__halfPKS_S0__param_2];
	mov.u32 	%r6, %ctaid.x;
	mov.u32 	%r1, %ntid.x;
	mov.u32 	%r7, %tid.x;
	mad.lo.s32 	%r19, %r6, %r1, %r7;
	setp.gt.s32 	%p1, %r19, 589823;
	@%p1 bra 	$L__BB2_3;
	mov.u32 	%r8, %nctaid.x;
	mul.lo.s32 	%r3, %r1, %r8;
	cvta.to.global.u64 	%rd1, %rd3;
	cvta.to.global.u64 	%rd2, %rd5;
$L__BB2_2:
	mul.wide.s32 	%rd7, %r19, 4;
	add.s64 	%rd8, %rd1, %rd7;
	ld.global.u32 	%r11, [%rd8];
	mul.hi.s32 	%r13, %r19, 715827883;
	shr.u32 	%r14, %r13, 31;
	shr.u32 	%r15, %r13, 8;
	add.s32 	%r16, %r15, %r14;
	mul.lo.s32 	%r17, %r16, 1536;
	sub.s32 	%r18, %r19, %r17;
	mul.wide.s32 	%rd9, %r18, 4;
	add.s64 	%rd6, %rd4, %rd9;
	// begin inline asm
	ld.global.nc.b32 %r9, [%rd6];
	// end inline asm
	// begin inline asm
	{add.f16x2 %r10,%r11,%r9;
}
	// end inline asm
	add.s64 	%rd10, %rd2, %rd7;
	st.global.u32 	[%rd10], %r10;
	add.s32 	%r19, %r19, %r3;
	setp.lt.s32 	%p2, %r19, 589824;
	@%p2 bra 	$L__BB2_2;
$L__BB2_3:
	ret;

}
	// .globl	_Z11k1_add_biasP6__halfPKS_S0_
.visible .entry _Z11k1_add_biasP6__halfPKS_S0_(
	.param .u64 .ptr .align 1 _Z11k1_add_biasP6__halfPKS_S0__param_0,
	.param .u64 .ptr .align 1 _Z11k1_add_biasP6__halfPKS_S0__param_1,
	.param .u64 .ptr .align 1 _Z11k1_add_biasP6__halfPKS_S0__param_2
)
{
	.reg .b32 	%r<51>;
	.reg .b64 	%rd<14>;

	ld.param.u64 	%rd2, [_Z11k1_add_biasP6__halfPKS_S0__param_0];
	ld.param.u64 	%rd3, [_Z11k1_add_biasP6__halfPKS_S0__param_1];
	ld.param.u64 	%rd4, [_Z11k1_add_biasP6__halfPKS_S0__param_2];
	mov.u32 	%r38, %ctaid.x;
	mul.hi.u32 	%r39, %r38, 715827883;
	shr.u32 	%r40, %r39, 2;
	mul.lo.s32 	%r41, %r40, 24;
	sub.s32 	%r42, %r38, %r41;
	shl.b32 	%r43, %r42, 5;
	mov.u32 	%r44, %tid.x;
	shr.u32 	%r45, %r44, 4;
	mad.lo.s32 	%r46, %r40, 96, %r45;
	mul.lo.s32 	%r47, %r46, 768;
	cvt.u64.u32 	%rd5, %r47;
	shl.b32 	%r48, %r44, 1;
	and.b32  	%r49, %r48, 30;
	or.b32  	%r50, %r43, %r49;
	cvt.u64.u32 	%rd6, %r50;
	mul.wide.u32 	%rd7, %r50, 2;
	add.s64 	%rd1, %rd3, %rd7;
	add.s64 	%rd8, %rd6, %rd5;
	// begin inline asm
	ld.global.nc.b32 %r1, [%rd1];
	// end inline asm
	cvta.to.global.u64 	%rd9, %rd2;
	cvta.to.global.u64 	%rd10, %rd4;
	shl.b64 	%rd11, %rd8, 1;
	add.s64 	%rd12, %rd9, %rd11;
	ld.global.u32 	%r3, [%rd12];
	// begin inline asm
	{add.f16x2 %r2,%r3,%r1;
}
	// end inline asm
	add.s64 	%rd13, %rd10, %rd11;
	st.global.u32 	[%rd13], %r2;
	ld.global.u32 	%r6, [%rd12+12288];
	// begin inline asm
	{add.f16x2 %r5,%r6,%r1;
}
	// end inline asm
	st.global.u32 	[%rd13+12288], %r5;
	ld.global.u32 	%r9, [%rd12+24576];
	// begin inline asm
	{add.f16x2 %r8,%r9,%r1;
}
	// end inline asm
	st.global.u32 	[%rd13+24576], %r8;
	ld.global.u32 	%r12, [%rd12+36864];
	// begin inline asm
	{add.f16x2 %r11,%r12,%r1;
}
	// end inline asm
	st.global.u32 	[%rd13+36864], %r11;
	ld.global.u32 	%r15, [%rd12+49152];
	// begin inline asm
	{add.f16x2 %r14,%r15,%r1;
}
	// end inline asm
	st.global.u32 	[%rd13+49152], %r14;
	ld.global.u32 	%r18, [%rd12+61440];
	// begin inline asm
	{add.f16x2 %r17,%r18,%r1;
}
	// end inline asm
	st.global.u32 	[%rd13+61440], %r17;
	ld.global.u32 	%r21, [%rd12+73728];
	// begin inline asm
	{add.f16x2 %r20,%r21,%r1;
}
	// end inline asm
	st.global.u32 	[%rd13+73728], %r20;
	ld.global.u32 	%r24, [%rd12+86016];
	// begin inline asm
	{add.f16x2 %r23,%r24,%r1;
}
	// end inline asm
	st.global.u32 	[%rd13+86016], %r23;
	ld.global.u32 	%r27, [%rd12+98304];
	// begin inline asm
	{add.f16x2 %r26,%r27,%r1;
}
	// end inline asm
	st.global.u32 	[%rd13+98304], %r26;
	ld.global.u32 	%r30, [%rd12+110592];
	// begin inline asm
	{add.f16x2 %r29,%r30,%r1;
}
	// end inline asm
	st.global.u32 	[%rd13+110592], %r29;
	ld.global.u32 	%r33, [%rd12+122880];
	// begin inline asm
	{add.f16x2 %r32,%r33,%r1;
}
	// end inline asm
	st.global.u32 	[%rd13+122880], %r32;
	ld.global.u32 	%r36, [%rd12+135168];
	// begin inline asm
	{add.f16x2 %r35,%r36,%r1;
}
	// end inline asm
	st.global.u32 	[%rd13+135168], %r35;
	ret;

}
	// .globl	_Z8add_biasP6__halfPKS_S0_
.visible .entry _Z8add_biasP6__halfPKS_S0_(
	.param .u64 .ptr .align 1 _Z8add_biasP6__halfPKS_S0__param_0,
	.param .u64 .ptr .align 1 _Z8add_biasP6__halfPKS_S0__param_1,
	.param .u64 .ptr .align 1 _Z8add_biasP6__halfPKS_S0__param_2
)
{
	.reg .b32 	%r<9>;
	.reg .b64 	%rd<11>;

	ld.param.u64 	%rd2, [_Z8add_biasP6__halfPKS_S0__param_0];
	ld.param.u64 	%rd3, [_Z8add_biasP6__halfPKS_S0__param_1];
	ld.param.u64 	%rd4, [_Z8add_biasP6__halfPKS_S0__param_2];
	cvta.to.global.u64 	%rd5, %rd4;
	cvta.to.global.u64 	%rd6, %rd2;
	mov.u32 	%r5, %ctaid.x;
	mov.u32 	%r6, %ntid.x;
	mov.u32 	%r7, %tid.x;
	mad.lo.s32 	%r8, %r5, %r6, %r7;
	mul.wide.s32 	%rd7, %r8, 4;
	add.s64 	%rd8, %rd6, %rd7;
	ld.global.u32 	%r3, [%rd8];
	mul.wide.u32 	%rd9, %r7, 4;
	add.s64 	%rd1, %rd3, %rd9;
	// begin inline asm
	ld.global.nc.b32 %r1, [%rd1];
	// end inline asm
	// begin inline asm
	{add.f16x2 %r2,%r3,%r1;
}
	// end inline asm
	add.s64 	%rd10, %rd5, %rd7;
	st.global.u32 	[%rd10], %r2;
	ret;

}
	// .globl	_Z9add_inputP6__halfPKS_
.visible .entry _Z9add_inputP6__halfPKS_(
	.param .u64 .ptr .align 1 _Z9add_inputP6__halfPKS__param_0,
	.param .u64 .ptr .align 1 _Z9add_inputP6__halfPKS__param_1
)
{
	.reg .b32 	%r<8>;
	.reg .b64 	%rd<8>;

	ld.param.u64 	%rd1, [_Z9add_inputP6__halfPKS__param_0];
	ld.param.u64 	%rd2, [_Z9add_inputP6__halfPKS__param_1];
	cvta.to.global.u64 	%rd3, %rd1;
	cvta.to.global.u64 	%rd4, %rd2;
	mov.u32 	%r4, %ctaid.x;
	mov.u32 	%r5, %ntid.x;
	mov.u32 	%r6, %tid.x;
	mad.lo.s32 	%r7, %r4, %r5, %r6;
	mul.wide.s32 	%rd5, %r7, 4;
	add.s64 	%rd6, %rd4, %rd5;
	ld.global.u32 	%r2, [%rd6];
	add.s64 	%rd7, %rd3, %rd5;
	ld.global.u32 	%r3, [%rd7];
	// begin inline asm
	{add.f16x2 %r1,%r2,%r3;
}
	// end inline asm
	st.global.u32 	[%rd7], %r1;
	ret;

}
	// .globl	_Z9transposeP6__halfS0_
.visible .entry _Z9transposeP6__halfS0_(
	.param .u64 .ptr .align 1 _Z9transposeP6__halfS0__param_0,
	.param .u64 .ptr .align 1 _Z9transposeP6__halfS0__param_1
)
{
	.reg .b32 	%r<19>;
	.reg .b32 	%f<17>;
	.reg .b64 	%rd<9>;

	ld.param.u64 	%rd1, [_Z9transposeP6__halfS0__param_0];
	ld.param.u64 	%rd2, [_Z9transposeP6__halfS0__param_1];
	mov.u32 	%r1, %ctaid.x;
	mul.hi.u32 	%r2, %r1, 715827883;
	mul.lo.s32 	%r3, %r2, 6;
	sub.s32 	%r4, %r1, %r3;
	shl.b32 	%r5, %r2, 6;
	shl.b32 	%r6, %r4, 6;
	mov.u32 	%r7, %tid.x;
	shr.u32 	%r8, %r7, 3;
	add.s32 	%r9, %r6, %r8;
	shl.b32 	%r10, %r7, 3;
	and.b32  	%r11, %r10, 56;
	or.b32  	%r12, %r11, %r5;
	mad.lo.s32 	%r13, %r9, 768, %r12;
	shl.b32 	%r14, %r4, 12;
	and.b32  	%r15, %r10, 8128;
	add.s32 	%r16, %r14, %r15;
	mad.lo.s32 	%r17, %r2, 24576, %r16;
	or.b32  	%r18, %r17, %r11;
	cvta.to.global.u64 	%rd3, %rd1;
	cvta.to.global.u64 	%rd4, %rd2;
	mul.wide.u32 	%rd5, %r13, 2;
	add.s64 	%rd6, %rd4, %rd5;
	mul.wide.u32 	%rd7, %r18, 2;
	add.s64 	%rd8, %rd3, %rd7;
	ld.global.v4.f32 	{%f1, %f2, %f3, %f4}, [%rd8];
	st.global.v4.f32 	[%rd6], {%f1, %f2, %f3, %f4};
	ld.global.v4.f32 	{%f5, %f6, %f7, %f8}, [%rd8+2048];
	st.global.v4.f32 	[%rd6+24576], {%f5, %f6, %f7, %f8};
	ld.global.v4.f32 	{%f9, %f10, %f11, %f12}, [%rd8+4096];
	st.global.v4.f32 	[%rd6+49152], {%f9, %f10, %f11, %f12};
	ld.global.v4.f32 	{%f13, %f14, %f15, %f16}, [%rd8+6144];
	st.global.v4.f32 	[%rd6+73728], {%f13, %f14, %f15, %f16};
	ret;

}
	// .globl	_Z7gemm_k6PK6__halfS1_PS_
.visible .entry _Z7gemm_k6PK6__halfS1_PS_(
	.param .u64 .ptr .align 1 _Z7gemm_k6PK6__halfS1_PS__param_0,
	.param .u64 .ptr .align 1 _Z7gemm_k6PK6__halfS1_PS__param_1,
	.param .u64 .ptr .align 1 _Z7gemm_k6PK6__halfS1_PS__param_2
)
{
	.reg .b16 	%rs<2>;
	.reg .b32 	%r<5504>;
	.reg .b32 	%f<14>;
	.reg .b64 	%rd<353>;

	ld.param.u64 	%rd337, [_Z7gemm_k6PK6__halfS1_PS__param_0];
	ld.param.u64 	%rd338, [_Z7gemm_k6PK6__halfS1_PS__param_1];
	ld.param.u64 	%rd339, [_Z7gemm_k6PK6__halfS1_PS__param_2];
	cvta.to.global.u64 	%rd340, %rd337;
	cvta.to.global.u64 	%rd341, %rd338;
	mov.u32 	%r445, %tid.x;
	shr.u32 	%r446, %r445, 5;
	mov.u32 	%r447, %ctaid.x;
	mul.hi.u32 	%r448, %r447, 715827883;
	shr.u32 	%r449, %r448, 1;
	mul.lo.s32 	%r450, %r449, 12;
	sub.s32 	%r451, %r447, %r450;
	mov.f32 	%f1, 0f00000000;
	// begin inline asm
	{  cvt.rn.f16.f32 %rs1, %f1;}

	// end inline asm
	mov.b32 	%r452, {%rs1, %rs1};
	shr.u32 	%r453, %r445, 3;
	shl.b32 	%r454, %r445, 3;
	and.b32  	%r455, %r454, 56;
	mad.lo.s32 	%r456, %r453, 72, %r455;
	mov.u32 	%r457, %ctaid.z;
	mul.lo.s32 	%r458, %r457, 2359296;
	shl.b32 	%r459, %r451, 6;
	or.b32  	%r460, %r459, %r458;
	mul.lo.s32 	%r461, %r457, 1179648;
	mad.lo.s32 	%r462, %r449, 48, %r453;
	mul.lo.s32 	%r463, %r462, 3072;
	or.b32  	%r464, %r460, %r455;
	or.b32  	%r465, %r463, %r455;
	cvt.u64.u32 	%rd342, %r465;
	cvt.u64.u32 	%rd343, %r461;
	mad.lo.s32 	%r466, %r453, 768, %r464;
	shl.b32 	%r467, %r456, 1;
	mov.u32 	%r468, all_shared_mem;
	add.s32 	%r316, %r468, %r467;
	mul.wide.u32 	%rd344, %r466, 2;
	add.s64 	%rd1, %rd340, %rd344;
	// begin inline asm
	cp.async.cg.shared.global [%r316], [%rd1], 16, 16;
	// end inline asm
	add.s32 	%r317, %r316, 2304;
	add.s64 	%rd2, %rd1, 24576;
	// begin inline asm
	cp.async.cg.shared.global [%r317], [%rd2], 16, 16;
	// end inline asm
	add.s32 	%r318, %r316, 4608;
	add.s64 	%rd3, %rd1, 49152;
	// begin inline asm
	cp.async.cg.shared.global [%r318], [%rd3], 16, 16;
	// end inline asm
	add.s32 	%r319, %r316, 6912;
	add.s64 	%rd4, %rd1, 73728;
	// begin inline asm
	cp.async.cg.shared.global [%r319], [%rd4], 16, 16;
	// end inline asm
	add.s64 	%rd345, %rd342, %rd343;
	shl.b64 	%rd346, %rd345, 1;
	add.s64 	%rd5, %rd341, %rd346;
	add.s32 	%r320, %r316, 27648;
	// begin inline asm
	cp.async.cg.shared.global [%r320], [%rd5], 16, 16;
	// end inline asm
	add.s64 	%rd6, %rd5, 98304;
	add.s32 	%r321, %r316, 29952;
	// begin inline asm
	cp.async.cg.shared.global [%r321], [%rd6], 16, 16;
	// end inline asm
	add.s64 	%rd7, %rd5, 196608;
	add.s32 	%r322, %r316, 32256;
	// begin inline asm
	cp.async.cg.shared.global [%r322], [%rd7], 16, 16;
	// end inline asm
	// begin inline asm
	cp.async.commit_group;
	// end inline asm
	add.s64 	%rd8, %rd1, 98304;
	add.s32 	%r323, %r316, 9216;
	// begin inline asm
	cp.async.cg.shared.global [%r323], [%rd8], 16, 16;
	// end inline asm
	add.s64 	%rd9, %rd1, 122880;
	add.s32 	%r324, %r316, 11520;
	// begin inline asm
	cp.async.cg.shared.global [%r324], [%rd9], 16, 16;
	// end inline asm
	add.s64 	%rd10, %rd1, 147456;
	add.s32 	%r325, %r316, 13824;
	// begin inline asm
	cp.async.cg.shared.global [%r325], [%rd10], 16, 16;
	// end inline asm
	add.s64 	%rd11, %rd1, 172032;
	add.s32 	%r326, %r316, 16128;
	// begin inline asm
	cp.async.cg.shared.global [%r326], [%rd11], 16, 16;
	// end inline asm
	add.s64 	%rd12, %rd5, 128;
	add.s32 	%r327, %r316, 34560;
	// begin inline asm
	cp.async.cg.shared.global [%r327], [%rd12], 16, 16;
	// end inline asm
	add.s64 	%rd13, %rd5, 98432;
	add.s32 	%r328, %r316, 36864;
	// begin inline asm
	cp.async.cg.shared.global [%r328], [%rd13], 16, 16;
	// end inline asm
	add.s64 	%rd14, %rd5, 196736;
	add.s32 	%r329, %r316, 39168;
	// begin inline asm
	cp.async.cg.shared.global [%r329], [%rd14], 16, 16;
	// end inline asm
	// begin inline asm
	cp.async.commit_group;
	// end inline asm
	add.s64 	%rd15, %rd1, 196608;
	add.s32 	%r330, %r316, 18432;
	// begin inline asm
	cp.async.cg.shared.global [%r330], [%rd15], 16, 16;
	// end inline asm
	add.s64 	%rd16, %rd1, 221184;
	add.s32 	%r331, %r316, 20736;
	// begin inline asm
	cp.async.cg.shared.global [%r331], [%rd16], 16, 16;
	// end inline asm
	add.s64 	%rd17, %rd1, 245760;
	add.s32 	%r332, %r316, 23040;
	// begin inline asm
	cp.async.cg.shared.global [%r332], [%rd17], 16, 16;
	// end inline asm
	add.s64 	%rd18, %rd1, 270336;
	add.s32 	%r333, %r316, 25344;
	// begin inline asm
	cp.async.cg.shared.global [%r333], [%rd18], 16, 16;
	// end inline asm
	add.s64 	%rd19, %rd5, 256;
	add.s32 	%r334, %r316, 41472;
	// begin inline asm
	cp.async.cg.shared.global [%r334], [%rd19], 16, 16;
	// end inline asm
	add.s64 	%rd20, %rd5, 98560;
	add.s32 	%r335, %r316, 43776;
	// begin inline asm
	cp.async.cg.shared.global [%r335], [%rd20], 16, 16;
	// end inline asm
	add.s64 	%rd21, %rd5, 196864;
	add.s32 	%r336, %r316, 46080;
	// begin inline asm
	cp.async.cg.shared.global [%r336], [%rd21], 16, 16;
	// end inline asm
	// begin inline asm
	cp.async.commit_group;
	// end inline asm
	// begin inline asm
	cp.async.wait_group 2;
	// end inline asm
	bar.sync 	0;
	mad.lo.s32 	%r469, %r446, 2304, %r468;
	mov.b32 	%r470, 72;
	wmma.load.a.sync.aligned.col.m16n16k16.shared.f16 	{%r471, %r472, %r473, %r474, %r475, %r476, %r477, %r478}, [%r469], %r470;
	add.s32 	%r479, %r469, 32;
	wmma.load.a.sync.aligned.col.m16n16k16.shared.f16 	{%r480, %r481, %r482, %r483, %r484, %r485, %r486, %r487}, [%r479], %r470;
	add.s32 	%r488, %r469, 64;
	wmma.load.a.sync.aligned.col.m16n16k16.shared.f16 	{%r489, %r490, %r491, %r492, %r493, %r494, %r495, %r496}, [%r488], %r470;
	add.s32 	%r497, %r469, 96;
	wmma.load.a.sync.aligned.col.m16n16k16.shared.f16 	{%r498, %r499, %r500, %r501, %r502, %r503, %r504, %r505}, [%r497], %r470;
	and.b32  	%r506, %r445, 992;
	add.s32 	%r507, %r506, %r468;
	add.s32 	%r508, %r507, 27648;
	wmma.load.b.sync.aligned.col.m16n16k16.shared.f16 	{%r509, %r510, %r511, %r512, %r513, %r514, %r515, %r516}, [%r508], %r470;
	add.s32 	%r517, %r507, 29952;
	wmma.load.b.sync.aligned.col.m16n16k16.shared.f16 	{%r518, %r519, %r520, %r521, %r522, %r523, %r524, %r525}, [%r517], %r470;
	add.s32 	%r526, %r507, 32256;
	wmma.load.b.sync.aligned.col.m16n16k16.shared.f16 	{%r527, %r528, %r529, %r530, %r531, %r532, %r533, %r534}, [%r526], %r470;
	wmma.mma.sync.aligned.col.col.m16n16k16.f16.f16 {%r535, %r536, %r537, %r538}, {%r471, %r472, %r473, %r474, %r475, %r476, %r477, %r478}, {%r509, %r510, %r511, %r512, %r513, %r514, %r515, %r516}, {%r452, %r452, %r452, %r452};
	wmma.mma.sync.aligned.col.col.m16n16k16.f16.f16 {%r539, %r540, %r541, %r542}, {%r471, %r472, %r473, %r474, %r475, %r476, %r477, %r478}, {%r518, %r519, %r520, %r521, %r522, %r523, %r524, %r525}, {%r452, %r452, %r452, %r452};
	wmma.mma.sync.aligned.col.col.m16n16k16.f16.f16 {%r543, %r544, %r545, %r546}, {%r471, %r472, %r473, %r474, %r475, %r476, %r477, %r478}, {%r527, %r528, %r529, %r530, %r531, %r532, %r533, %r534}, {%r452, %r452, %r452, %r452};
	wmma.mma.sync.aligned.col.col.m16n16k16.f16.f16 {%r547, %r548, %r549, %r550}, {%r480, %r481, %r482, %r483, %r484, %r485, %r486, %r487}, {%r509, %r510, %r511, %r512, %r513, %r514, %r515, %r516}, {%r452, %r452, %r452, %r452};
	wmma.mma.sync.aligned.col.col.m16n16k16.f16.f16 {%r551, %r552, %r553, %r554}, {%r480, %r481, %r482, %r483, %r484, %r485, %r486, %r487}, {%r518, %r519, %r520, %r521, %r522, %r523, %r524, %r525}, {%r452, %r452, %r452, %r452};
	wmma.mma.sync.aligned.col.col.m16n16k16.f16.f16 {%r555, %r556, %r557, %r558}, {%r480, %r481, %r482, %r483, %r484, %r485, %r486, %r487}, {%r527, %r528, %r529, %r530, %r531, %r532, %r533, %r534}, {%r452, %r452, %r452, %r452};
	wmma.mma.sync.aligned.col.col.m16n16k16.f16.f16 {%r559, %r560, %r561, %r562}, {%r489, %r490, %r491, %r492, %r493, %r494, %r495, %r496}, {%r509, %r510, %r511, %r512, %r513, %r514, %r515, %r516}, {%r452, %r452, %r452, %r452};
	wmma.mma.sync.aligned.col.col.m16n16k16.f16.f16 {%r563, %r564, %r565, %r566}, {%r489, %r490, %r491, %r492, %r493, %r494, %r495, %r496}, {%r518, %r519, %r520, %r521, %r522, %r523, %r524, %r525}, {%r452, %r452, %r452, %r452};
	wmma.mma.sync.aligned.col.col.m16n16k16.f16.f16 {%r567, %r568, %r569, %r570}, {%r489, %r490, %r491, %r492, %r493, %r494, %r495, %r496}, {%r527, %r528, %r529, %r530, %r531, %r532, %r533, %r534}, {%r452, %r452, %r452, %r452};
	wmma.mma.sync.aligned.col.col.m16n16k16.f16.f16 {%r571, %r572, %r573, %r574}, {%r498, %r499, %r500, %r501, %r502, %r503, %r504, %r505}, {%r509, %r510, %r511, %r512, %r513, %r514, %r515, %r516}, {%r452, %r452, %r452, %r452};
	wmma.mma.sync.aligned.col.col.m16n16k16.f16.f16 {%r575, %r576, %r577, %r578}, {%r498, %r499, %r500, %r501, %r502, %r503, %r504, %r505}, {%r518, %r519, %r520, %r521, %r522, %r523, %r524, %r525}, {%r452, %r452, %r452, %r452};
	wmma.mma.sync.aligned.col.col.m16n16k16.f16.f16 {%r579, %r580, %r581, %r582}, {%r498, %r499, %r500, %r501, %r502, %r503, %r504, %r505}, {%r527, %r528, %r529, %r530, %r531, %r532, %r533, %r534}, {%r452, %r452, %r452, %r452};
	add.s64 	%rd22, %rd1, 294912;
	// begin inline asm
	cp.async.cg.shared.global [%r316], [%rd22], 16, 16;
	// end inline asm
	add.s64 	%rd23, %rd1, 319488;
	// begin inline asm
	cp.async.cg.shared.global [%r317], [%rd23], 16, 16;
	// end inline asm
	add.s64 	%rd24, %rd1, 344064;
	// begin inline asm
	cp.async.cg.shared.global [%r318], [%rd24], 16, 16;
	// end inline asm
	add.s64 	%rd25, %rd1, 368640;
	// begin inline asm
	cp.async.cg.shared.global [%r319], [%rd25], 16, 16;
	// end inline asm
	add.s64 	%rd26, %rd5, 384;
	// begin inline asm
	cp.async.cg.shared.global [%r320], [%rd26], 16, 16;
	// end inline asm
	add.s64 	%rd27, %rd5, 98688;
	// begin inline asm
	cp.async.cg.shared.global [%r321], [%rd27], 16, 16;
	// end inline asm
	add.s64 	%rd28, %rd5, 196992;
	// begin inline asm
	cp.async.cg.shared.global [%r322], [%rd28], 16, 16;
	// end inline asm
	// begin inline asm
	cp.async.commit_group;
	// end inline asm
	// begin inline asm
	cp.async.wait_group 2;
	// end inline asm
	bar.sync 	0;
	add.s32 	%r583, %r469, 9216;
	wmma.load.a.sync.aligned.col.m16n16k16.shared.f16 	{%r584, %r585, %r586, %r587, %r588, %r589, %r590, %r591}, [%r583], %r470;
	add.s32 	%r592, %r469, 9248;
	wmma.load.a.sync.aligned.col.m16n16k16.shared.f16 	{%r593, %r594, %r595, %r596, %r597, %r598, %r599, %r600}, [%r592], %r470;
	add.s32 	%r601, %r469, 9280;
	wmma.load.a.sync.aligned.col.m16n16k16.shared.f16 	{%r602, %r603, %r604, %r605, %r606, %r607, %r608, %r609}, [%r601], %r470;
	add.s32 	%r610, %r469, 9312;
	wmma.load.a.sync.aligned.col.m16n16k16.shared.f16 	{%r611, %r612, %r613, %r614, %r615, %r616, %r617, %r618}, [%r610], %r470;
	add.s32 	%r619, %r507, 34560;
	wmma.load.b.sync.aligned.col.m16n16k16.shared.f16 	{%r620, %r621, %r622, %r623, %r624, %r625, %r626, %r627}, [%r619], %r470;
	add.s32 	%r628, %r507, 36864;
	wmma.load.b.sync.aligned.col.m16n16k16.shared.f16 	{%r629, %r630, %r631, %r632, %r633, %r634, %r635, %r636}, [%r628], %r470;
	add.s32 	%r637, %r507, 39168;
	wmma.load.b.sync.aligned.col.m16n16k16.shared.f16 	{%r638, %r639, %r640, %r641, %r642, %r643, %r644, %r645}, [%r637], %r470;
	wmma.mma.sync.aligned.col.col.m16n16k16.f16.f16 {%r646, %r647, %r648, %r649}, {%r584, %r585, %r586, %r587, %r588, %r589, %r590, %r591}, {%r620, %r621, %r622, %r623, %r624, %r625, %r626, %r627}, {%r535, %r536, %r537, %r538};
	wmma.mma.sync.aligned.col.col.m16n16k16.f16.f16 {%r650, %r651, %r652, %r653}, {%r584, %r585, %r586, %r587, %r588, %r589, %r590, %r591}, {%r629, %r630, %r631, %r632, %r633, %r634, %r635, %r636}, {%r539, %r540, %r541, %r542};
	wmma.mma.sync.aligned.col.col.m16n16k16.f16.f16 {%r654, %r655, %r656, %r657}, {%r584, %r585, %r586, %r587, %r588, %r589, %r590, %r591}, {%r638, %r639, %r640, %r641, %r642, %r643, %r644, %r645}, {%r543, %r544, %r545, %r546};
	wmma.mma.sync.aligned.col.col.m16n16k16.f16.f16 {%r658, %r659, %r660, %r661}, {%r593, %r594, %r595, %r596, %r597, %r598, %r599, %r600}, {%r620, %r621, %r622, %r623, %r624, %r625, %r626, %r627}, {%r547, %r548, %r549, %r550};
	wmma.mma.sync.aligned.col.col.m16n16k16.f16.f16 {%r662, %r663, %r664, %r665}, {%r593, %r594, %r595, %r596, %r597, %r598, %r599, %r600}, {%r629, %r630, %r631, %r632, %r633, %r634, %r635, %r636}, {%r551, %r552, %r553, %r554};
	wmma.mma.sync.aligned.col.col.m16n16k16.f16.f16 {%r666, %r667, %r668, %r669}, {%r593, %r594, %r595, %r596, %r597, %r598, %r599, %r600}, {%r638, %r639, %r640, %r641, %r642, %r643, %r644, %r645}, {%r555, %r556, %r557, %r558};
	wmma.mma.sync.aligned.col.col.m16n16k16.f16.f16 {%r670, %r671, %r672, %r673}, {%r602, %r603, %r604, %r605, %r606, %r607, %r608, %r609}, {%r620, %r621, %r622, %r623, %r624, %r625, %r626, %r627}, {%r559, %r560, %r561, %r562};
	wmma.mma.sync.aligned.col.col.m16n16k16.f16.f16 {%r674, %r675, %r676, %r677}, {%r602, %r603, %r604, %r605, %r606, %r607, %r608, %r609}, {%r629, %r630, %r631, %r632, %r633, %r634, %r635, %r636}, {%r563, %r564, %r565, %r566};
	wmma.mma.sync.aligned.col.col.m16n16k16.f16.f16 {%r678, %r679, %r680, %r681}, {%r602, %r603, %r604, %r605, %r606, %r607, %r608, %r609}, {%r638, %r639, %r640, %r641, %r642, %r643, %r644, %r645}, {%r567, %r568, %r569, %r570};
	wmma.mma.sync.aligned.col.col.m16n16k16.f16.f16 {%r682, %r683, %r684, %r685}, {%r611, %r612, %r613, %r614, %r615, %r616, %r617, %r618}, {%r620, %r621, %r622, %r623, %r624, %r625, %r626, %r627}, {%r571, %r572, %r573, %r574};
	wmma.mma.sync.aligned.col.col.m16n16k16.f16.f16 {%r686, %r687, %r688, %r689}, {%r611, %r612, %r613, %r614, %r615, %r616, %r617, %r618}, {%r629, %r630, %r631, %r632, %r633, %r634, %r635, %r636}, {%r575, %r576, %r577, %r578};
	wmma.mma.sync.aligned.col.col.m16n16k16.f16.f16 {%r690, %r691, %r692, %r693}, {%r611, %r612, %r613, %r614, %r615, %r616, %r617, %r618}, {%r638, %r639, %r640, %r641, %r642, %r643, %r644, %r645}, {%r579, %r580, %r581, %r582};
	add.s64 	%rd29, %rd1, 393216;
	// begin inline asm
	cp.async.cg.shared.global [%r323], [%rd29], 16, 16;
	// end inline asm
	add.s64 	%rd30, %rd1, 417792;
	// begin inline asm
	cp.async.cg.shared.global [%r324], [%rd30], 16, 16;
	// end inline asm
	add.s64 	%rd31, %rd1, 442368;
	// begin inline asm
	cp.async.cg.shared.global [%r325], [%rd31], 16, 16;
	// end inline asm
	add.s64 	%rd32, %rd1, 466944;
	// begin inline asm
	cp.async.cg.shared.global [%r326], [%rd32], 16, 16;
	// end inline asm
	add.s64 	%rd33, %rd5, 512;
	// begin inline asm
	cp.async.cg.shared.global [%r327], [%rd33], 16, 16;
	// end inline asm
	add.s64 	%rd34, %rd5, 98816;
	// begin inline asm
	cp.async.cg.shared.global [%r328], [%rd34], 16, 16;
	// end inline asm
	add.s64 	%rd35, %rd5, 197120;
	// begin inline asm
	cp.async.cg.shared.global [%r329], [%rd35], 16, 16;
	// end inline asm
	// begin inline asm
	cp.async.commit_group;
	// end inline asm
	// begin inline asm
	cp.async.wait_group 2;
	// end inline asm
	bar.sync 	0;
	add.s32 	%r694, %r469, 18432;
	wmma.load.a.sync.aligned.col.m16n16k16.shared.f16 	{%r695, %r696, %r697, %r698, %r699, %r700, %r701, %r702}, [%r694], %r470;
	add.s32 	%r703, %r469, 18464;
	wmma.load.a.sync.aligned.col.m16n16k16.shared.f16 	{%r704, %r705, %r706, %r707, %r708, %r709, %r710, %r711}, [%r703], %r470;
	add.s32 	%r712, %r469, 18496;
	wmma.load.a.sync.aligned.col.m16n16k16.shared.f16 	{%r713, %r714, %r715, %r716, %r717, %r718, %r719, %r720}, [%r712], %r470;
	add.s32 	%r721, %r469, 18528;
	wmma.load.a.sync.aligned.col.m16n16k16.shared.f16 	{%r722, %r723, %r724, %r725, %r726, %r727, %r728, %r729}, [%r721], %r470;
	add.s32 	%r730, %r507, 41472;
	wmma.load.b.sync.aligned.col.m16n16k16.shared.f16 	{%r731, %r732, %r733, %r734, %r735, %r736, %r737, %r738}, [%r730], %r470;
	add.s32 	%r739, %r507, 43776;
	wmma.load.b.sync.aligned.col.m16n16k16.shared.f16 	{%r740, %r741, %r742, %r743, %r744, %r745, %r746, %r747}, [%r739], %r470;
	add.s32 	%r748, %r507, 46080;
	wmma.load.b.sync.aligned.col.m16n16k16.shared.f16 	{%r749, %r750, %r751, %r752, %r753, %r754, %r755, %r756}, [%r748], %r470;
	wmma.mma.sync.aligned.col.col.m16n16k16.f16.f16 {%r757, %r758, %r759, %r760}, {%r695, %r696, %r697, %r698, %r699, %r700, %r701, %r702}, {%r731, %r732, %r733, %r734, %r735, %r736, %r737, %r738}, {%r646, %r647, %r648, %r649};
	wmma.mma.sync.aligned.col.col.m16n16k16.f16.f16 {%r761, %r762, %r763, %r764}, {%r695, %r696, %r697, %r698, %r699, %r700, %r701, %r702}, {%r740, %r741, %r742, %r743, %r744, %r745, %r746, %r747}, {%r650, %r651, %r652, %r653};
	wmma.mma.sync.aligned.col.col.m16n16k16.f16.f16 {%r765, %r766, %r767, %r768}, {%r695, %r696, %r697, %r698, %r699, %r700, %r701, %r702}, {%r749, %r750, %r751, %r752, %r753, %r754, %r755, %r756}, {%r654, %r655, %r656, %r657};
	wmma.mma.sync.aligned.col.col.m16n16k16.f16.f16 {%r769, %r770, %r771, %r772}, {%r704, %r705, %r706, %r707, %r708, %r709, %r710, %r711}, {%r731, %r732, %r733, %r734, %r735, %r736, %r737, %r738}, {%r658, %r659, %r660, %r661};
	wmma.mma.sync.aligned.col.col.m16n16k16.f16.f16 {%r773, %r774, %r775, %r776}, {%r704, %r705, %r706, %r707, %r708, %r709, %r710, %r711}, {%r740, %r741, %r742, %r743, %r744, %r745, %r746, %r747}, {%r662, %r663, %r664, %r665};
	wmma.mma.sync.aligned.col.col.m16n16k16.f16.f16 {%r777, %r778, %r779, %r780}, {%r704, %r705, %r706, %r707, %r708, %r709, %r710, %r711}, {%r749, %r750, %r751, %r752, %r753, %r754, %r755, %r756}, {%r666, %r667, %r668, %r669};
	wmma.mma.sync.aligned.col.col.m16n16k16.f16.f16 {%r781, %r782, %r783, %r784}, {%r713, %r714, %r715, %r716, %r717, %r718, %r719, %r720}, {%r731, %r732, %r733, %r734, %r735, %r736, %r737, %r738}, {%r670, %r671, %r672, %r673};
	wmma.mma.sync.aligned.col.col.m16n16k16.f16.f16 {%r785, %r786, %r787, %r788}, {%r713, %r714, %r715, %r716, %r717, %r718, %r719, %r720}, {%r740, %r741, %r742, %r743, %r744, %r745, %r746, %r747}, {%r674, %r675, %r676, %r677};
	wmma.mma.sync.aligned.col.col.m16n16k16.f16.f16 {%r789, %r790, %r791, %r792}, {%r713, %r714, %r715, %r716, %r717, %r718, %r719, %r720}, {%r749, %r750, %r751, %r752, %r753, %r754, %r755, %r756}, {%r678, %r679, %r680, %r681};
	wmma.mma.sync.aligned.col.col.m16n16k16.f16.f16 {%r793, %r794, %r795, %r796}, {%r722, %r723, %r724, %r725, %r726, %r727, %r728, %r729}, {%r731, %r732, %r733, %r734, %r735, %r736, %r737, %r738}, {%r682, %r683, %r684, %r685};
	wmma.mma.sync.aligned.col.col.m16n16k16.f16.f16 {%r797, %r798, %r799, %r800}, {%r722, %r723, %r724, %r725, %r726, %r727, %r728, %r729}, {%r740, %r741, %r742, %r743, %r744, %r745, %r746, %r747}, {%r686, %r687, %r688, %r689};
	wmma.mma.sync.aligned.col.col.m16n16k16.f16.f16 {%r801, %r802, %r803, %r804}, {%r722, %r723, %r724, %r725, %r726, %r727, %r728, %r729}, {%r749, %r750, %r751, %r752, %r753, %r754, %r755, %r756}, {%r690, %r691, %r692, %r693};
	add.s64 	%rd36, %rd1, 491520;
	// begin inline asm
	cp.async.cg.shared.global [%r330], [%rd36], 16, 16;
	// end inline asm
	add.s64 	%rd37, %rd1, 516096;
	// begin inline asm
	cp.async.cg.shared.global [%r331], [%rd37], 16, 16;
	// end inline asm
	add.s64 	%rd38, %rd1, 540672;
	// begin inline asm
	cp.async.cg.shared.global [%r332], [%rd38], 16, 16;
	// end inline asm
	add.s64 	%rd39, %rd1, 565248;
	// begin inline asm
	cp.async.cg.shared.global [%r333], [%rd39], 16, 16;
	// end inline asm
	add.s64 	%rd40, %rd5, 640;
	// begin inline asm
	cp.async.cg.shared.global [%r334], [%rd40], 16, 16;
	// end inline asm
	add.s64 	%rd41, %rd5, 98944;
	// begin inline asm
	cp.async.cg.shared.global [%r335], [%rd41], 16, 16;
	// end inline asm
	add.s64 	%rd42, %rd5, 197248;
	// begin inline asm
	cp.async.cg.shared.global [%r336], [%rd42], 16, 16;
	// end inline asm
	// begin inline asm
	cp.async.commit_group;
	// end inline asm
	// begin inline asm
	cp.async.wait_group 2;
	// end inline asm
	bar.sync 	0;
	wmma.load.a.sync.aligned.col.m16n16k16.shared.f16 	{%r805, %r806, %r807, %r808, %r809, %r810, %r811, %r812}, [%r469], %r470;
	wmma.load.a.sync.aligned.col.m16n16k16.shared.f16 	{%r813, %r814, %r815, %r816, %r817, %r818, %r819, %r820}, [%r479], %r470;
	wmma.load.a.sync.aligned.col.m16n16k16.shared.f16 	{%r821, %r822, %r823, %r824, %r825, %r826, %r827, %r828}, [%r488], %r470;
	wmma.load.a.sync.aligned.col.m16n16k16.shared.f16 	{%r829, %r830, %r831, %r832, %r833, %r834, %r835, %r836}, [%r497], %r470;
	wmma.load.b.sync.aligned.col.m16n16k16.shared.f16 	{%r837, %r838, %r839, %r840, %r841, %r842, %r843, %r844}, [%r508], %r470;
	wmma.load.b.sync.aligned.col.m16n16k16.shared.f16 	{%r845, %r846, %r847, %r848, %r849, %r850, %r851, %r852}, [%r517], %r470;
	wmma.load.b.sync.aligned.col.m16n16k16.shared.f16 	{%r853, %r854, %r855, %r856, %r857, %r858, %r859, %r860}, [%r526], %r470;
	wmma.mma.sync.aligned.col.col.m16n16k16.f16.f16 {%r861, %r862, %r863, %r864}, {%r805, %r806, %r807, %r808, %r809, %r810, %r811, %r812}, {%r837, %r838, %r839, %r840, %r841, %r842, %r843, %r844}, {%r757, %r758, %r759, %r760};
	wmma.mma.sync.aligned.col.col.m16n16k16.f16.f16 {%r865, %r866, %r867, %r868}, {%r805, %r806, %r807, %r808, %r809, %r810, %r811, %r812}, {%r845, %r846, %r847, %r848, %r849, %r850, %r851, %r852}, {%r761, %r762, %r763, %r764};
	wmma.mma.sync.aligned.col.col.m16n16k16.f16.f16 {%r869, %r870, %r871, %r872}, {%r805, %r806, %r807, %r808, %r809, %r810, %r811, %r812}, {%r853, %r854, %r855, %r856, %r857, %r858, %r859, %r860}, {%r765, %r766, %r767, %r768};
	wmma.mma.sync.aligned.col.col.m16n16k16.f16.f16 {%r873, %r874, %r875, %r876}, {%r813, %r814, %r815, %r816, %r817, %r818, %r819, %r820}, {%r837, %r838, %r839, %r840, %r841, %r842, %r843, %r844}, {%r769, %r770, %r771, %r772};
	wmma.mma.sync.aligned.col.col.m16n16k16.f16.f16 {%r877, %r878, %r879, %r880}, {%r813, %r814, %r815, %r816, %r817, %r818, %r819, %r820}, {%r845, %r846, %r847, %r848, %r849, %r850, %r851, %r852}, {%r773, %r774, %r775, %r776};
	wmma.mma.sync.aligned.col.col.m16n16k16.f16.f16 {%r881, %r882, %r883, %r884}, {%r813, %r814, %r815, %r816, %r817, %r818, %r819, %r820}, {%r853, %r854, %r855, %r856, %r857, %r858, %r859, %r860}, {%r777, %r778, %r779, %r780};
	wmma.mma.sync.aligned.col.col.m16n16k16.f16.f16 {%r885, %r886, %r887, %r888}, {%r821, %r822, %r823, %r824, %r825, %r826, %r827, %r828}, {%r837, %r838, %r839, %r840, %r841, %r842, %r843, %r844}, {%r781, %r782, %r783, %r784};
	wmma.mma.sync.aligned.col.col.m16n16k16.f16.f16 {%r889, %r890, %r891, %r892}, {%r821, %r822, %r823, %r824, %r825, %r826, %r827, %r828}, {%r845, %r846, %r847, %r848, %r849, %r850, %r851, %r852}, {%r785, %r786, %r787, %r788};
	wmma.mma.sync.aligned.col.col.m16n16k16.f16.f16 {%r893, %r894, %r895, %r896}, {%r821, %r822, %r823, %r824, %r825, %r826, %r827, %r828}, {%r853, %r854, %r855, %r856, %r857, %r858, %r859, %r860}, {%r789, %r790, %r791, %r792};
	wmma.mma.sync.aligned.col.col.m16n16k16.f16.f16 {%r897, %r898, %r899, %r900}, {%r829, %r830, %r831, %r832, %r833, %r834, %r835, %r836}, {%r837, %r838, %r839, %r840, %r841, %r842, %r843, %r844}, {%r793, %r794, %r795, %r796};
	wmma.mma.sync.aligned.col.col.m16n16k16.f16.f16 {%r901, %r902, %r903, %r904}, {%r829, %r830, %r831, %r832, %r833, %r834, %r835, %r836}, {%r845, %r846, %r847, %r848, %r849, %r850, %r851, %r852}, {%r797, %r798, %r799, %r800};
	wmma.mma.sync.aligned.col.col.m16n16k16.f16.f16 {%r905, %r906, %r907, %r908}, {%r829, %r830, %r831, %r832, %r833, %r834, %r835, %r836}, {%r853, %r854, %r855, %r856, %r857, %r858, %r859, %r860}, {%r801, %r802, %r803, %r804};
	add.s64 	%rd43, %rd1, 589824;
	// begin inline asm
	cp.async.cg.shared.global [%r316], [%rd43], 16, 16;
	// end inline asm
	add.s64 	%rd44, %rd1, 614400;
	// begin inline asm
	cp.async.cg.shared.global [%r317], [%rd44], 16, 16;
	// end inline asm
	add.s64 	%rd45, %rd1, 638976;
	// begin inline asm
	cp.async.cg.shared.global [%r318], [%rd45], 16, 16;
	// end inline asm
	add.s64 	%rd46, %rd1, 663552;
	// begin inline asm
	cp.async.cg.shared.global [%r319], [%rd46], 16, 16;
	// end inline asm
	add.s64 	%rd47, %rd5, 768;
	// begin inline asm
	cp.async.cg.shared.global [%r320], [%rd47], 16, 16;
	// end inline asm
	add.s64 	%rd48, %rd5, 99072;
	// begin inline asm
	cp.async.cg.shared.global [%r321], [%rd48], 16, 16;
	// end inline asm
	add.s64 	%rd49, %rd5, 197376;
	// begin inline asm
	cp.async.cg.shared.global [%r322], [%rd49], 16, 16;
	// end inline asm
	// begin inline asm
	cp.async.commit_group;
	// end inline asm
	// begin inline asm
	cp.async.wait_group 2;
	// end inline asm
	bar.sync 	0;
	wmma.load.a.sync.aligned.col.m16n16k16.shared.f16 	{%r909, %r910, %r911, %r912, %r913, %r914, %r915, %r916}, [%r583], %r470;
	wmma.load.a.sync.aligned.col.m16n16k16.shared.f16 	{%r917, %r918, %r919, %r920, %r921, %r922, %r923, %r924}, [%r592], %r470;
	wmma.load.a.sync.aligned.col.m16n16k16.shared.f16 	{%r925, %r926, %r927, %r928, %r929, %r930, %r931, %r932}, [%r601], %r470;
	wmma.load.a.sync.aligned.col.m16n16k16.shared.f16 	{%r933, %r934, %r935, %r936, %r937, %r938, %r939, %r940}, [%r610], %r470;
	wmma.load.b.sync.aligned.col.m16n16k16.shared.f16 	{%r941, %r942, %r943, %r944, %r945, %r946, %r947, %r948}, [%r619], %r470;
	wmma.load.b.sync.aligned.col.m16n16k16.shared.f16 	{%r949, %r950, %r951, %r952, %r953, %r954, %r955, %r956}, [%r628], %r470;
	wmma.load.b.sync.aligned.col.m16n16k16.shared.f16 	{%r957, %r958, %r959, %r960, %r961, %r962, %r963, %r964}, [%r637], %r470;
	wmma.mma.sync.aligned.col.col.m16n16k16.f16.f16 {%r965, %r966, %r967, %r968}, {%r909, %r910, %r911, %r912, %r913, %r914, %r915, %r916}, {%r941, %r942, %r943, %r944, %r945, %r946, %r947, %r948}, {%r861, %r862, %r863, %r864};
	wmma.mma.sync.aligned.col.col.m16n16k16.f16.f16 {%r969, %r970, %r971, %r972}, {%r909, %r910, %r911, %r912, %r913, %r914, %r915, %r916}, {%r949, %r950, %r951, %r952, %r953, %r954, %r955, %r956}, {%r865, %r866, %r867, %r868};
	wmma.mma.sync.aligned.col.col.m16n16k16.f16.f16 {%r973, %r974, %r975, %r976}, {%r909, %r910, %r911, %r912, %r913, %r914, %r915, %r916}, {%r957, %r958, %r959, %r960, %r961, %r962, %r963, %r964}, {%r869, %r870, %r871, %r872};
	wmma.mma.sync.aligned.col.col.m16n16k16.f16.f16 {%r977, %r978, %r979, %r980}, {%r917, %r918, %r919, %r920, %r921, %r922, %r923, %r924}, {%r941, %r942, %r943, %r944, %r945, %r946, %r947, %r948}, {%r873, %r874, %r875, %r876};
	wmma.mma.sync.aligned.col.col.m16n16k16.f16.f16 {%r981, %r982, %r983, %r984}, {%r917, %r918, %r919, %r920, %r921, %r922, %r923, %r924}, {%r949, %r950, %r951, %r952, %r953, %r954, %r955, %r956}, {%r877, %r878, %r879, %r880};
	wmma.mma.sync.aligned.col.col.m16n16k16.f16.f16 {%r985, %r986, %r987, %r988}, {%r917, %r918, %r919, %r920, %r921, %r922, %r923, %r924}, {%r957, %r958, %r959, %r960, %r961, %r962, %r963, %r964}, {%r881, %r882, %r883, %r884};
	wmma.mma.sync.aligned.col.col.m16n16k16.f16.f16 {%r989, %r990, %r991, %r992}, {%r925, %r926, %r927, %r928, %r929, %r930, %r931, %r932}, {%r941, %r942, %r943, %r944, %r945, %r946, %r947, %r948}, {%r885, %r886, %r887, %r888};
	wmma.mma.sync.aligned.col.col.m16n16k16.f16.f16 {%r993, %r994, %r995, %r996}, {%r925, %r926, %r927, %r928, %r929, %r930, %r931, %r932}, {%r949, %r950, %r951, %r952, %r953, %r954, %r955, %r956}, {%r889, %r890, %r891, %r892};
	wmma.mma.sync.aligned.col.col.m16n16k16.f16.f16 {%r997, %r998, %r999, %r1000}, {%r925, %r926, %r927, %r928, %r929, %r930, %r931, %r932}, {%r957, %r958, %r959, %r960, %r961, %r962, %r963, %r964}, {%r893, %r894, %r895, %r896};
	wmma.mma.sync.aligned.col.col.m16n16k16.f16.f16 {%r1001, %r1002, %r1003, %r1004}, {%r933, %r934, %r935, %r936, %r937, %r938, %r939, %r940}, {%r941, %r942, %r943, %r944, %r945, %r946, %r947, %r948}, {%r897, %r898, %r899, %r900};
	wmma.mma.sync.aligned.col.col.m16n16k16.f16.f16 {%r1005, %r1006, %r1007, %r1008}, {%r933, %r934, %r935, %r936, %r937, %r938, %r939, %r940}, {%r949, %r950, %r951, %r952, %r953, %r954, %r955, %r956}, {%r901, %r902, %r903, %r904};
	wmma.mma.sync.aligned.col.col.m16n16k16.f16.f16 {%r1009, %r1010, %r1011, %r1012}, {%r933, %r934, %r935, %r936, %r937, %r938, %r939, %r940}, {%r957, %r958, %r959, %r960, %r961, %r962, %r963, %r964}, {%r905, %r906, %r907, %r908};
	add.s64 	%rd50, %rd1, 688128;
	// begin inline asm
	cp.async.cg.shared.global [%r323], [%rd50], 16, 16;
	// end inline asm
	add.s64 	%rd51, %rd1, 712704;
	// begin inline asm
	cp.async.cg.shared.global [%r324], [%rd51], 16, 16;
	// end inline asm
	add.s64 	%rd52, %rd1, 737280;
	// begin inline asm
	cp.async.cg.shared.global [%r325], [%rd52], 16, 16;
	// end inline asm
	add.s64 	%rd53, %rd1, 761856;
	// begin inline asm
	cp.async.cg.shared.global [%r326], [%rd53], 16, 16;
	// end inline asm
	add.s64 	%rd54, %rd5, 896;
	// begin inline asm
	cp.async.cg.shared.global [%r327], [%rd54], 16, 16;
	// end inline asm
	add.s64 	%rd55, %rd5, 99200;
	// begin inline asm
	cp.async.cg.shared.global [%r328], [%rd55], 16, 16;
	// end inline asm
	add.s64 	%rd56, %rd5, 197504;
	// begin inline asm
	cp.async.cg.shared.global [%r329], [%rd56], 16, 16;
	// end inline asm
	// begin inline asm
	cp.async.commit_group;
	// end inline asm
	// begin inline asm
	cp.async.wait_group 2;
	// end inline asm
	bar.sync 	0;
	wmma.load.a.sync.aligned.col.m16n16k16.shared.f16 	{%r1013, %r1014, %r1015, %r1016, %r1017, %r1018, %r1019, %r1020}, [%r694], %r470;
	wmma.load.a.sync.aligned.col.m16n16k16.shared.f16 	{%r1021, %r1022, %r1023, %r1024, %r1025, %r1026, %r1027, %r1028}, [%r703], %r470;
	wmma.load.a.sync.aligned.col.m16n16k16.shared.f16 	{%r1029, %r1030, %r1031, %r1032, %r1033, %r1034, %r1035, %r1036}, [%r712], %r470;
	wmma.load.a.sync.aligned.col.m16n16k16.shared.f16 	{%r1037, %r1038, %r1039, %r1040, %r1041, %r1042, %r1043, %r1044}, [%r721], %r470;
	wmma.load.b.sync.aligned.col.m16n16k16.shared.f16 	{%r1045, %r1046, %r1047, %r1048, %r1049, %r1050, %r1051, %r1052}, [%r730], %r470;
	wmma.load.b.sync.aligned.col.m16n16k16.shared.f16 	{%r1053, %r1054, %r1055, %r1056, %r1057, %r1058, %r1059, %r1060}, [%r739], %r470;
	wmma.load.b.sync.aligned.col.m16n16k16.shared.f16 	{%r1061, %r1062, %r1063, %r1064, %r1065, %r1066, %r1067, %r1068}, [%r748], %r470;
	wmma.mma.sync.aligned.col.col.m16n16k16.f16.f16 {%r1069, %r1070, %r1071, %r1072}, {%r1013, %r1014, %r1015, %r1016, %r1017, %r1018, %r1019, %r1020}, {%r1045, %r1046, %r1047, %r1048, %r1049, %r1050, %r1051, %r1052}, {%r965, %r966, %r967, %r968};
	wmma.mma.sync.aligned.col.col.m16n16k16.f16.f16 {%r1073, %r1074, %r1075, %r1076}, {%r1013, %r1014, %r1015, %r1016, %r1017, %r1018, %r1019, %r1020}, {%r1053, %r1054, %r1055, %r1056, %r1057, %r1058, %r1059, %r1060}, {%r969, %r970, %r971, %r972};
	wmma.mma.sync.aligned.col.col.m16n16k16.f16.f16 {%r1077, %r1078, %r1079, %r1080}, {%r1013, %r1014, %r1015, %r1016, %r1017, %r1018, %r1019, %r1020}, {%r1061, %r1062, %r1063, %r1064, %r1065, %r1066, %r1067, %r1068}, {%r973, %r974, %r975, %r976};
	wmma.mma.sync.aligned.col.col.m16n16k16.f16.f16 {%r1081, %r1082, %r1083, %r1084}, {%r1021, %r1022, %r1023, %r1024, %r1025, %r1026, %r1027, %r1028}, {%r1045, %r1046, %r1047, %r1048, %r1049, %r1050, %r1051, %r1052}, {%r977, %r978, %r979, %r980};
	wmma.mma.sync.aligned.col.col.m16n16k16.f16.f16 {%r1085, %r1086, %r1087, %r1088}, {%r1021, %r1022, %r1023, %r1024, %r1025, %r1026, %r1027, %r1028}, {%r1053, %r1054, %r1055, %r1056, %r1057, %r1058, %r1059, %r1060}, {%r981, %r982, %r983, %r984};
	wmma.mma.sync.aligned.col.col.m16n16k16.f16.f16 {%r1089, %r1090, %r1091, %r1092}, {%r1021, %r1022, %r1023, %r1024, %r1025, %r1026, %r1027, %r1028}, {%r1061, %r1062, %r1063, %r1064, %r1065, %r1066, %r1067, %r1068}, {%r985, %r986, %r987, %r988};
	wmma.mma.sync.aligned.col.col.m16n16k16.f16.f16 {%r1093, %r1094, %r1095, %r1096}, {%r1029, %r1030, %r1031, %r1032, %r1033, %r1034, %r1035, %r1036}, {%r1045, %r1046, %r1047, %r1048, %r1049, %r1050, %r1051, %r1052}, {%r989, %r990, %r991, %r992};
	wmma.mma.sync.aligned.col.col.m16n16k16.f16.f16 {%r1097, %r1098, %r1099, %r1100}, {%r1029, %r1030, %r1031, %r1032, %r1033, %r1034, %r1035, %r1036}, {%r1053, %r1054, %r1055, %r1056, %r1057, %r1058, %r1059, %r1060}, {%r993, %r994, %r995, %r996};
	wmma.mma.sync.aligned.col.col.m16n16k16.f16.f16 {%r1101, %r1102, %r1103, %r1104}, {%r1029, %r1030, %r1031, %r1032, %r1033, %r1034, %r1035, %r1036}, {%r1061, %r1062, %r1063, %r1064, %r1065, %r1066, %r1067, %r1068}, {%r997, %r998, %r999, %r1000};
	wmma.mma.sync.aligned.col.col.m16n16k16.f16.f16 {%r1105, %r1106, %r1107, %r1108}, {%r1037, %r1038, %r1039, %r1040, %r1041, %r1042, %r1043, %r1044}, {%r1045, %r1046, %r1047, %r1048, %r1049, %r1050, %r1051, %r1052}, {%r1001, %r1002, %r1003, %r1004};
	wmma.mma.sync.aligned.col.col.m16n16k16.f16.f16 {%r1109, %r1110, %r1111, %r1112}, {%r1037, %r1038, %r1039, %r1040, %r1041, %r1042, %r1043, %r1044}, {%r1053, %r1054, %r1055, %r1056, %r1057, %r1058, %r1059, %r1060}, {%r1005, %r1006, %r1007, %r1008};
	wmma.mma.sync.aligned.col.col.m16n16k16.f16.f16 {%r1113, %r1114, %r1115, %r1116}, {%r1037, %r1038, %r1039, %r1040, %r1041, %r1042, %r1043, %r1044}, {%r1061, %r1062, %r1063, %r1064, %r1065, %r1066, %r1067, %r1068}, {%r1009, %r1010, %r1011, %r1012};
	add.s64 	%rd57, %rd1, 786432;
	// begin inline asm
	cp.async.cg.shared.global [%r330], [%rd57], 16, 16;
	// end inline asm
	add.s64 	%rd58, %rd1, 811008;
	// begin inline asm
	cp.async.cg.shared.global [%r331], [%rd58], 16, 16;
	// end inline asm
	add.s64 	%rd59, %rd1, 835584;
	// begin inline asm
	cp.async.cg.shared.global [%r332], [%rd59], 16, 16;
	// end inline asm
	add.s64 	%rd60, %rd1, 860160;
	// begin inline asm
	cp.async.cg.shared.global [%r333], [%rd60], 16, 16;
	// end inline asm
	add.s64 	%rd61, %rd5, 1024;
	// begin inline asm
	cp.async.cg.shared.global [%r334], [%rd61], 16, 16;
	// end inline asm
	add.s64 	%rd62, %rd5, 99328;
	// begin inline asm
	cp.async.cg.shared.global [%r335], [%rd62], 16, 16;
	// end inline asm
	add.s64 	%rd63, %rd5, 197632;
	// begin inline asm
	cp.async.cg.shared.global [%r336], [%rd63], 16, 16;
	// end inline asm
	// begin inline asm
	cp.async.commit_group;
	// end inline asm
	// begin inline asm
	cp.async.wait_group 2;
	// end inline asm
	bar.sync 	0;
	wmma.load.a.sync.aligned.col.m16n16k16.shared.f16 	{%r1117, %r1118, %r1119, %r1120, %r1121, %r1122, %r1123, %r1124}, [%r469], %r470;
	wmma.load.a.sync.aligned.col.m16n16k16.shared.f16 	{%r1125, %r1126, %r1127, %r1128, %r1129, %r1130, %r1131, %r1132}, [%r479], %r470;
	wmma.load.a.sync.aligned.col.m16n16k16.shared.f16 	{%r1133, %r1134, %r1135, %r1136, %r1137, %r1138, %r1139, %r1140}, [%r488], %r470;
	wmma.load.a.sync.aligned.col.m16n16k16.shared.f16 	{%r1141, %r1142, %r1143, %r1144, %r1145, %r1146, %r1147, %r1148}, [%r497], %r470;
	wmma.load.b.sync.aligned.col.m16n16k16.shared.f16 	{%r1149, %r1150, %r1151, %r1152, %r1153, %r1154, %r1155, %r1156}, [%r508], %r470;
	wmma.load.b.sync.aligned.col.m16n16k16.shared.f16 	{%r1157, %r1158, %r1159, %r1160, %r1161, %r1162, %r1163, %r1164}, [%r517], %r470;
	wmma.load.b.sync.aligned.col.m16n16k16.shared.f16 	{%r1165, %r1166, %r1167, %r1168, %r1169, %r1170, %r1171, %r1172}, [%r526], %r470;
	wmma.mma.sync.aligned.col.col.m16n16k16.f16.f16 {%r1173, %r1174, %r1175, %r1176}, {%r1117, %r1118, %r1119, %r1120, %r1121, %r1122, %r1123, %r1124}, {%r1149, %r1150, %r1151, %r1152, %r1153, %r1154, %r1155, %r1156}, {%r1069, %r1070, %r1071, %r1072};
	wmma.mma.sync.aligned.col.col.m16n16k16.f16.f16 {%r1177, %r1178, %r1179, %r1180}, {%r1117, %r1118, %r1119, %r1120, %r1121, %r1122, %r1123, %r1124}, {%r1157, %r1158, %r1159, %r1160, %r1161, %r1162, %r1163, %r1164}, {%r1073, %r1074, %r1075, %r1076};
	wmma.mma.sync.aligned.col.col.m16n16k16.f16.f16 {%r1181, %r1182, %r1183, %r1184}, {%r1117, %r1118, %r1119, %r1120, %r1121, %r1122, %r1123, %r1124}, {%r1165, %r1166, %r1167, %r1168, %r1169, %r1170, %r1171, %r1172}, {%r1077, %r1078, %r1079, %r1080};
	wmma.mma.sync.aligned.col.col.m16n16k16.f16.f16 {%r1185, %r1186, %r1187, %r1188}, {%r1125, %r1126, %r1127, %r1128, %r1129, %r1130, %r1131, %r1132}, {%r1149, %r1150, %r1151, %r1152, %r1153, %r1154, %r1155, %r1156}, {%r1081, %r1082, %r1083, %r1084};
	wmma.mma.sync.aligned.col.col.m16n16k16.f16.f16 {%r1189, %r1190, %r1191, %r1192}, {%r1125, %r1126, %r1127, %r1128, %r1129, %r1130, %r1131, %r1132}, {%r1157, %r1158, %r1159, %r1160, %r1161, %r1162, %r1163, %r1164}, {%r1085, %r1086, %r1087, %r1088};
	wmma.mma.sync.aligned.col.col.m16n16k16.f16.f16 {%r1193, %r1194, %r1195, %r1196}, {%r1125, %r1126, %r1127, %r1128, %r1129, %r1130, %r1131, %r1132}, {%r1165, %r1166, %r1167, %r1168, %r1169, %r1170, %r1171, %r1172}, {%r1089, %r1090, %r1091, %r1092};
	wmma.mma.sync.aligned.col.col.m16n16k16.f16.f16 {%r1197, %r1198, %r1199, %r1200}, {%r1133, %r1134, %r1135, %r1136, %r1137, %r1138, %r1139, %r1140}, {%r1149, %r1150, %r1151, %r1152, %r1153, %r1154, %r1155, %r1156}, {%r1093, %r1094, %r1095, %r1096};
	wmma.mma.sync.aligned.col.col.m16n16k16.f16.f16 {%r1201, %r1202, %r1203, %r1204}, {%r1133, %r1134, %r1135, %r1136, %r1137, %r1138, %r1139, %r1140}, {%r1157, %r1158, %r1159, %r1160, %r1161, %r1162, %r1163, %r1164}, {%r1097, %r1098, %r1099, %r1100};
	wmma.mma.sync.aligned.col.col.m16n16k16.f16.f16 {%r1205, %r1206, %r1207, %r1208}, {%r1133, %r1134, %r1135, %r1136, %r1137, %r1138, %r1139, %r1140}, {%r1165, %r1166, %r1167, %r1168, %r1169, %r1170, %r1171, %r1172}, {%r1101, %r1102, %r1103, %r1104};
	wmma.mma.sync.aligned.col.col.m16n16k16.f16.f16 {%r1209, %r1210, %r1211, %r1212}, {%r1141, %r1142, %r1143, %r1144, %r1145, %r1146, %r1147, %r1148}, {%r1149, %r1150, %r1151, %r1152, %r1153, %r1154, %r1155, %r1156}, {%r1105, %r1106, %r1107, %r1108};
	wmma.mma.sync.aligned.col.col.m16n16k16.f16.f16 {%r1213, %r1214, %r1215, %r1216}, {%r1141, %r1142, %r1143, %r1144, %r1145, %r1146, %r1147, %r1148}, {%r1157, %r1158, %r1159, %r1160, %r1161, %r1162, %r1163, %r1164}, {%r1109, %r1110, %r1111, %r1112};
	wmma.mma.sync.aligned.col.col.m16n16k16.f16.f16 {%r1217, %r1218, %r1219, %r1220}, {%r1141, %r1142, %r1143, %r1144, %r1145, %r1146, %r1147, %r1148}, {%r1165, %r1166, %r1167, %r1168, %r1169, %r1170, %r1171, %r1172}, {%r1113, %r1114, %r1115, %r1116};
	add.s64 	%rd64, %rd1, 884736;
	// begin inline asm
	cp.async.cg.shared.global [%r316], [%rd64], 16, 16;
	// end inline asm
	add.s64 	%rd65, %rd1, 909312;
	// begin inline asm
	cp.async.cg.shared.global [%r317], [%rd65], 16, 16;
	// end inline asm
	add.s64 	%rd66, %rd1, 933888;
	// begin inline asm
	cp.async.cg.shared.global [%r318], [%rd66], 16, 16;
	// end inline asm
	add.s64 	%rd67, %rd1, 958464;
	// begin inline asm
	cp.async.cg.shared.global [%r319], [%rd67], 16, 16;
	// end inline asm
	add.s64 	%rd68, %rd5, 1152;
	// begin inline asm
	cp.async.cg.shared.global [%r320], [%rd68], 16, 16;
	// end inline asm
	add.s64 	%rd69, %rd5, 99456;
	// begin inline asm
	cp.async.cg.shared.global [%r321], [%rd69], 16, 16;
	// end inline asm
	add.s64 	%rd70, %rd5, 197760;
	// begin inline asm
	cp.async.cg.shared.global [%r322], [%rd70], 16, 16;
	// end inline asm
	// begin inline asm
	cp.async.commit_group;
	// end inline asm
	// begin inline asm
	cp.async.wait_group 2;
	// end inline asm
	bar.sync 	0;
	wmma.load.a.sync.aligned.col.m16n16k16.shared.f16 	{%r1221, %r1222, %r1223, %r1224, %r1225, %r1226, %r1227, %r1228}, [%r583], %r470;
	wmma.load.a.sync.aligned.col.m16n16k16.shared.f16 	{%r1229, %r1230, %r1231, %r1232, %r1233, %r1234, %r1235, %r1236}, [%r592], %r470;
	wmma.load.a.sync.aligned.col.m16n16k16.shared.f16 	{%r1237, %r1238, %r1239, %r1240, %r1241, %r1242, %r1243, %r1244}, [%r601], %r470;
	wmma.load.a.sync.aligned.col.m16n16k16.shared.f16 	{%r1245, %r1246, %r1247, %r1248, %r1249, %r1250, %r1251, %r1252}, [%r610], %r470;
	wmma.load.b.sync.aligned.col.m16n16k16.shared.f16 	{%r1253, %r1254, %r1255, %r1256, %r1257, %r1258, %r1259, %r1260}, [%r619], %r470;
	wmma.load.b.sync.aligned.col.m16n16k16.shared.f16 	{%r1261, %r1262, %r1263, %r1264, %r1265, %r1266, %r1267, %r1268}, [%r628], %r470;
	wmma.load.b.sync.aligned.col.m16n16k16.shared.f16 	{%r1269, %r1270, %r1271, %r1272, %r1273, %r1274, %r1275, %r1276}, [%r637], %r470;
	wmma.mma.sync.aligned.col.col.m16n16k16.f16.f16 {%r1277, %r1278, %r1279, %r1280}, {%r1221, %r1222, %r1223, %r1224, %r1225, %r1226, %r1227, %r1228}, {%r1253, %r1254, %r1255, %r1256, %r1257, %r1258, %r1259, %r1260}, {%r1173, %r1174, %r1175, %r1176};
	wmma.mma.sync.aligned.col.col.m16n16k16.f16.f16 {%r1281, %r1282, %r1283, %r1284}, {%r1221, %r1222, %r1223, %r1224, %r1225, %r1226, %r1227, %r1228}, {%r1261, %r1262, %r1263, %r1264, %r1265, %r1266, %r1267, %r1268}, {%r1177, %r1178, %r1179, %r1180};
	wmma.mma.sync.aligned.col.col.m16n16k16.f16.f16 {%r1285, %r1286, %r1287, %r1288}, {%r1221, %r1222, %r1223, %r1224, %r1225, %r1226, %r1227, %r1228}, {%r1269, %r1270, %r1271, %r1272, %r1273, %r1274, %r1275, %r1276}, {%r1181, %r1182, %r1183, %r1184};
	wmma.mma.sync.aligned.col.col.m16n16k16.f16.f16 {%r1289, %r1290, %r1291, %r1292}, {%r1229, %r1230, %r1231, %r1232, %r1233, %r1234, %r1235, %r1236}, {%r1253, %r1254, %r1255, %r1256, %r1257, %r1258, %r1259, %r1260}, {%r1185, %r1186, %r1187, %r1188};
	wmma.mma.sync.aligned.col.col.m16n16k16.f16.f16 {%r1293, %r1294, %r1295, %r1296}, {%r1229, %r1230, %r1231, %r1232, %r1233, %r1234, %r1235, %r1236}, {%r1261, %r1262, %r1263, %r1264, %r1265, %r1266, %r1267, %r1268}, {%r1189, %r1190, %r1191, %r1192};
	wmma.mma.sync.aligned.col.col.m16n16k16.f16.f16 {%r1297, %r1298, %r1299, %r1300}, {%r1229, %r1230, %r1231, %r1232, %r1233, %r1234, %r1235, %r1236}, {%r1269, %r1270, %r1271, %r1272, %r1273, %r1274, %r1275, %r1276}, {%r1193, %r1194, %r1195, %r1196};
	wmma.mma.sync.aligned.col.col.m16n16k16.f16.f16 {%r1301, %r1302, %r1303, %r1304}, {%r1237, %r1238, %r1239, %r1240, %r1241, %r1242, %r1243, %r1244}, {%r1253, %r1254, %r1255, %r1256, %r1257, %r1258, %r1259, %r1260}, {%r1197, %r1198, %r1199, %r1200};
	wmma.mma.sync.aligned.col.col.m16n16k16.f16.f16 {%r1305, %r1306, %r1307, %r1308}, {%r1237, %r1238, %r1239, %r1240, %r1241, %r1242, %r1243, %r1244}, {%r1261, %r1262, %r1263, %r1264, %r1265, %r1266, %r1267, %r1268}, {%r1201, %r1202, %r1203, %r1204};
	wmma.mma.sync.aligned.col.col.m16n16k16.f16.f16 {%r1309, %r1310, %r1311, %r1312}, {%r1237, %r1238, %r1239, %r1240, %r1241, %r1242, %r1243, %r1244}, {%r1269, %r1270, %r1271, %r1272, %r1273, %r1274, %r1275, %r1276}, {%r1205, %r1206, %r1207, %r1208};
	wmma.mma.sync.aligned.col.col.m16n16k16.f16.f16 {%r1313, %r1314, %r1315, %r1316}, {%r1245, %r1246, %r1247, %r1248, %r1249, %r1250, %r1251, %r1252}, {%r1253, %r1254, %r1255, %r1256, %r1257, %r1258, %r1259, %r1260}, {%r1209, %r1210, %r1211, %r1212};
	wmma.mma.sync.aligned.col.col.m16n16k16.f16.f16 {%r1317, %r1318, %r1319, %r1320}, {%r1245, %r1246, %r1247, %r1248, %r1249, %r1250, %r1251, %r1252}, {%r1261, %r1262, %r1263, %r1264, %r1265, %r1266, %r1267, %r1268}, {%r1213, %r1214, %r1215, %r1216};
	wmma.mma.sync.aligned.col.col.m16n16k16.f16.f16 {%r1321, %r1322, %r1323, %r1324}, {%r1245, %r1246, %r1247, %r1248, %r1249, %r1250, %r1251, %r1252}, {%r1269, %r1270, %r1271, %r1272, %r1273, %r1274, %r1275, %r1276}, {%r1217, %r1218, %r1219, %r1220};
	add.s64 	%rd71, %rd1, 983040;
	// begin inline asm
	cp.async.cg.shared.global [%r323], [%rd71], 16, 16;
	// end inline asm
	add.s64 	%rd72, %rd1, 1007616;
	// begin inline asm
	cp.async.cg.shared.global [%r324], [%rd72], 16, 16;
	// end inline asm
	add.s64 	%rd73, %rd1, 1032192;
	// begin inline asm
	cp.async.cg.shared.global [%r325], [%rd73], 16, 16;
	// end inline asm
	add.s64 	%rd74, %rd1, 1056768;
	// begin inline asm
	cp.async.cg.shared.global [%r326], [%rd74], 16, 16;
	// end inline asm
	add.s64 	%rd75, %rd5, 1280;
	// begin inline asm
	cp.async.cg.shared.global [%r327], [%rd75], 16, 16;
	// end inline asm
	add.s64 	%rd76, %rd5, 99584;
	// begin inline asm
	cp.async.cg.shared.global [%r328], [%rd76], 16, 16;
	// end inline asm
	add.s64 	%rd77, %rd5, 197888;
	// begin inline asm
	cp.async.cg.shared.global [%r329], [%rd77], 16, 16;
	// end inline asm
	// begin inline asm
	cp.async.commit_group;
	// end inline asm
	// begin inline asm
	cp.async.wait_group 2;
	// end inline asm
	bar.sync 	0;
	wmma.load.a.sync.aligned.col.m16n16k16.shared.f16 	{%r1325, %r1326, %r1327, %r1328, %r1329, %r1330, %r1331, %r1332}, [%r694], %r470;
	wmma.load.a.sync.aligned.col.m16n16k16.shared.f16 	{%r1333, %r1334, %r1335, %r1336, %r1337, %r1338, %r1339, %r1340}, [%r703], %r470;
	wmma.load.a.sync.aligned.col.m16n16k16.shared.f16 	{%r1341, %r1342, %r1343, %r1344, %r1345, %r1346, %r1347, %r1348}, [%r712], %r470;
	wmma.load.a.sync.aligned.col.m16n16k16.shared.f16 	{%r1349, %r1350, %r1351, %r1352, %r1353, %r1354, %r1355, %r1356}, [%r721], %r470;
	wmma.load.b.sync.aligned.col.m16n16k16.shared.f16 	{%r1357, %r1358, %r1359, %r1360, %r1361, %r1362, %r1363, %r1364}, [%r730], %r470;
	wmma.load.b.sync.aligned.col.m16n16k16.shared.f16 	{%r1365, %r1366, %r1367, %r1368, %r1369, %r1370, %r1371, %r1372}, [%r739], %r470;
	wmma.load.b.sync.aligned.col.m16n16k16.shared.f16 	{%r1373, %r1374, %r1375, %r1376, %r1377, %r1378, %r1379, %r1380}, [%r748], %r470;
	wmma.mma.sync.aligned.col.col.m16n16k16.f16.f16 {%r1381, %r1382, %r1383, %r1384}, {%r1325, %r1326, %r1327, %r1328, %r1329, %r1330, %r1331, %r1332}, {%r1357, %r1358, %r1359, %r1360, %r1361, %r1362, %r1363, %r1364}, {%r1277, %r1278, %r1279, %r1280};
	wmma.mma.sync.aligned.col.col.m16n16k16.f16.f16 {%r1385, %r1386, %r1387, %r1388}, {%r1325, %r1326, %r1327, %r1328, %r1329, %r1330, %r1331, %r1332}, {%r1365, %r1366, %r1367, %r1368, %r1369, %r1370, %r1371, %r1372}, {%r1281, %r1282, %r1283, %r1284};
	wmma.mma.sync.aligned.col.col.m16n16k16.f16.f16 {%r1389, %r1390, %r1391, %r1392}, {%r1325, %r1326, %r1327, %r1328, %r1329, %r1330, %r1331, %r1332}, {%r1373, %r1374, %r1375, %r1376, %r1377, %r1378, %r1379, %r1380}, {%r1285, %r1286, %r1287, %r1288};
	wmma.mma.sync.aligned.col.col.m16n16k16.f16.f16 {%r1393, %r1394, %r1395, %r1396}, {%r1333, %r1334, %r1335, %r1336, %r1337, %r1338, %r1339, %r1340}, {%r1357, %r1358, %r1359, %r1360, %r1361, %r1362, %r1363, %r1364}, {%r1289, %r1290, %r1291, %r1292};
	wmma.mma.sync.aligned.col.col.m16n16k16.f16.f16 {%r1397, %r1398, %r1399, %r1400}, {%r1333, %r1334, %r1335, %r1336, %r1337, %r1338, %r1339, %r1340}, {%r1365, %r1366, %r1367, %r1368, %r1369, %r1370, %r1371, %r1372}, {%r1293, %r1294, %r1295, %r1296};
	wmma.mma.sync.aligned.col.col.m16n16k16.f16.f16 {%r1401, %r1402, %r1403, %r1404}, {%r1333, %r1334, %r1335, %r1336, %r1337, %r1338, %r1339, %r1340}, {%r1373, %r1374, %r1375, %r1376, %r1377, %r1378, %r1379, %r1380}, {%r1297, %r1298, %r1299, %r1300};
	wmma.mma.sync.aligned.col.col.m16n16k16.f16.f16 {%r1405, %r1406, %r1407, %r1408}, {%r1341, %r1342, %r1343, %r1344, %r1345, %r1346, %r1347, %r1348}, {%r1357, %r1358, %r1359, %r1360, %r1361, %r1362, %r1363, %r1364}, {%r1301, %r1302, %r1303, %r1304};
	wmma.mma.sync.aligned.col.col.m16n16k16.f16.f16 {%r1409, %r1410, %r1411, %r1412}, {%r1341, %r1342, %r1343, %r1344, %r1345, %r1346, %r1347, %r1348}, {%r1365, %r1366, %r1367, %r1368, %r1369, %r1370, %r1371, %r1372}, {%r1305, %r1306, %r1307, %r1308};
	wmma.mma.sync.aligned.col.col.m16n16k16.f16.f16 {%r1413, %r1414, %r1415, %r1416}, {%r1341, %r1342, %r1343, %r1344, %r1345, %r1346, %r1347, %r1348}, {%r1373, %r1374, %r1375, %r1376, %r1377, %r1378, %r1379, %r1380}, {%r1309, %r1310, %r1311, %r1312};
	wmma.mma.sync.aligned.col.col.m16n16k16.f16.f16 {%r1417, %r1418, %r1419, %r1420}, {%r1349, %r1350, %r1351, %r1352, %r1353, %r1354, %r1355, %r1356}, {%r1357, %r1358, %r1359, %r1360, %r1361, %r1362, %r1363, %r1364}, {%r1313, %r1314, %r1315, %r1316};
	wmma.mma.sync.aligned.col.col.m16n16k16.f16.f16 {%r1421, %r1422, %r1423, %r1424}, {%r1349, %r1350, %r1351, %r1352, %r1353, %r1354, %r1355, %r1356}, {%r1365, %r1366, %r1367, %r1368, %r1369, %r1370, %r1371, %r1372}, {%r1317, %r1318, %r1319, %r1320};
	wmma.mma.sync.aligned.col.col.m16n16k16.f16.f16 {%r1425, %r1426, %r1427, %r1428}, {%r1349, %r1350, %r1351, %r1352, %r1353, %r1354, %r1355, %r1356}, {%r1373, %r1374, %r1375, %r1376, %r1377, %r1378, %r1379, %r1380}, {%r1321, %r1322, %r1323, %r1324};
	add.s64 	%rd78, %rd1, 1081344;
	// begin inline asm
	cp.async.cg.shared.global [%r330], [%rd78], 16, 16;
	// end inline asm
	add.s64 	%rd79, %rd1, 1105920;
	// begin inline asm
	cp.async.cg.shared.global [%r331], [%rd79], 16, 16;
	// end inline asm
	add.s64 	%rd80, %rd1, 1130496;
	// begin inline asm
	cp.async.cg.shared.global [%r332], [%rd80], 16, 16;
	// end inline asm
	add.s64 	%rd81, %rd1, 1155072;
	// begin inline asm
	cp.async.cg.shared.global [%r333], [%rd81], 16, 16;
	// end inline asm
	add.s64 	%rd82, %rd5, 1408;
	// begin inline asm
	cp.async.cg.shared.global [%r334], [%rd82], 16, 16;
	// end inline asm
	add.s64 	%rd83, %rd5, 99712;
	// begin inline asm
	cp.async.cg.shared.global [%r335], [%rd83], 16, 16;
	// end inline asm
	add.s64 	%rd84, %rd5, 198016;
	// begin inline asm
	cp.async.cg.shared.global [%r336], [%rd84], 16, 16;
	// end inline asm
	// begin inline asm
	cp.async.commit_group;
	// end inline asm
	// begin inline asm
	cp.async.wait_group 2;
	// end inline asm
	bar.sync 	0;
	wmma.load.a.sync.aligned.col.m16n16k16.shared.f16 	{%r1429, %r1430, %r1431, %r1432, %r1433, %r1434, %r1435, %r1436}, [%r469], %r470;
	wmma.load.a.sync.aligned.col.m16n16k16.shared.f16 	{%r1437, %r1438, %r1439, %r1440, %r1441, %r1442, %r1443, %r1444}, [%r479], %r470;
	wmma.load.a.sync.aligned.col.m16n16k16.shared.f16 	{%r1445, %r1446, %r1447, %r1448, %r1449, %r1450, %r1451, %r1452}, [%r488], %r470;
	wmma.load.a.sync.aligned.col.m16n16k16.shared.f16 	{%r1453, %r1454, %r1455, %r1456, %r1457, %r1458, %r1459, %r1460}, [%r497], %r470;
	wmma.load.b.sync.aligned.col.m16n16k16.shared.f16 	{%r1461, %r1462, %r1463, %r1464, %r1465, %r1466, %r1467, %r1468}, [%r508], %r470;
	wmma.load.b.sync.aligned.col.m16n16k16.shared.f16 	{%r1469, %r1470, %r1471, %r1472, %r1473, %r1474, %r1475, %r1476}, [%r517], %r470;
	wmma.load.b.sync.aligned.col.m16n16k16.shared.f16 	{%r1477, %r1478, %r1479, %r1480, %r1481, %r1482, %r1483, %r1484}, [%r526], %r470;
	wmma.mma.sync.aligned.col.col.m16n16k16.f16.f16 {%r1485, %r1486, %r1487, %r1488}, {%r1429, %r1430, %r1431, %r1432, %r1433, %r1434, %r1435, %r1436}, {%r1461, %r1462, %r1463, %r1464, %r1465, %r1466, %r1467, %r1468}, {%r1381, %r1382, %r1383, %r1384};
	wmma.mma.sync.aligned.col.col.m16n16k16.f16.f16 {%r1489, %r1490, %r1491, %r1492}, {%r1429, %r1430, %r1431, %r1432, %r1433, %r1434, %r1435, %r1436}, {%r1469, %r1470, %r1471, %r1472, %r1473, %r1474, %r1475, %r1476}, {%r1385, %r1386, %r1387, %r1388};
	wmma.mma.sync.aligned.col.col.m16n16k16.f16.f16 {%r1493, %r1494, %r1495, %r1496}, {%r1429, %r1430, %r1431, %r1432, %r1433, %r1434, %r1435, %r1436}, {%r1477, %r1478, %r1479, %r1480, %r1481, %r1482, %r1483, %r1484}, {%r1389, %r1390, %r1391, %r1392};
	wmma.mma.sync.aligned.col.col.m16n16k16.f16.f16 {%r1497, %r1498, %r1499, %r1500}, {%r1437, %r1438, %r1439, %r1440, %r1441, %r1442, %r1443, %r1444}, {%r1461, %r1462, %r1463, %r1464, %r1465, %r1466, %r1467, %r1468}, {%r1393, %r1394, %r1395, %r1396};
	wmma.mma.sync.aligned.col.col.m16n16k16.f16.f16 {%r1501, %r1502, %r1503, %r1504}, {%r1437, %r1438, %r1439, %r1440, %r1441, %r1442, %r1443, %r1444}, {%r1469, %r1470, %r1471, %r1472, %r1473, %r1474, %r1475, %r1476}, {%r1397, %r1398, %r1399, %r1400};
	wmma.mma.sync.aligned.col.col.m16n16k16.f16.f16 {%r1505, %r1506, %r1507, %r1508}, {%r1437, %r1438, %r1439, %r1440, %r1441, %r1442, %r1443, %r1444}, {%r1477, %r1478, %r1479, %r1480, %r1481, %r1482, %r1483, %r1484}, {%r1401, %r1402, %r1403, %r1404};
	wmma.mma.sync.aligned.col.col.m16n16k16.f16.f16 {%r1509, %r1510, %r1511, %r1512}, {%r1445, %r1446, %r1447, %r1448, %r1449, %r1450, %r1451, %r1452}, {%r1461, %r1462, %r1463, %r1464, %r1465, %r1466, %r1467, %r1468}, {%r1405, %r1406, %r1407, %r1408};
	wmma.mma.sync.aligned.col.col.m16n16k16.f16.f16 {%r1513, %r1514, %r1515, %r1516}, {%r1445, %r1446, %r1447, %r1448, %r1449, %r1450, %r1451, %r1452}, {%r1469, %r1470, %r1471, %r1472, %r1473, %r1474, %r1475, %r1476}, {%r1409, %r1410, %r1411, %r1412};
	wmma.mma.sync.aligned.col.col.m16n16k16.f16.f16 {%r1517, %r1518, %r1519, %r1520}, {%r1445, %r1446, %r1447, %r1448, %r1449, %r1450, %r1451, %r1452}, {%r1477, %r1478, %r1479, %r1480, %r1481, %r1482, %r1483, %r1484}, {%r1413, %r1414, %r1415, %r1416};
	wmma.mma.sync.aligned.col.col.m16n16k16.f16.f16 {%r1521, %r1522, %r1523, %r1524}, {%r1453, %r1454, %r1455, %r1456, %r1457, %r1458, %r1459, %r1460}, {%r1461, %r1462, %r1463, %r1464, %r1465, %r1466, %r1467, %r1468}, {%r1417, %r1418, %r1419, %r1420};
	wmma.mma.sync.aligned.col.col.m16n16k16.f16.f16 {%r1525, %r1526, %r1527, %r1528}, {%r1453, %r1454, %r1455, %r1456, %r1457, %r1458, %r1459, %r1460}, {%r1469, %r1470, %r1471, %r1472, %r1473, %r1474, %r1475, %r1476}, {%r1421, %r1422, %r1423, %r1424};
	wmma.mma.sync.aligned.col.col.m16n16k16.f16.f16 {%r1529, %r1530, %r1531, %r1532}, {%r1453, %r1454, %r1455, %r1456, %r1457, %r1458, %r1459, %r1460}, {%r1477, %r1478, %r1479, %r1480, %r1481, %r1482, %r1483, %r1484}, {%r1425, %r1426, %r1427, %r1428};
	add.s64 	%rd85, %rd1, 1179648;
	// begin inline asm
	cp.async.cg.shared.global [%r316], [%rd85], 16, 16;
	// end inline asm
	add.s64 	%rd86, %rd1, 1204224;
	// begin inline asm
	cp.async.cg.shared.global [%r317], [%rd86], 16, 16;
	// end inline asm
	add.s64 	%rd87, %rd1, 1228800;
	// begin inline asm
	cp.async.cg.shared.global [%r318], [%rd87], 16, 16;
	// end inline asm
	add.s64 	%rd88, %rd1, 1253376;
	// begin inline asm
	cp.async.cg.shared.global [%r319], [%rd88], 16, 16;
	// end inline asm
	add.s64 	%rd89, %rd5, 1536;
	// begin inline asm
	cp.async.cg.shared.global [%r320], [%rd89], 16, 16;
	// end inline asm
	add.s64 	%rd90, %rd5, 99840;
	// begin inline asm
	cp.async.cg.shared.global [%r321], [%rd90], 16, 16;
	// end inline asm
	add.s64 	%rd91, %rd5, 198144;
	// begin inline asm
	cp.async.cg.shared.global [%r322], [%rd91], 16, 16;
	// end inline asm
	// begin inline asm
	cp.async.commit_group;
	// end inline asm
	// begin inline asm
	cp.async.wait_group 2;
	// end inline asm
	bar.sync 	0;
	wmma.load.a.sync.aligned.col.m16n16k16.shared.f16 	{%r1533, %r1534, %r1535, %r1536, %r1537, %r1538, %r1539, %r1540}, [%r583], %r470;
	wmma.load.a.sync.aligned.col.m16n16k16.shared.f16 	{%r1541, %r1542, %r1543, %r1544, %r1545, %r1546, %r1547, %r1548}, [%r592], %r470;
	wmma.load.a.sync.aligned.col.m16n16k16.shared.f16 	{%r1549, %r1550, %r1551, %r1552, %r1553, %r1554, %r1555, %r1556}, [%r601], %r470;
	wmma.load.a.sync.aligned.col.m16n16k16.shared.f16 	{%r1557, %r1558, %r1559, %r1560, %r1561, %r1562, %r1563, %r1564}, [%r610], %r470;
	wmma.load.b.sync.aligned.col.m16n16k16.shared.f16 	{%r1565, %r1566, %r1567, %r1568, %r1569, %r1570, %r1571, %r1572}, [%r619], %r470;
	wmma.load.b.sync.aligned.col.m16n16k16.shared.f16 	{%r1573, %r1574, %r1575, %r1576, %r1577, %r1578, %r1579, %r1580}, [%r628], %r470;
	wmma.load.b.sync.aligned.col.m16n16k16.shared.f16 	{%r1581, %r1582, %r1583, %r1584, %r1585, %r1586, %r1587, %r1588}, [%r637], %r470;
	wmma.mma.sync.aligned.col.col.m16n16k16.f16.f16 {%r1589, %r1590, %r1591, %r1592}, {%r1533, %r1534, %r1535, %r1536, %r1537, %r1538, %r1539, %r1540}, {%r1565, %r1566, %r1567, %r1568, %r1569, %r1570, %r1571, %r1572}, {%r1485, %r1486, %r1487, %r1488};
	wmma.mma.sync.aligned.col.col.m16n16k16.f16.f16 {%r1593, %r1594, %r1595, %r1596}, {%r1533, %r1534, %r1535, %r1536, %r1537, %r1538, %r1539, %r1540}, {%r1573, %r1574, %r1575, %r1576, %r1577, %r1578, %r1579, %r1580}, {%r1489, %r1490, %r1491, %r1492};
	wmma.mma.sync.aligned.col.col.m16n16k16.f16.f16 {%r1597, %r1598, %r1599, %r1600}, {%r1533, %r1534, %r1535, %r1536, %r1537, %r1538, %r1539, %r1540}, {%r1581, %r1582, %r1583, %r1584, %r1585, %r1586, %r1587, %r1588}, {%r1493, %r1494, %r1495, %r1496};
	wmma.mma.sync.aligned.col.col.m16n16k16.f16.f16 {%r1601, %r1602, %r1603, %r1604}, {%r1541, %r1542, %r1543, %r1544, %r1545, %r1546, %r1547, %r1548}, {%r1565, %r1566, %r1567, %r1568, %r1569, %r1570, %r1571, %r1572}, {%r1497, %r1498, %r1499, %r1500};
	wmma.mma.sync.aligned.col.col.m16n16k16.f16.f16 {%r1605, %r1606, %r1607, %r1608}, {%r1541, %r1542, %r1543, %r1544, %r1545, %r1546, %r1547, %r1548}, {%r1573, %r1574, %r1575, %r1576, %r1577, %r1578, %r1579, %r1580}, {%r1501, %r1502, %r1503, %r1504};
	wmma.mma.sync.aligned.col.col.m16n16k16.f16.f16 {%r1609, %r1610, %r1611, %r1612}, {%r1541, %r1542, %r1543, %r1544, %r1545, %r1546, %r1547, %r1548}, {%r1581, %r1582, %r1583, %r1584, %r1585, %r1586, %r1587, %r1588}, {%r1505, %r1506, %r1507, %r1508};
	wmma.mma.sync.aligned.col.col.m16n16k16.f16.f16 {%r1613, %r1614, %r1615, %r1616}, {%r1549, %r1550, %r1551, %r1552, %r1553, %r1554, %r1555, %r1556}, {%r1565, %r1566, %r1567, %r1568, %r1569, %r1570, %r1571, %r1572}, {%r1509, %r1510, %r1511, %r1512};
	wmma.mma.sync.aligned.col.col.m16n16k16.f16.f16 {%r1617, %r1618, %r1619, %r1620}, {%r1549, %r1550, %r1551, %r1552, %r1553, %r1554, %r1555, %r1556}, {%r1573, %r1574, %r1575, %r1576, %r1577, %r1578, %r1579, %r1580}, {%r1513, %r1514, %r1515, %r1516};
	wmma.mma.sync.aligned.col.col.m16n16k16.f16.f16 {%r1621, %r1622, %r1623, %r1624}, {%r1549, %r1550, %r1551, %r1552, %r1553, %r1554, %r1555, %r1556}, {%r1581, %r1582, %r1583, %r1584, %r1585, %r1586, %r1587, %r1588}, {%r1517, %r1518, %r1519, %r1520};
	wmma.mma.sync.aligned.col.col.m16n16k16.f16.f16 {%r1625, %r1626, %r1627, %r1628}, {%r1557, %r1558, %r1559, %r1560, %r1561, %r1562, %r1563, %r1564}, {%r1565, %r1566, %r1567, %r1568, %r1569, %r1570, %r1571, %r1572}, {%r1521, %r1522, %r1523, %r1524};
	wmma.mma.sync.aligned.col.col.m16n16k16.f16.f16 {%r1629, %r1630, %r1631, %r1632}, {%r1557, %r1558, %r1559, %r1560, %r1561, %r1562, %r1563, %r1564}, {%r1573, %r1574, %r1575, %r1576, %r1577, %r1578, %r1579, %r1580}, {%r1525, %r1526, %r1527, %r1528};
	wmma.mma.sync.aligned.col.col.m16n16k16.f16.f16 {%r1633, %r1634, %r1635, %r1636}, {%r1557, %r1558, %r1559, %r1560, %r1561, %r1562, %r1563, %r1564}, {%r1581, %r1582, %r1583, %r1584, %r1585, %r1586, %r1587, %r1588}, {%r1529, %r1530, %r1531, %r1532};
	add.s64 	%rd92, %rd1, 1277952;
	// begin inline asm
	cp.async.cg.shared.global [%r323], [%rd92], 16, 16;
	// end inline asm
	add.s64 	%rd93, %rd1, 1302528;
	// begin inline asm
	cp.async.cg.shared.global [%r324], [%rd93], 16, 16;
	// end inline asm
	add.s64 	%rd94, %rd1, 1327104;
	// begin inline asm
	cp.async.cg.shared.global [%r325], [%rd94], 16, 16;
	// end inline asm
	add.s64 	%rd95, %rd1, 1351680;
	// begin inline asm
	cp.async.cg.shared.global [%r326], [%rd95], 16, 16;
	// end inline asm
	add.s64 	%rd96, %rd5, 1664;
	// begin inline asm
	cp.async.cg.shared.global [%r327], [%rd96], 16, 16;
	// end inline asm
	add.s64 	%rd97, %rd5, 99968;
	// begin inline asm
	cp.async.cg.shared.global [%r328], [%rd97], 16, 16;
	// end inline asm
	add.s64 	%rd98, %rd5, 198272;
	// begin inline asm
	cp.async.cg.shared.global [%r329], [%rd98], 16, 16;
	// end inline asm
	// begin inline asm
	cp.async.commit_group;
	// end inline asm
	// begin inline asm
	cp.async.wait_group 2;
	// end inline asm
	bar.sync 	0;
	wmma.load.a.sync.aligned.col.m16n16k16.shared.f16 	{%r1637, %r1638, %r1639, %r1640, %r1641, %r1642, %r1643, %r1644}, [%r694], %r470;
	wmma.load.a.sync.aligned.col.m16n16k16.shared.f16 	{%r1645, %r1646, %r1647, %r1648, %r1649, %r1650, %r1651, %r1652}, [%r703], %r470;
	wmma.load.a.sync.aligned.col.m16n16k16.shared.f16 	{%r1653, %r1654, %r1655, %r1656, %r1657, %r1658, %r1659, %r1660}, [%r712], %r470;
	wmma.load.a.sync.aligned.col.m16n16k16.shared.f16 	{%r1661, %r1662, %r1663, %r1664, %r1665, %r1666, %r1667, %r1668}, [%r721], %r470;
	wmma.load.b.sync.aligned.col.m16n16k16.shared.f16 	{%r1669, %r1670, %r1671, %r1672, %r1673, %r1674, %r1675, %r1676}, [%r730], %r470;
	wmma.load.b.sync.aligned.col.m16n16k16.shared.f16 	{%r1677, %r1678, %r1679, %r1680, %r1681, %r1682, %r1683, %r1684}, [%r739], %r470;
	wmma.load.b.sync.aligned.col.m16n16k16.shared.f16 	{%r1685, %r1686, %r1687, %r1688, %r1689, %r1690, %r1691, %r1692}, [%r748], %r470;
	wmma.mma.sync.aligned.col.col.m16n16k16.f16.f16 {%r1693, %r1694, %r1695, %r1696}, {%r1637, %r1638, %r1639, %r1640, %r1641, %r1642, %r1643, %r1644}, {%r1669, %r1670, %r1671, %r1672, %r1673, %r1674, %r1675, %r1676}, {%r1589, %r1590, %r1591, %r1592};
	wmma.mma.sync.aligned.col.col.m16n16k16.f16.f16 {%r1697, %r1698, %r1699, %r1700}, {%r1637, %r1638, %r1639, %r1640, %r1641, %r1642, %r1643, %r1644}, {%r1677, %r1678, %r1679, %r1680, %r1681, %r1682, %r1683, %r1684}, {%r1593, %r1594, %r1595, %r1596};
	wmma.mma.sync.aligned.col.col.m16n16k16.f16.f16 {%r1701, %r1702, %r1703, %r1704}, {%r1637, %r1638, %r1639, %r1640, %r1641, %r1642, %r1643, %r1644}, {%r1685, %r1686, %r1687, %r1688, %r1689, %r1690, %r1691, %r1692}, {%r1597, %r1598, %r1599, %r1600};
	wmma.mma.sync.aligned.col.col.m16n16k16.f16.f16 {%r1705, %r1706, %r1707, %r1708}, {%r1645, %r1646, %r1647, %r1648, %r1649, %r1650, %r1651, %r1652}, {%r1669, %r1670, %r1671, %r1672, %r1673, %r1674, %r1675, %r1676}, {%r1601, %r1602, %r1603, %r1604};
	wmma.mma.sync.aligned.col.col.m16n16k16.f16.f16 {%r1709, %r1710, %r1711, %r1712}, {%r1645, %r1646, %r1647, %r1648, %r1649, %r1650, %r1651, %r1652}, {%r1677, %r1678, %r1679, %r1680, %r1681, %r1682, %r1683, %r1684}, {%r1605, %r1606, %r1607, %r1608};
	wmma.mma.sync.aligned.col.col.m16n16k16.f16.f16 {%r1713, %r1714, %r1715, %r1716}, {%r1645, %r1646, %r1647, %r1648, %r1649, %r1650, %r1651, %r1652}, {%r1685, %r1686, %r1687, %r1688, %r1689, %r1690, %r1691, %r1692}, {%r1609, %r1610, %r1611, %r1612};
	wmma.mma.sync.aligned.col.col.m16n16k16.f16.f16 {%r1717, %r1718, %r1719, %r1720}, {%r1653, %r1654, %r1655, %r1656, %r1657, %r1658, %r1659, %r1660}, {%r1669, %r1670, %r1671, %r1672, %r1673, %r1674, %r1675, %r1676}, {%r1613, %r1614, %r1615, %r1616};
	wmma.mma.sync.aligned.col.col.m16n16k16.f16.f16 {%r1721, %r1722, %r1723, %r1724}, {%r1653, %r1654, %r1655, %r1656, %r1657, %r1658, %r1659, %r1660}, {%r1677, %r1678, %r1679, %r1680, %r1681, %r1682, %r1683, %r1684}, {%r1617, %r1618, %r1619, %r1620};
	wmma.mma.sync.aligned.col.col.m16n16k16.f16.f16 {%r1725, %r1726, %r1727, %r1728}, {%r1653, %r1654, %r1655, %r1656, %r1657, %r1658, %r1659, %r1660}, {%r1685, %r1686, %r1687, %r1688, %r1689, %r1690, %r1691, %r1692}, {%r1621, %r1622, %r1623, %r1624};
	wmma.mma.sync.aligned.col.col.m16n16k16.f16.f16 {%r1729, %r1730, %r1731, %r1732}, {%r1661, %r1662, %r1663, %r1664, %r1665, %r1666, %r1667, %r1668}, {%r1669, %r1670, %r1671, %r1672, %r1673, %r1674, %r1675, %r1676}, {%r1625, %r1626, %r1627, %r1628};
	wmma.mma.sync.aligned.col.col.m16n16k16.f16.f16 {%r1733, %r1734, %r1735, %r1736}, {%r1661, %r1662, %r1663, %r1664, %r1665, %r1666, %r1667, %r1668}, {%r1677, %r1678, %r1679, %r1680, %r1681, %r1682, %r1683, %r1684}, {%r1629, %r1630, %r1631, %r1632};
	wmma.mma.sync.aligned.col.col.m16n16k16.f16.f16 {%r1737, %r1738, %r1739, %r1740}, {%r1661, %r1662, %r1663, %r1664, %r1665, %r1666, %r1667, %r1668}, {%r1685, %r1686, %r1687, %r1688, %r1689, %r1690, %r1691, %r1692}, {%r1633, %r1634, %r1635, %r1636};
	add.s64 	%rd99, %rd1, 1376256;
	// begin inline asm
	cp.async.cg.shared.global [%r330], [%rd99], 16, 16;
	// end inline asm
	add.s64 	%rd100, %rd1, 1400832;
	// begin inline asm
	cp.async.cg.shared.global [%r331], [%rd100], 16, 16;
	// end inline asm
	add.s64 	%rd101, %rd1, 1425408;
	// begin inline asm
	cp.async.cg.shared.global [%r332], [%rd101], 16, 16;
	// end inline asm
	add.s64 	%rd102, %rd1, 1449984;
	// begin inline asm
	cp.async.cg.shared.global [%r333], [%rd102], 16, 16;
	// end inline asm
	add.s64 	%rd103, %rd5, 1792;
	// begin inline asm
	cp.async.cg.shared.global [%r334], [%rd103], 16, 16;
	// end inline asm
	add.s64 	%rd104, %rd5, 100096;
	// begin inline asm
	cp.async.cg.shared.global [%r335], [%rd104], 16, 16;
	// end inline asm
	add.s64 	%rd105, %rd5, 198400;
	// begin inline asm
	cp.async.cg.shared.global [%r336], [%rd105], 16, 16;
	// end inline asm
	// begin inline asm
	cp.async.commit_group;
	// end inline asm
	// begin inline asm
	cp.async.wait_group 2;
	// end inline asm
	bar.sync 	0;
	wmma.load.a.sync.aligned.col.m16n16k16.shared.f16 	{%r1741, %r1742, %r1743, %r1744, %r1745, %r1746, %r1747, %r1748}, [%r469], %r470;
	wmma.load.a.sync.aligned.col.m16n16k16.shared.f16 	{%r1749, %r1750, %r1751, %r1752, %r1753, %r1754, %r1755, %r1756}, [%r479], %r470;
	wmma.load.a.sync.aligned.col.m16n16k16.shared.f16 	{%r1757, %r1758, %r1759, %r1760, %r1761, %r1762, %r1763, %r1764}, [%r488], %r470;
	wmma.load.a.sync.aligned.col.m16n16k16.shared.f16 	{%r1765, %r1766, %r1767, %r1768, %r1769, %r1770, %r1771, %r1772}, [%r497], %r470;
	wmma.load.b.sync.aligned.col.m16n16k16.shared.f16 	{%r1773, %r1774, %r1775, %r1776, %r1777, %r1778, %r1779, %r1780}, [%r508], %r470;
	wmma.load.b.sync.aligned.col.m16n16k16.shared.f16 	{%r1781, %r1782, %r1783, %r1784, %r1785, %r1786, %r1787, %r1788}, [%r517], %r470;
	wmma.load.b.sync.aligned.col.m16n16k16.shared.f16 	{%r1789, %r1790, %r1791, %r1792, %r1793, %r1794, %r1795, %r1796}, [%r526], %r470;
	wmma.mma.sync.aligned.col.col.m16n16k16.f16.f16 {%r1797, %r1798, %r1799, %r1800}, {%r1741, %r1742, %r1743, %r1744, %r1745, %r1746, %r1747, %r1748}, {%r1773, %r1774, %r1775, %r1776, %r1777, %r1778, %r1779, %r1780}, {%r1693, %r1694, %r1695, %r1696};
	wmma.mma.sync.aligned.col.col.m16n16k16.f16.f16 {%r1801, %r1802, %r1803, %r1804}, {%r1741, %r1742, %r1743, %r1744, %r1745, %r1746, %r1747, %r1748}, {%r1781, %r1782, %r1783, %r1784, %r1785, %r1786, %r1787, %r1788}, {%r1697, %r1698, %r1699, %r1700};
	wmma.mma.sync.aligned.col.col.m16n16k16.f16.f16 {%r1805, %r1806, %r1807, %r1808}, {%r1741, %r1742, %r1743, %r1744, %r1745, %r1746, %r1747, %r1748}, {%r1789, %r1790, %r1791, %r1792, %r1793, %r1794, %r1795, %r1796}, {%r1701, %r1702, %r1703, %r1704};
	wmma.mma.sync.aligned.col.col.m16n16k16.f16.f16 {%r1809, %r1810, %r1811, %r1812}, {%r1749, %r1750, %r1751, %r1752, %r1753, %r1754, %r1755, %r1756}, {%r1773, %r1774, %r1775, %r1776, %r1777, %r1778, %r1779, %r1780}, {%r1705, %r1706, %r1707, %r1708};
	wmma.mma.sync.aligned.col.col.m16n16k16.f16.f16 {%r1813, %r1814, %r1815, %r1816}, {%r1749, %r1750, %r1751, %r1752, %r1753, %r1754, %r1755, %r1756}, {%r1781, %r1782, %r1783, %r1784, %r1785, %r1786, %r1787, %r1788}, {%r1709, %r1710, %r1711, %r1712};
	wmma.mma.sync.aligned.col.col.m16n16k16.f16.f16 {%r1817, %r1818, %r1819, %r1820}, {%r1749, %r1750, %r1751, %r1752, %r1753, %r1754, %r1755, %r1756}, {%r1789, %r1790, %r1791, %r1792, %r1793, %r1794, %r1795, %r1796}, {%r1713, %r1714, %r1715, %r1716};
	wmma.mma.sync.aligned.col.col.m16n16k16.f16.f16 {%r1821, %r1822, %r1823, %r1824}, {%r1757, %r1758, %r1759, %r1760, %r1761, %r1762, %r1763, %r1764}, {%r1773, %r1774, %r1775, %r1776, %r1777, %r1778, %r1779, %r1780}, {%r1717, %r1718, %r1719, %r1720};
	wmma.mma.sync.aligned.col.col.m16n16k16.f16.f16 {%r1825, %r1826, %r1827, %r1828}, {%r1757, %r1758, %r1759, %r1760, %r1761, %r1762, %r1763, %r1764}, {%r1781, %r1782, %r1783, %r1784, %r1785, %r1786, %r1787, %r1788}, {%r1721, %r1722, %r1723, %r1724};
	wmma.mma.sync.aligned.col.col.m16n16k16.f16.f16 {%r1829, %r1830, %r1831, %r1832}, {%r1757, %r1758, %r1759, %r1760, %r1761, %r1762, %r1763, %r1764}, {%r1789, %r1790, %r1791, %r1792, %r1793, %r1794, %r1795, %r1796}, {%r1725, %r1726, %r1727, %r1728};
	wmma.mma.sync.aligned.col.col.m16n16k16.f16.f16 {%r1833, %r1834, %r1835, %r1836}, {%r1765, %r1766, %r1767, %r1768, %r1769, %r1770, %r1771, %r1772}, {%r1773, %r1774, %r1775, %r1776, %r1777, %r1778, %r1779, %r1780}, {%r1729, %r1730, %r1731, %r1732};
	wmma.mma.sync.aligned.col.col.m16n16k16.f16.f16 {%r1837, %r1838, %r1839, %r1840}, {%r1765, %r1766, %r1767, %r1768, %r1769, %r1770, %r1771, %r1772}, {%r1781, %r1782, %r1783, %r1784, %r1785, %r1786, %r1787, %r1788}, {%r1733, %r1734, %r1735, %r1736};
	wmma.mma.sync.aligned.col.col.m16n16k16.f16.f16 {%r1841, %r1842, %r1843, %r1844}, {%r1765, %r1766, %r1767, %r1768, %r1769, %r1770, %r1771, %r1772}, {%r1789, %r1790, %r1791, %r1792, %r1793, %r1794, %r1795, %r1796}, {%r1737, %r1738, %r1739, %r1740};
	add.s64 	%rd106, %rd1, 1474560;
	// begin inline asm
	cp.async.cg.shared.global [%r316], [%rd106], 16, 16;
	// end inline asm
	add.s64 	%rd107, %rd1, 1499136;
	// begin inline asm
	cp.async.cg.shared.global [%r317], [%rd107], 16, 16;
	// end inline asm
	add.s64 	%rd108, %rd1, 1523712;
	// begin inline asm
	cp.async.cg.shared.global [%r318], [%rd108], 16, 16;
	// end inline asm
	add.s64 	%rd109, %rd1, 1548288;
	// begin inline asm
	cp.async.cg.shared.global [%r319], [%rd109], 16, 16;
	// end inline asm
	add.s64 	%rd110, %rd5, 1920;
	// begin inline asm
	cp.async.cg.shared.global [%r320], [%rd110], 16, 16;
	// end inline asm
	add.s64 	%rd111, %rd5, 100224;
	// begin inline asm
	cp.async.cg.shared.global [%r321], [%rd111], 16, 16;
	// end inline asm
	add.s64 	%rd112, %rd5, 198528;
	// begin inline asm
	cp.async.cg.shared.global [%r322], [%rd112], 16, 16;
	// end inline asm
	// begin inline asm
	cp.async.commit_group;
	// end inline asm
	// begin inline asm
	cp.async.wait_group 2;
	// end inline asm
	bar.sync 	0;
	wmma.load.a.sync.aligned.col.m16n16k16.shared.f16 	{%r1845, %r1846, %r1847, %r1848, %r1849, %r1850, %r1851, %r1852}, [%r583], %r470;
	wmma.load.a.sync.aligned.col.m16n16k16.shared.f16 	{%r1853, %r1854, %r1855, %r1856, %r1857, %r1858, %r1859, %r1860}, [%r592], %r470;
	wmma.load.a.sync.aligned.col.m16n16k16.shared.f16 	{%r1861, %r1862, %r1863, %r1864, %r1865, %r1866, %r1867, %r1868}, [%r601], %r470;
	wmma.load.a.sync.aligned.col.m16n16k16.shared.f16 	{%r1869, %r1870, %r1871, %r1872, %r1873, %r1874, %r1875, %r1876}, [%r610], %r470;
	wmma.load.b.sync.aligned.col.m16n16k16.shared.f16 	{%r1877, %r1878, %r1879, %r1880, %r1881, %r1882, %r1883, %r1884}, [%r619], %r470;
	wmma.load.b.sync.aligned.col.m16n16k16.shared.f16 	{%r1885, %r1886, %r1887, %r1888, %r1889, %r1890, %r1891, %r1892}, [%r628], %r470;
	wmma.load.b.sync.aligned.col.m16n16k16.shared.f16 	{%r1893, %r1894, %r1895, %r1896, %r1897, %r1898, %r1899, %r1900}, [%r637], %r470;
	wmma.mma.sync.aligned.col.col.m16n16k16.f16.f16 {%r1901, %r1902, %r1903, %r1904}, {%r1845, %r1846, %r1847, %r1848, %r1849, %r1850, %r1851, %r1852}, {%r1877, %r1878, %r1879, %r1880, %r1881, %r1882, %r1883, %r1884}, {%r1797, %r1798, %r1799, %r1800};
	wmma.mma.sync.aligned.col.col.m16n16k16.f16.f16 {%r1905, %r1906, %r1907, %r1908}, {%r1845, %r1846, %r1847, %r1848, %r1849, %r1850, %r1851, %r1852}, {%r1885, %r1886, %r1887, %r1888, %r1889, %r1890, %r1891, %r1892}, {%r1801, %r1802, %r1803, %r1804};
	wmma.mma.sync.aligned.col.col.m16n16k16.f16.f16 {%r1909, %r1910, %r1911, %r1912}, {%r1845, %r1846, %r1847, %r1848, %r1849, %r1850, %r1851, %r1852}, {%r1893, %r1894, %r1895, %r1896, %r1897, %r1898, %r1899, %r1900}, {%r1805, %r1806, %r1807, %r1808};
	wmma.mma.sync.aligned.col.col.m16n16k16.f16.f16 {%r1913, %r1914, %r1915, %r1916}, {%r1853, %r1854, %r1855, %r1856, %r1857, %r1858, %r1859, %r1860}, {%r1877, %r1878, %r1879, %r1880, %r1881, %r1882, %r1883, %r1884}, {%r1809, %r1810, %r1811, %r1812};
	wmma.mma.sync.aligned.col.col.m16n16k16.f16.f16 {%r1917, %r1918, %r1919, %r1920}, {%r1853, %r1854, %r1855, %r1856, %r1857, %r1858, %r1859, %r1860}, {%r1885, %r1886, %r1887, %r1888, %r1889, %r1890, %r1891, %r1892}, {%r1813, %r1814, %r1815, %r1816};
	wmma.mma.sync.aligned.col.col.m16n16k16.f16.f16 {%r1921, %r1922, %r1923, %r1924}, {%r1853, %r1854, %r1855, %r1856, %r1857, %r1858, %r1859, %r1860}, {%r1893, %r1894, %r1895, %r1896, %r1897, %r1898, %r1899, %r1900}, {%r1817, %r1818, %r1819, %r1820};
	wmma.mma.sync.aligned.col.col.m16n16k16.f16.f16 {%r1925, %r1926, %r1927, %r1928}, {%r1861, %r1862, %r1863, %r1864, %r1865, %r1866, %r1867, %r1868}, {%r1877, %r1878, %r1879, %r1880, %r1881, %r1882, %r1883, %r1884}, {%r1821, %r1822, %r1823, %r1824};
	wmma.mma.sync.aligned.col.col.m16n16k16.f16.f16 {%r1929, %r1930, %r1931, %r1932}, {%r1861, %r1862, %r1863, %r1864, %r1865, %r1866, %r1867, %r1868}, {%r1885, %r1886, %r1887, %r1888, %r1889, %r1890, %r1891, %r1892}, {%r1825, %r1826, %r1827, %r1828};
	wmma.mma.sync.aligned.col.col.m16n16k16.f16.f16 {%r1933, %r1934, %r1935, %r1936}, {%r1861, %r1862, %r1863, %r1864, %r1865, %r1866, %r1867, %r1868}, {%r1893, %r1894, %r1895, %r1896, %r1897, %r1898, %r1899, %r1900}, {%r1829, %r1830, %r1831, %r1832};
	wmma.mma.sync.aligned.col.col.m16n16k16.f16.f16 {%r1937, %r1938, %r1939, %r1940}, {%r1869, %r1870, %r1871, %r1872, %r1873, %r1874, %r1875, %r1876}, {%r1877, %r1878, %r1879, %r1880, %r1881, %r1882, %r1883, %r1884}, {%r1833, %r1834, %r1835, %r1836};
	wmma.mma.sync.aligned.col.col.m16n16k16.f16.f16 {%r1941, %r1942, %r1943, %r1944}, {%r1869, %r1870, %r1871, %r1872, %r1873, %r1874, %r1875, %r1876}, {%r1885, %r1886, %r1887, %r1888, %r1889, %r1890, %r1891, %r1892}, {%r1837, %r1838, %r1839, %r1840};
	wmma.mma.sync.aligned.col.col.m16n16k16.f16.f16 {%r1945, %r1946, %r1947, %r1948}, {%r1869, %r1870, %r1871, %r1872, %r1873, %r1874, %r1875, %r1876}, {%r1893, %r1894, %r1895, %r1896, %r1897, %r1898, %r1899, %r1900}, {%r1841, %r1842, %r1843, %r1844};
	add.s64 	%rd113, %rd1, 1572864;
	// begin inline asm
	cp.async.cg.shared.global [%r323], [%rd113], 16, 16;
	// end inline asm
	add.s64 	%rd114, %rd1, 1597440;
	// begin inline asm
	cp.async.cg.shared.global [%r324], [%rd114], 16, 16;
	// end inline asm
	add.s64 	%rd115, %rd1, 1622016;
	// begin inline asm
	cp.async.cg.shared.global [%r325], [%rd115], 16, 16;
	// end inline asm
	add.s64 	%rd116, %rd1, 1646592;
	// begin inline asm
	cp.async.cg.shared.global [%r326], [%rd116], 16, 16;
	// end inline asm
	add.s64 	%rd117, %rd5, 2048;
	// begin inline asm
	cp.async.cg.shared.global [%r327], [%rd117], 16, 16;
	// end inline asm
	add.s64 	%rd118, %rd5, 100352;
	// begin inline asm
	cp.async.cg.shared.global [%r328], [%rd118], 16, 16;
	// end inline asm
	add.s64 	%rd119, %rd5, 198656;
	// begin inline asm
	cp.async.cg.shared.global [%r329], [%rd119], 16, 16;
	// end inline asm
	// begin inline asm
	cp.async.commit_group;
	// end inline asm
	// begin inline asm
	cp.async.wait_group 2;
	// end inline asm
	bar.sync 	0;
	wmma.load.a.sync.aligned.col.m16n16k16.shared.f16 	{%r1949, %r1950, %r1951, %r1952, %r1953, %r1954, %r1955, %r1956}, [%r694], %r470;
	wmma.load.a.sync.aligned.col.m16n16k16.shared.f16 	{%r1957, %r1958, %r1959, %r1960, %r1961, %r1962, %r1963, %r1964}, [%r703], %r470;
	wmma.load.a.sync.aligned.col.m16n16k16.shared.f16 	{%r1965, %r1966, %r1967, %r1968, %r1969, %r1970, %r1971, %r1972}, [%r712], %r470;
	wmma.load.a.sync.aligned.col.m16n16k16.shared.f16 	{%r1973, %r1974, %r1975, %r1976, %r1977, %r1978, %r1979, %r1980}, [%r721], %r470;
	wmma.load.b.sync.aligned.col.m16n16k16.shared.f16 	{%r1981, %r1982, %r1983, %r1984, %r1985, %r1986, %r1987, %r1988}, [%r730], %r470;
	wmma.load.b.sync.aligned.col.m16n16k16.shared.f16 	{%r1989, %r1990, %r1991, %r1992, %r1993, %r1994, %r1995, %r1996}, [%r739], %r470;
	wmma.load.b.sync.aligned.col.m16n16k16.shared.f16 	{%r1997, %r1998, %r1999, %r2000, %r2001, %r2002, %r2003, %r2004}, [%r748], %r470;
	wmma.mma.sync.aligned.col.col.m16n16k16.f16.f16 {%r2005, %r2006, %r2007, %r2008}, {%r1949, %r1950, %r1951, %r1952, %r1953, %r1954, %r1955, %r1956}, {%r1981, %r1982, %r1983, %r1984, %r1985, %r1986, %r1987, %r1988}, {%r1901, %r1902, %r1903, %r1904};
	wmma.mma.sync.aligned.col.col.m16n16k16.f16.f16 {%r2009, %r2010, %r2011, %r2012}, {%r1949, %r1950, %r1951, %r1952, %r1953, %r1954, %r1955, %r1956}, {%r1989, %r1990, %r1991, %r1992, %r1993, %r1994, %r1995, %r1996}, {%r1905, %r1906, %r1907, %r1908};
	wmma.mma.sync.aligned.col.col.m16n16k16.f16.f16 {%r2013, %r2014, %r2015, %r2016}, {%r1949, %r1950, %r1951, %r1952, %r1953, %r1954, %r1955, %r1956}, {%r1997, %r1998, %r1999, %r2000, %r2001, %r2002, %r2003, %r2004}, {%r1909, %r1910, %r1911, %r1912};
	wmma.mma.sync.aligned.col.col.m16n16k16.f16.f16 {%r2017, %r2018, %r2019, %r2020}, {%r1957, %r1958, %r1959, %r1960, %r1961, %r1962, %r1963, %r1964}, {%r1981, %r1982, %r1983, %r1984, %r1985, %r1986, %r1987, %r1988}, {%r1913, %r1914, %r1915, %r1916};
	wmma.mma.sync.aligned.col.col.m16n16k16.f16.f16 {%r2021, %r2022, %r2023, %r2024}, {%r1957, %r1958, %r1959, %r1960, %r1961, %r1962, %r1963, %r1964}, {%r1989, %r1990, %r1991, %r1992, %r1993, %r1994, %r1995, %r1996}, {%r1917, %r1918, %r1919, %r1920};
	wmma.mma.sync.aligned.col.col.m16n16k16.f16.f16 {%r2025, %r2026, %r2027, %r2028}, {%r1957, %r1958, %r1959, %r1960, %r1961, %r1962, %r1963, %r1964}, {%r1997, %r1998, %r1999, %r2000, %r2001, %r2002, %r2003, %r2004}, {%r1921, %r1922, %r1923, %r1924};
	wmma.mma.sync.aligned.col.col.m16n16k16.f16.f16 {%r2029, %r2030, %r2031, %r2032}, {%r1965, %r1966, %r1967, %r1968, %r1969, %r1970, %r1971, %r1972}, {%r1981, %r1982, %r1983, %r1984, %r1985, %r1986, %r1987, %r1988}, {%r1925, %r1926, %r1927, %r1928};
	wmma.mma.sync.aligned.col.col.m16n16k16.f16.f16 {%r2033, %r2034, %r2035, %r2036}, {%r1965, %r1966, %r1967, %r1968, %r1969, %r1970, %r1971, %r1972}, {%r1989, %r1990, %r1991, %r1992, %r1993, %r1994, %r1995, %r1996}, {%r1929, %r1930, %r1931, %r1932};
	wmma.mma.sync.aligned.col.col.m16n16k16.f16.f16 {%r2037, %r2038, %r2039, %r2040}, {%r1965, %r1966, %r1967, %r1968, %r1969, %r1970, %r1971, %r1972}, {%r1997, %r1998, %r1999, %r2000, %r2001, %r2002, %r2003, %r2004}, {%r1933, %r1934, %r1935, %r1936};
	wmma.mma.sync.aligned.col.col.m16n16k16.f16.f16 {%r2041, %r2042, %r2043, %r2044}, {%r1973, %r1974, %r1975, %r1976, %r1977, %r1978, %r1979, %r1980}, {%r1981, %r1982, %r1983, %r1984, %r1985, %r1986, %r1987, %r1988}, {%r1937, %r1938, %r1939, %r1940};
	wmma.mma.sync.aligned.col.col.m16n16k16.f16.f16 {%r2045, %r2046, %r2047, %r2048}, {%r1973, %r1974, %r1975, %r1976, %r1977, %r1978, %r1979, %r1980}, {%r1989, %r1990, %r1991, %r1992, %r1993, %r1994, %r1995, %r1996}, {%r1941, %r1942, %r1943, %r1944};
	wmma.mma.sync.aligned.col.col.m16n16k16.f16.f16 {%r2049, %r2050, %r2051, %r2052}, {%r1973, %r1974, %r1975, %r1976, %r1977, %r1978, %r1979, %r1980}, {%r1997, %r1998, %r1999, %r2000, %r2001, %r2002, %r2003, %r2004}, {%r1945, %r1946, %r1947, %r1948};
	add.s64 	%rd120, %rd1, 1671168;
	// begin inline asm
	cp.async.cg.shared.global [%r330], [%rd120], 16, 16;
	// end inline asm
	add.s64 	%rd121, %rd1, 1695744;
	// begin inline asm
	cp.async.cg.shared.global [%r331], [%rd121], 16, 16;
	// end inline asm
	add.s64 	%rd122, %rd1, 1720320;
	// begin inline asm
	cp.async.cg.shared.global [%r332], [%rd122], 16, 16;
	// end inline asm
	add.s64 	%rd123, %rd1, 1744896;
	// begin inline asm
	cp.async.cg.shared.global [%r333], [%rd123], 16, 16;
	// end inline asm
	add.s64 	%rd124, %rd5, 2176;
	// begin inline asm
	cp.async.cg.shared.global [%r334], [%rd124], 16, 16;
	// end inline asm
	add.s64 	%rd125, %rd5, 100480;
	// begin inline asm
	cp.async.cg.shared.global [%r335], [%rd125], 16, 16;
	// end inline asm
	add.s64 	%rd126, %rd5, 198784;
	// begin inline asm
	cp.async.cg.shared.global [%r336], [%rd126], 16, 16;
	// end inline asm
	// begin inline asm
	cp.async.commit_group;
	// end inline asm
	// begin inline asm
	cp.async.wait_group 2;
	// end inline asm
	bar.sync 	0;
	wmma.load.a.sync.aligned.col.m16n16k16.shared.f16 	{%r2053, %r2054, %r2055, %r2056, %r2057, %r2058, %r2059, %r2060}, [%r469], %r470;
	wmma.load.a.sync.aligned.col.m16n16k16.shared.f16 	{%r2061, %r2062, %r2063, %r2064, %r2065, %r2066, %r2067, %r2068}, [%r479], %r470;
	wmma.load.a.sync.aligned.col.m16n16k16.shared.f16 	{%r2069, %r2070, %r2071, %r2072, %r2073, %r2074, %r2075, %r2076}, [%r488], %r470;
	wmma.load.a.sync.aligned.col.m16n16k16.shared.f16 	{%r2077, %r2078, %r2079, %r2080, %r2081, %r2082, %r2083, %r2084}, [%r497], %r470;
	wmma.load.b.sync.aligned.col.m16n16k16.shared.f16 	{%r2085, %r2086, %r2087, %r2088, %r2089, %r2090, %r2091, %r2092}, [%r508], %r470;
	wmma.load.b.sync.aligned.col.m16n16k16.shared.f16 	{%r2093, %r2094, %r2095, %r2096, %r2097, %r2098, %r2099, %r2100}, [%r517], %r470;
	wmma.load.b.sync.aligned.col.m16n16k16.shared.f16 	{%r2101, %r2102, %r2103, %r2104, %r2105, %r2106, %r2107, %r2108}, [%r526], %r470;
	wmma.mma.sync.aligned.col.col.m16n16k16.f16.f16 {%r2109, %r2110, %r2111, %r2112}, {%r2053, %r2054, %r2055, %r2056, %r2057, %r2058, %r2059, %r2060}, {%r2085, %r2086, %r2087, %r2088, %r2089, %r2090, %r2091, %r2092}, {%r2005, %r2006, %r2007, %r2008};
	wmma.mma.sync.aligned.col.col.m16n16k16.f16.f16 {%r2113, %r2114, %r2115, %r2116}, {%r2053, %r2054, %r2055, %r2056, %r2057, %r2058, %r2059, %r2060}, {%r2093, %r2094, %r2095, %r2096, %r2097, %r2098, %r2099, %r2100}, {%r2009, %r2010, %r2011, %r2012};
	wmma.mma.sync.aligned.col.col.m16n16k16.f16.f16 {%r2117, %r2118, %r2119, %r2120}, {%r2053, %r2054, %r2055, %r2056, %r2057, %r2058, %r2059, %r2060}, {%r2101, %r2102, %r2103, %r2104, %r2105, %r2106, %r2107, %r2108}, {%r2013, %r2014, %r2015, %r2016};
	wmma.mma.sync.aligned.col.col.m16n16k16.f16.f16 {%r2121, %r2122, %r2123, %r2124}, {%r2061, %r2062, %r2063, %r2064, %r2065, %r2066, %r2067, %r2068}, {%r2085, %r2086, %r2087, %r2088, %r2089, %r2090, %r2091, %r2092}, {%r2017, %r2018, %r2019, %r2020};
	wmma.mma.sync.aligned.col.col.m16n16k16.f16.f16 {%r2125, %r2126, %r2127, %r2128}, {%r2061, %r2062, %r2063, %r2064, %r2065, %r2066, %r2067, %r2068}, {%r2093, %r2094, %r2095, %r2096, %r2097, %r2098, %r2099, %r2100}, {%r2021, %r2022, %r2023, %r2024};
	wmma.mma.sync.aligned.col.col.m16n16k16.f16.f16 {%r2129, %r2130, %r2131, %r2132}, {%r2061, %r2062, %r2063, %r2064, %r2065, %r2066, %r2067, %r2068}, {%r2101, %r2102, %r2103, %r2104, %r2105, %r2106, %r2107, %r2108}, {%r2025, %r2026, %r2027, %r2028};
	wmma.mma.sync.aligned.col.col.m16n16k16.f16.f16 {%r2133, %r2134, %r2135, %r2136}, {%r2069, %r2070, %r2071, %r2072, %r2073, %r2074, %r2075, %r2076}, {%r2085, %r2086, %r2087, %r2088, %r2089, %r2090, %r2091, %r2092}, {%r2029, %r2030, %r2031, %r2032};
	wmma.mma.sync.aligned.col.col.m16n16k16.f16.f16 {%r2137, %r2138, %r2139, %r2140}, {%r2069, %r2070, %r2071, %r2072, %r2073, %r2074, %r2075, %r2076}, {%r2093, %r2094, %r2095, %r2096, %r2097, %r2098, %r2099, %r2100}, {%r2033, %r2034, %r2035, %r2036};
	wmma.mma.sync.aligned.col.col.m16n16k16.f16.f16 {%r2141, %r2142, %r2143, %r2144}, {%r2069, %r2070, %r2071, %r2072, %r2073, %r2074, %r2075, %r2076}, {%r2101, %r2102, %r2103, %r2104, %r2105, %r2106, %r2107, %r2108}, {%r2037, %r2038, %r2039, %r2040};
	wmma.mma.sync.aligned.col.col.m16n16k16.f16.f16 {%r2145, %r2146, %r2147, %r2148}, {%r2077, %r2078, %r2079, %r2080, %r2081, %r2082, %r2083, %r2084}, {%r2085, %r2086, %r2087, %r2088, %r2089, %r2090, %r2091, %r2092}, {%r2041, %r2042, %r2043, %r2044};
	wmma.mma.sync.aligned.col.col.m16n16k16.f16.f16 {%r2149, %r2150, %r2151, %r2152}, {%r2077, %r2078, %r2079, %r2080, %r2081, %r2082, %r2083, %r2084}, {%r2093, %r2094, %r2095, %r2096, %r2097, %r2098, %r2099, %r2100}, {%r2045, %r2046, %r2047, %r2048};
	wmma.mma.sync.aligned.col.col.m16n16k16.f16.f16 {%r2153, %r2154, %r2155, %r2156}, {%r2077, %r2078, %r2079, %r2080, %r2081, %r2082, %r2083, %r2084}, {%r2101, %r2102, %r2103, %r2104, %r2105, %r2106, %r2107, %r2108}, {%r2049, %r2050, %r2051, %r2052};
	add.s64 	%rd127, %rd1, 1769472;
	// begin inline asm
	cp.async.cg.shared.global [%r316], [%rd127], 16, 16;
	// end inline asm
	add.s64 	%rd128, %rd1, 1794048;
	// begin inline asm
	cp.async.cg.shared.global [%r317], [%rd128], 16, 16;
	// end inline asm
	add.s64 	%rd129, %rd1, 1818624;
	// begin inline asm
	cp.async.cg.shared.global [%r318], [%rd129], 16, 16;
	// end inline asm
	add.s64 	%rd130, %rd1, 1843200;
	// begin inline asm
	cp.async.cg.shared.global [%r319], [%rd130], 16, 16;
	// end inline asm
	add.s64 	%rd131, %rd5, 2304;
	// begin inline asm
	cp.async.cg.shared.global [%r320], [%rd131], 16, 16;
	// end inline asm
	add.s64 	%rd132, %rd5, 100608;
	// begin inline asm
	cp.async.cg.shared.global [%r321], [%rd132], 16, 16;
	// end inline asm
	add.s64 	%rd133, %rd5, 198912;
	// begin inline asm
	cp.async.cg.shared.global [%r322], [%rd133], 16, 16;
	// end inline asm
	// begin inline asm
	cp.async.commit_group;
	// end inline asm
	// begin inline asm
	cp.async.wait_group 2;
	// end inline asm
	bar.sync 	0;
	wmma.load.a.sync.aligned.col.m16n16k16.shared.f16 	{%r2157, %r2158, %r2159, %r2160, %r2161, %r2162, %r2163, %r2164}, [%r583], %r470;
	wmma.load.a.sync.aligned.col.m16n16k16.shared.f16 	{%r2165, %r2166, %r2167, %r2168, %r2169, %r2170, %r2171, %r2172}, [%r592], %r470;
	wmma.load.a.sync.aligned.col.m16n16k16.shared.f16 	{%r2173, %r2174, %r2175, %r2176, %r2177, %r2178, %r2179, %r2180}, [%r601], %r470;
	wmma.load.a.sync.aligned.col.m16n16k16.shared.f16 	{%r2181, %r2182, %r2183, %r2184, %r2185, %r2186, %r2187, %r2188}, [%r610], %r470;
	wmma.load.b.sync.aligned.col.m16n16k16.shared.f16 	{%r2189, %r2190, %r2191, %r2192, %r2193, %r2194, %r2195, %r2196}, [%r619], %r470;
	wmma.load.b.sync.aligned.col.m16n16k16.shared.f16 	{%r2197, %r2198, %r2199, %r2200, %r2201, %r2202, %r2203, %r2204}, [%r628], %r470;
	wmma.load.b.sync.aligned.col.m16n16k16.shared.f16 	{%r2205, %r2206, %r2207, %r2208, %r2209, %r2210, %r2211, %r2212}, [%r637], %r470;
	wmma.mma.sync.aligned.col.col.m16n16k16.f16.f16 {%r2213, %r2214, %r2215, %r2216}, {%r2157, %r2158, %r2159, %r2160, %r2161, %r2162, %r2163, %r2164}, {%r2189, %r2190, %r2191, %r2192, %r2193, %r2194, %r2195, %r2196}, {%r2109, %r2110, %r2111, %r2112};
	wmma.mma.sync.aligned.col.col.m16n16k16.f16.f16 {%r2217, %r2218, %r2219, %r2220}, {%r2157, %r2158, %r2159, %r2160, %r2161, %r2162, %r2163, %r2164}, {%r2197, %r2198, %r2199, %r2200, %r2201, %r2202, %r2203, %r2204}, {%r2113, %r2114, %r2115, %r2116};
	wmma.mma.sync.aligned.col.col.m16n16k16.f16.f16 {%r2221, %r2222, %r2223, %r2224}, {%r2157, %r2158, %r2159, %r2160, %r2161, %r2162, %r2163, %r2164}, {%r2205, %r2206, %r2207, %r2208, %r2209, %r2210, %r2211, %r2212}, {%r2117, %r2118, %r2119, %r2120};
	wmma.mma.sync.aligned.col.col.m16n16k16.f16.f16 {%r2225, %r2226, %r2227, %r2228}, {%r2165, %r2166, %r2167, %r2168, %r2169, %r2170, %r2171, %r2172}, {%r2189, %r2190, %r2191, %r2192, %r2193, %r2194, %r2195, %r2196}, {%r2121, %r2122, %r2123, %r2124};
	wmma.mma.sync.aligned.col.col.m16n16k16.f16.f16 {%r2229, %r2230, %r2231, %r2232}, {%r2165, %r2166, %r2167, %r2168, %r2169, %r2170, %r2171, %r2172}, {%r2197, %r2198, %r2199, %r2200, %r2201, %r2202, %r2203, %r2204}, {%r2125, %r2126, %r2127, %r2128};
	wmma.mma.sync.aligned.col.col.m16n16k16.f16.f16 {%r2233, %r2234, %r2235, %r2236}, {%r2165, %r2166, %r2167, %r2168, %r2169, %r2170, %r2171, %r2172}, {%r2205, %r2206, %r2207, %r2208, %r2209, %r2210, %r2211, %r2212}, {%r2129, %r2130, %r2131, %r2132};
	wmma.mma.sync.aligned.col.col.m16n16k16.f16.f16 {%r2237, %r2238, %r2239, %r2240}, {%r2173, %r2174, %r2175, %r2176, %r2177, %r2178, %r2179, %r2180}, {%r2189, %r2190, %r2191, %r2192, %r2193, %r2194, %r2195, %r2196}, {%r2133, %r2134, %r2135, %r2136};
	wmma.mma.sync.aligned.col.col.m16n16k16.f16.f16 {%r2241, %r2242, %r2243, %r2244}, {%r2173, %r2174, %r2175, %r2176, %r2177, %r2178, %r2179, %r2180}, {%r2197, %r2198, %r2199, %r2200, %r2201, %r2202, %r2203, %r2204}, {%r2137, %r2138, %r2139, %r2140};
	wmma.mma.sync.aligned.col.col.m16n16k16.f16.f16 {%r2245, %r2246, %r2247, %r2248}, {%r2173, %r2174, %r2175, %r2176, %r2177, %r2178, %r2179, %r2180}, {%r2205, %r2206, %r2207, %r2208, %r2209, %r2210, %r2211, %r2212}, {%r2141, %r2142, %r2143, %r2144};
	wmma.mma.sync.aligned.col.col.m16n16k16.f16.f16 {%r2249, %r2250, %r2251, %r2252}, {%r2181, %r2182, %r2183, %r2184, %r2185, %r2186, %r2187, %r2188}, {%r2189, %r2190, %r2191, %r2192, %r2193, %r2194, %r2195, %r2196}, {%r2145, %r2146, %r2147, %r2148};
	wmma.mma.sync.aligned.col.col.m16n16k16.f16.f16 {%r2253, %r2254, %r2255, %r2256}, {%r2181, %r2182, %r2183, %r2184, %r2185, %r2186, %r2187, %r2188}, {%r2197, %r2198, %r2199, %r2200, %r2201, %r2202, %r2203, %r2204}, {%r2149, %r2150, %r2151, %r2152};
	wmma.mma.sync.aligned.col.col.m16n16k16.f16.f16 {%r2257, %r2258, %r2259, %r2260}, {%r2181, %r2182, %r2183, %r2184, %r2185, %r2186, %r2187, %r2188}, {%r2205, %r2206, %r2207, %r2208, %r2209, %r2210, %r2211, %r2212}, {%r2153, %r2154, %r2155, %r2156};
	add.s64 	%rd134, %rd1, 1867776;
	// begin inline asm
	cp.async.cg.shared.global [%r323], [%rd134], 16, 16;
	// end inline asm
	add.s64 	%rd135, %rd1, 1892352;
	// begin inline asm
	cp.async.cg.shared.global [%r324], [%rd135], 16, 16;
	// end inline asm
	add.s64 	%rd136, %rd1, 1916928;
	// begin inline asm
	cp.async.cg.shared.global [%r325], [%rd136], 16, 16;
	// end inline asm
	add.s64 	%rd137, %rd1, 1941504;
	// begin inline asm
	cp.async.cg.shared.global [%r326], [%rd137], 16, 16;
	// end inline asm
	add.s64 	%rd138, %rd5, 2432;
	// begin inline asm
	cp.async.cg.shared.global [%r327], [%rd138], 16, 16;
	// end inline asm
	add.s64 	%rd139, %rd5, 100736;
	// begin inline asm
	cp.async.cg.shared.global [%r328], [%rd139], 16, 16;
	// end inline asm
	add.s64 	%rd140, %rd5, 199040;
	// begin inline asm
	cp.async.cg.shared.global [%r329], [%rd140], 16, 16;
	// end inline asm
	// begin inline asm
	cp.async.commit_group;
	// end inline asm
	// begin inline asm
	cp.async.wait_group 2;
	// end inline asm
	bar.sync 	0;
	wmma.load.a.sync.aligned.col.m16n16k16.shared.f16 	{%r2261, %r2262, %r2263, %r2264, %r2265, %r2266, %r2267, %r2268}, [%r694], %r470;
	wmma.load.a.sync.aligned.col.m16n16k16.shared.f16 	{%r2269, %r2270, %r2271, %r2272, %r2273, %r2274, %r2275, %r2276}, [%r703], %r470;
	wmma.load.a.sync.aligned.col.m16n16k16.shared.f16 	{%r2277, %r2278, %r2279, %r2280, %r2281, %r2282, %r2283, %r2284}, [%r712], %r470;
	wmma.load.a.sync.aligned.col.m16n16k16.shared.f16 	{%r2285, %r2286, %r2287, %r2288, %r2289, %r2290, %r2291, %r2292}, [%r721], %r470;
	wmma.load.b.sync.aligned.col.m16n16k16.shared.f16 	{%r2293, %r2294, %r2295, %r2296, %r2297, %r2298, %r2299, %r2300}, [%r730], %r470;
	wmma.load.b.sync.aligned.col.m16n16k16.shared.f16 	{%r2301, %r2302, %r2303, %r2304, %r2305, %r2306, %r2307, %r2308}, [%r739], %r470;
	wmma.load.b.sync.aligned.col.m16n16k16.shared.f16 	{%r2309, %r2310, %r2311, %r2312, %r2313, %r2314, %r2315, %r2316}, [%r748], %r470;
	wmma.mma.sync.aligned.col.col.m16n16k16.f16.f16 {%r2317, %r2318, %r2319, %r2320}, {%r2261, %r2262, %r2263, %r2264, %r2265, %r2266, %r2267, %r2268}, {%r2293, %r2294, %r2295, %r2296, %r2297, %r2298, %r2299, %r2300}, {%r2213, %r2214, %r2215, %r2216};
	wmma.mma.sync.aligned.col.col.m16n16k16.f16.f16 {%r2321, %r2322, %r2323, %r2324}, {%r2261, %r2262, %r2263, %r2264, %r2265, %r2266, %r2267, %r2268}, {%r2301, %r2302, %r2303, %r2304, %r2305, %r2306, %r2307, %r2308}, {%r2217, %r2218, %r2219, %r2220};
	wmma.mma.sync.aligned.col.col.m16n16k16.f16.f16 {%r2325, %r2326, %r2327, %r2328}, {%r2261, %r2262, %r2263, %r2264, %r2265, %r2266, %r2267, %r2268}, {%r2309, %r2310, %r2311, %r2312, %r2313, %r2314, %r2315, %r2316}, {%r2221, %r2222, %r2223, %r2224};
	wmma.mma.sync.aligned.col.col.m16n16k16.f16.f16 {%r2329, %r2330, %r2331, %r2332}, {%r2269, %r2270, %r2271, %r2272, %r2273, %r2274, %r2275, %r2276}, {%r2293, %r2294, %r2295, %r2296, %r2297, %r2298, %r2299, %r2300}, {%r2225, %r2226, %r2227, %r2228};
	wmma.mma.sync.aligned.col.col.m16n16k16.f16.f16 {%r2333, %r2334, %r2335, %r2336}, {%r2269, %r2270, %r2271, %r2272, %r2273, %r2274, %r2275, %r2276}, {%r2301, %r2302, %r2303, %r2304, %r2305, %r2306, %r2307, %r2308}, {%r2229, %r2230, %r2231, %r2232};
	wmma.mma.sync.aligned.col.col.m16n16k16.f16.f16 {%r2337, %r2338, %r2339, %r2340}, {%r2269, %r2270, %r2271, %r2272, %r2273, %r2274, %r2275, %r2276}, {%r2309, %r2310, %r2311, %r2312, %r2313, %r2314, %r2315, %r2316}, {%r2233, %r2234, %r2235, %r2236};
	wmma.mma.sync.aligned.col.col.m16n16k16.f16.f16 {%r2341, %r2342, %r2343, %r2344}, {%r2277, %r2278, %r2279, %r2280, %r2281, %r2282, %r2283, %r2284}, {%r2293, %r2294, %r2295, %r2296, %r2297, %r2298, %r2299, %r2300}, {%r2237, %r2238, %r2239, %r2240};
	wmma.mma.sync.aligned.col.col.m16n16k16.f16.f16 {%r2345, %r2346, %r2347, %r2348}, {%r2277, %r2278, %r2279, %r2280, %r2281, %r2282, %r2283, %r2284}, {%r2301, %r2302, %r2303, %r2304, %r2305, %r2306, %r2307, %r2308}, {%r2241, %r2242, %r2243, %r2244};
	wmma.mma.sync.aligned.col.col.m16n16k16.f16.f16 {%r2349, %r2350, %r2351, %r2352}, {%r2277, %r2278, %r2279, %r2280, %r2281, %r2282, %r2283, %r2284}, {%r2309, %r2310, %r2311, %r2312, %r2313, %r2314, %r2315, %r2316}, {%r2245, %r2246, %r2247, %r2248};
	wmma.mma.sync.aligned.col.col.m16n16k16.f16.f16 {%r2353, %r2354, %r2355, %r2356}, {%r2285, %r2286, %r2287, %r2288, %r2289, %r2290, %r2291, %r2292}, {%r2293, %r2294, %r2295, %r2296, %r2297, %r2298, %r2299, %r2300}, {%r2249, %r2250, %r2251, %r2252};
	wmma.mma.sync.aligned.col.col.m16n16k16.f16.f16 {%r2357, %r2358, %r2359, %r2360}, {%r2285, %r2286, %r2287, %r2288, %r2289, %r2290, %r2291, %r2292}, {%r2301, %r2302, %r2303, %r2304, %r2305, %r2306, %r2307, %r2308}, {%r2253, %r2254, %r2255, %r2256};
	wmma.mma.sync.aligned.col.col.m16n16k16.f16.f16 {%r2361, %r2362, %r2363, %r2364}, {%r2285, %r2286, %r2287, %r2288, %r2289, %r2290, %r2291, %r2292}, {%r2309, %r2310, %r2311, %r2312, %r2313, %r2314, %r2315, %r2316}, {%r2257, %r2258, %r2259, %r2260};
	add.s64 	%rd141, %rd1, 1966080;
	// begin inline asm
	cp.async.cg.shared.global [%r330], [%rd141], 16, 16;
	// end inline asm
	add.s64 	%rd142, %rd1, 1990656;
	// begin inline asm
	cp.async.cg.shared.global [%r331], [%rd142], 16, 16;
	// end inline asm
	add.s64 	%rd143, %rd1, 2015232;
	// begin inline asm
	cp.async.cg.shared.global [%r332], [%rd143], 16, 16;
	// end inline asm
	add.s64 	%rd144, %rd1, 2039808;
	// begin inline asm
	cp.async.cg.shared.global [%r333], [%rd144], 16, 16;
	// end inline asm
	add.s64 	%rd145, %rd5, 2560;
	// begin inline asm
	cp.async.cg.shared.global [%r334], [%rd145], 16, 16;
	// end inline asm
	add.s64 	%rd146, %rd5, 100864;
	// begin inline asm
	cp.async.cg.shared.global [%r335], [%rd146], 16, 16;
	// end inline asm
	add.s64 	%rd147, %rd5, 199168;
	// begin inline asm
	cp.async.cg.shared.global [%r336], [%rd147], 16, 16;
	// end inline asm
	// begin inline asm
	cp.async.commit_group;
	// end inline asm
	// begin inline asm
	cp.async.wait_group 2;
	// end inline asm
	bar.sync 	0;
	wmma.load.a.sync.aligned.col.m16n16k16.shared.f16 	{%r2365, %r2366, %r2367, %r2368, %r2369, %r2370, %r2371, %r2372}, [%r469], %r470;
	wmma.load.a.sync.aligned.col.m16n16k16.shared.f16 	{%r2373, %r2374, %r2375, %r2376, %r2377, %r2378, %r2379, %r2380}, [%r479], %r470;
	wmma.load.a.sync.aligned.col.m16n16k16.shared.f16 	{%r2381, %r2382, %r2383, %r2384, %r2385, %r2386, %r2387, %r2388}, [%r488], %r470;
	wmma.load.a.sync.aligned.col.m16n16k16.shared.f16 	{%r2389, %r2390, %r2391, %r2392, %r2393, %r2394, %r2395, %r2396}, [%r497], %r470;
	wmma.load.b.sync.aligned.col.m16n16k16.shared.f16 	{%r2397, %r2398, %r2399, %r2400, %r2401, %r2402, %r2403, %r2404}, [%r508], %r470;
	wmma.load.b.sync.aligned.col.m16n16k16.shared.f16 	{%r2405, %r2406, %r2407, %r2408, %r2409, %r2410, %r2411, %r2412}, [%r517], %r470;
	wmma.load.b.sync.aligned.col.m16n16k16.shared.f16 	{%r2413, %r2414, %r2415, %r2416, %r2417, %r2418, %r2419, %r2420}, [%r526], %r470;
	wmma.mma.sync.aligned.col.col.m16n16k16.f16.f16 {%r2421, %r2422, %r2423, %r2424}, {%r2365, %r2366, %r2367, %r2368, %r2369, %r2370, %r2371, %r2372}, {%r2397, %r2398, %r2399, %r2400, %r2401, %r2402, %r2403, %r2404}, {%r2317, %r2318, %r2319, %r2320};
	wmma.mma.sync.aligned.col.col.m16n16k16.f16.f16 {%r2425, %r2426, %r2427, %r2428}, {%r2365, %r2366, %r2367, %r2368, %r2369, %r2370, %r2371, %r2372}, {%r2405, %r2406, %r2407, %r2408, %r2409, %r2410, %r2411, %r2412}, {%r2321, %r2322, %r2323, %r2324};
	wmma.mma.sync.aligned.col.col.m16n16k16.f16.f16 {%r2429, %r2430, %r2431, %r2432}, {%r2365, %r2366, %r2367, %r2368, %r2369, %r2370, %r2371, %r2372}, {%r2413, %r2414, %r2415, %r2416, %r2417, %r2418, %r2419, %r2420}, {%r2325, %r2326, %r2327, %r2328};
	wmma.mma.sync.aligned.col.col.m16n16k16.f16.f16 {%r2433, %r2434, %r2435, %r2436}, {%r2373, %r2374, %r2375, %r2376, %r2377, %r2378, %r2379, %r2380}, {%r2397, %r2398, %r2399, %r2400, %r2401, %r2402, %r2403, %r2404}, {%r2329, %r2330, %r2331, %r2332};
	wmma.mma.sync.aligned.col.col.m16n16k16.f16.f16 {%r2437, %r2438, %r2439, %r2440}, {%r2373, %r2374, %r2375, %r2376, %r2377, %r2378, %r2379, %r2380}, {%r2405, %r2406, %r2407, %r2408, %r2409, %r2410, %r2411, %r2412}, {%r2333, %r2334, %r2335, %r2336};
	wmma.mma.sync.aligned.col.col.m16n16k16.f16.f16 {%r2441, %r2442, %r2443, %r2444}, {%r2373, %r2374, %r2375, %r2376, %r2377, %r2378, %r2379, %r2380}, {%r2413, %r2414, %r2415, %r2416, %r2417, %r2418, %r2419, %r2420}, {%r2337, %r2338, %r2339, %r2340};
	wmma.mma.sync.aligned.col.col.m16n16k16.f16.f16 {%r2445, %r2446, %r2447, %r2448}, {%r2381, %r2382, %r2383, %r2384, %r2385, %r2386, %r2387, %r2388}, {%r2397, %r2398, %r2399, %r2400, %r2401, %r2402, %r2403, %r2404}, {%r2341, %r2342, %r2343, %r2344};
	wmma.mma.sync.aligned.col.col.m16n16k16.f16.f16 {%r2449, %r2450, %r2451, %r2452}, {%r2381, %r2382, %r2383, %r2384, %r2385, %r2386, %r2387, %r2388}, {%r2405, %r2406, %r2407, %r2408, %r2409, %r2410, %r2411, %r2412}, {%r2345, %r2346, %r2347, %r2348};
	wmma.mma.sync.aligned.col.col.m16n16k16.f16.f16 {%r2453, %r2454, %r2455, %r2456}, {%r2381, %r2382, %r2383, %r2384, %r2385, %r2386, %r2387, %r2388}, {%r2413, %r2414, %r2415, %r2416, %r2417, %r2418, %r2419, %r2420}, {%r2349, %r2350, %r2351, %r2352};
	wmma.mma.sync.aligned.col.col.m16n16k16.f16.f16 {%r2457, %r2458, %r2459, %r2460}, {%r2389, %r2390, %r2391, %r2392, %r2393, %r2394, %r2395, %r2396}, {%r2397, %r2398, %r2399, %r2400, %r2401, %r2402, %r2403, %r2404}, {%r2353, %r2354, %r2355, %r2356};
	wmma.mma.sync.aligned.col.col.m16n16k16.f16.f16 {%r2461, %r2462, %r2463, %r2464}, {%r2389, %r2390, %r2391, %r2392, %r2393, %r2394, %r2395, %r2396}, {%r2405, %r2406, %r2407, %r2408, %r2409, %r2410, %r2411, %r2412}, {%r2357, %r2358, %r2359, %r2360};
	wmma.mma.sync.aligned.col.col.m16n16k16.f16.f16 {%r2465, %r2466, %r2467, %r2468}, {%r2389, %r2390, %r2391, %r2392, %r2393, %r2394, %r2395, %r2396}, {%r2413, %r2414, %r2415, %r2416, %r2417, %r2418, %r2419, %r2420}, {%r2361, %r2362, %r2363, %r2364};
	add.s64 	%rd148, %rd1, 2064384;
	// begin inline asm
	cp.async.cg.shared.global [%r316], [%rd148], 16, 16;
	// end inline asm
	add.s64 	%rd149, %rd1, 2088960;
	// begin inline asm
	cp.async.cg.shared.global [%r317], [%rd149], 16, 16;
	// end inline asm
	add.s64 	%rd150, %rd1, 2113536;
	// begin inline asm
	cp.async.cg.shared.global [%r318], [%rd150], 16, 16;
	// end inline asm
	add.s64 	%rd151, %rd1, 2138112;
	// begin inline asm
	cp.async.cg.shared.global [%r319], [%rd151], 16, 16;
	// end inline asm
	add.s64 	%rd152, %rd5, 2688;
	// begin inline asm
	cp.async.cg.shared.global [%r320], [%rd152], 16, 16;
	// end inline asm
	add.s64 	%rd153, %rd5, 100992;
	// begin inline asm
	cp.async.cg.shared.global [%r321], [%rd153], 16, 16;
	// end inline asm
	add.s64 	%rd154, %rd5, 199296;
	// begin inline asm
	cp.async.cg.shared.global [%r322], [%rd154], 16, 16;
	// end inline asm
	// begin inline asm
	cp.async.commit_group;
	// end inline asm
	// begin inline asm
	cp.async.wait_group 2;
	// end inline asm
	bar.sync 	0;
	wmma.load.a.sync.aligned.col.m16n16k16.shared.f16 	{%r2469, %r2470, %r2471, %r2472, %r2473, %r2474, %r2475, %r2476}, [%r583], %r470;
	wmma.load.a.sync.aligned.col.m16n16k16.shared.f16 	{%r2477, %r2478, %r2479, %r2480, %r2481, %r2482, %r2483, %r2484}, [%r592], %r470;
	wmma.load.a.sync.aligned.col.m16n16k16.shared.f16 	{%r2485, %r2486, %r2487, %r2488, %r2489, %r2490, %r2491, %r2492}, [%r601], %r470;
	wmma.load.a.sync.aligned.col.m16n16k16.shared.f16 	{%r2493, %r2494, %r2495, %r2496, %r2497, %r2498, %r2499, %r2500}, [%r610], %r470;
	wmma.load.b.sync.aligned.col.m16n16k16.shared.f16 	{%r2501, %r2502, %r2503, %r2504, %r2505, %r2506, %r2507, %r2508}, [%r619], %r470;
	wmma.load.b.sync.aligned.col.m16n16k16.shared.f16 	{%r2509, %r2510, %r2511, %r2512, %r2513, %r2514, %r2515, %r2516}, [%r628], %r470;
	wmma.load.b.sync.aligned.col.m16n16k16.shared.f16 	{%r2517, %r2518, %r2519, %r2520, %r2521, %r2522, %r2523, %r2524}, [%r637], %r470;
	wmma.mma.sync.aligned.col.col.m16n16k16.f16.f16 {%r2525, %r2526, %r2527, %r2528}, {%r2469, %r2470, %r2471, %r2472, %r2473, %r2474, %r2475, %r2476}, {%r2501, %r2502, %r2503, %r2504, %r2505, %r2506, %r2507, %r2508}, {%r2421, %r2422, %r2423, %r2424};
	wmma.mma.sync.aligned.col.col.m16n16k16.f16.f16 {%r2529, %r2530, %r2531, %r2532}, {%r2469, %r2470, %r2471, %r2472, %r2473, %r2474, %r2475, %r2476}, {%r2509, %r2510, %r2511, %r2512, %r2513, %r2514, %r2515, %r2516}, {%r2425, %r2426, %r2427, %r2428};
	wmma.mma.sync.aligned.col.col.m16n16k16.f16.f16 {%r2533, %r2534, %r2535, %r2536}, {%r2469, %r2470, %r2471, %r2472, %r2473, %r2474, %r2475, %r2476}, {%r2517, %r2518, %r2519, %r2520, %r2521, %r2522, %r2523, %r2524}, {%r2429, %r2430, %r2431, %r2432};
	wmma.mma.sync.aligned.col.col.m16n16k16.f16.f16 {%r2537, %r2538, %r2539, %r2540}, {%r2477, %r2478, %r2479, %r2480, %r2481, %r2482, %r2483, %r2484}, {%r2501, %r2502, %r2503, %r2504, %r2505, %r2506, %r2507, %r2508}, {%r2433, %r2434, %r2435, %r2436};
	wmma.mma.sync.aligned.col.col.m16n16k16.f16.f16 {%r2541, %r2542, %r2543, %r2544}, {%r2477, %r2478, %r2479, %r2480, %r2481, %r2482, %r2483, %r2484}, {%r2509, %r2510, %r2511, %r2512, %r2513, %r2514, %r2515, %r2516}, {%r2437, %r2438, %r2439, %r2440};
	wmma.mma.sync.aligned.col.col.m16n16k16.f16.f16 {%r2545, %r2546, %r2547, %r2548}, {%r2477, %r2478, %r2479, %r2480, %r2481, %r2482, %r2483, %r2484}, {%r2517, %r2518, %r2519, %r2520, %r2521, %r2522, %r2523, %r2524}, {%r2441, %r2442, %r2443, %r2444};
	wmma.mma.sync.aligned.col.col.m16n16k16.f16.f16 {%r2549, %r2550, %r2551, %r2552}, {%r2485, %r2486, %r2487, %r2488, %r2489, %r2490, %r2491, %r2492}, {%r2501, %r2502, %r2503, %r2504, %r2505, %r2506, %r2507, %r2508}, {%r2445, %r2446, %r2447, %r2448};
	wmma.mma.sync.aligned.col.col.m16n16k16.f16.f16 {%r2553, %r2554, %r2555, %r2556}, {%r2485, %r2486, %r2487, %r2488, %r2489, %r2490, %r2491, %r2492}, {%r2509, %r2510, %r2511, %r2512, %r2513, %r2514, %r2515, %r2516}, {%r2449, %r2450, %r2451, %r2452};
	wmma.mma.sync.aligned.col.col.m16n16k16.f16.f16 {%r2557, %r2558, %r2559, %r2560}, {%r2485, %r2486, %r2487, %r2488, %r2489, %r2490, %r2491, %r2492}, {%r2517, %r2518, %r2519, %r2520, %r2521, %r2522, %r2523, %r2524}, {%r2453, %r2454, %r2455, %r2456};
	wmma.mma.sync.aligned.col.col.m16n16k16.f16.f16 {%r2561, %r2562, %r2563, %r2564}, {%r2493, %r2494, %r2495, %r2496, %r2497, %r2498, %r2499, %r2500}, {%r2501, %r2502, %r2503, %r2504, %r2505, %r2506, %r2507, %r2508}, {%r2457, %r2458, %r2459, %r2460};
	wmma.mma.sync.aligned.col.col.m16n16k16.f16.f16 {%r2565, %r2566, %r2567, %r2568}, {%r2493, %r2494, %r2495, %r2496, %r2497, %r2498, %r2499, %r2500}, {%r2509, %r2510, %r2511, %r2512, %r2513, %r2514, %r2515, %r2516}, {%r2461, %r2462, %r2463, %r2464};
	wmma.mma.sync.aligned.col.col.m16n16k16.f16.f16 {%r2569, %r2570, %r2571, %r2572}, {%r2493, %r2494, %r2495, %r2496, %r2497, %r2498, %r2499, %r2500}, {%r2517, %r2518, %r2519, %r2520, %r2521, %r2522, %r2523, %r2524}, {%r2465, %r2466, %r2467, %r2468};
	add.s64 	%rd155, %rd1, 2162688;
	// begin inline asm
	cp.async.cg.shared.global [%r323], [%rd155], 16, 16;
	// end inline asm
	add.s64 	%rd156, %rd1, 2187264;
	// begin inline asm
	cp.async.cg.shared.global [%r324], [%rd156], 16, 16;
	// end inline asm
	add.s64 	%rd157, %rd1, 2211840;
	// begin inline asm
	cp.async.cg.shared.global [%r325], [%rd157], 16, 16;
	// end inline asm
	add.s64 	%rd158, %rd1, 2236416;
	// begin inline asm
	cp.async.cg.shared.global [%r326], [%rd158], 16, 16;
	// end inline asm
	add.s64 	%rd159, %rd5, 2816;
	// begin inline asm
	cp.async.cg.shared.global [%r327], [%rd159], 16, 16;
	// end inline asm
	add.s64 	%rd160, %rd5, 101120;
	// begin inline asm
	cp.async.cg.shared.global [%r328], [%rd160], 16, 16;
	// end inline asm
	add.s64 	%rd161, %rd5, 199424;
	// begin inline asm
	cp.async.cg.shared.global [%r329], [%rd161], 16, 16;
	// end inline asm
	// begin inline asm
	cp.async.commit_group;
	// end inline asm
	// begin inline asm
	cp.async.wait_group 2;
	// end inline asm
	bar.sync 	0;
	wmma.load.a.sync.aligned.col.m16n16k16.shared.f16 	{%r2573, %r2574, %r2575, %r2576, %r2577, %r2578, %r2579, %r2580}, [%r694], %r470;
	wmma.load.a.sync.aligned.col.m16n16k16.shared.f16 	{%r2581, %r2582, %r2583, %r2584, %r2585, %r2586, %r2587, %r2588}, [%r703], %r470;
	wmma.load.a.sync.aligned.col.m16n16k16.shared.f16 	{%r2589, %r2590, %r2591, %r2592, %r2593, %r2594, %r2595, %r2596}, [%r712], %r470;
	wmma.load.a.sync.aligned.col.m16n16k16.shared.f16 	{%r2597, %r2598, %r2599, %r2600, %r2601, %r2602, %r2603, %r2604}, [%r721], %r470;
	wmma.load.b.sync.aligned.col.m16n16k16.shared.f16 	{%r2605, %r2606, %r2607, %r2608, %r2609, %r2610, %r2611, %r2612}, [%r730], %r470;
	wmma.load.b.sync.aligned.col.m16n16k16.shared.f16 	{%r2613, %r2614, %r2615, %r2616, %r2617, %r2618, %r2619, %r2620}, [%r739], %r470;
	wmma.load.b.sync.aligned.col.m16n16k16.shared.f16 	{%r2621, %r2622, %r2623, %r2624, %r2625, %r2626, %r2627, %r2628}, [%r748], %r470;
	wmma.mma.sync.aligned.col.col.m16n16k16.f16.f16 {%r2629, %r2630, %r2631, %r2632}, {%r2573, %r2574, %r2575, %r2576, %r2577, %r2578, %r2579, %r2580}, {%r2605, %r2606, %r2607, %r2608, %r2609, %r2610, %r2611, %r2612}, {%r2525, %r2526, %r2527, %r2528};
	wmma.mma.sync.aligned.col.col.m16n16k16.f16.f16 {%r2633, %r2634, %r2635, %r2636}, {%r2573, %r2574, %r2575, %r2576, %r2577, %r2578, %r2579, %r2580}, {%r2613, %r2614, %r2615, %r2616, %r2617, %r2618, %r2619, %r2620}, {%r2529, %r2530, %r2531, %r2532};
	wmma.mma.sync.aligned.col.col.m16n16k16.f16.f16 {%r2637, %r2638, %r2639, %r2640}, {%r2573, %r2574, %r2575, %r2576, %r2577, %r2578, %r2579, %r2580}, {%r2621, %r2622, %r2623, %r2624, %r2625, %r2626, %r2627, %r2628}, {%r2533, %r2534, %r2535, %r2536};
	wmma.mma.sync.aligned.col.col.m16n16k16.f16.f16 {%r2641, %r2642, %r2643, %r2644}, {%r2581, %r2582, %r2583, %r2584, %r2585, %r2586, %r2587, %r2588}, {%r2605, %r2606, %r2607, %r2608, %r2609, %r2610, %r2611, %r2612}, {%r2537, %r2538, %r2539, %r2540};
	wmma.mma.sync.aligned.col.col.m16n16k16.f16.f16 {%r2645, %r2646, %r2647, %r2648}, {%r2581, %r2582, %r2583, %r2584, %r2585, %r2586, %r2587, %r2588}, {%r2613, %r2614, %r2615, %r2616, %r2617, %r2618, %r2619, %r2620}, {%r2541, %r2542, %r2543, %r2544};
	wmma.mma.sync.aligned.col.col.m16n16k16.f16.f16 {%r2649, %r2650, %r2651, %r2652}, {%r2581, %r2582, %r2583, %r2584, %r2585, %r2586, %r2587, %r2588}, {%r2621, %r2622, %r2623, %r2624, %r2625, %r2626, %r2627, %r2628}, {%r2545, %r2546, %r2547, %r2548};
	wmma.mma.sync.aligned.col.col.m16n16k16.f16.f16 {%r2653, %r2654, %r2655, %r2656}, {%r2589, %r2590, %r2591, %r2592, %r2593, %r2594, %r2595, %r2596}, {%r2605, %r2606, %r2607, %r2608, %r2609, %r2610, %r2611, %r2612}, {%r2549, %r2550, %r2551, %r2552};
	wmma.mma.sync.aligned.col.col.m16n16k16.f16.f16 {%r2657, %r2658, %r2659, %r2660}, {%r2589, %r2590, %r2591, %r2592, %r2593, %r2594, %r2595, %r2596}, {%r2613, %r2614, %r2615, %r2616, %r2617, %r2618, %r2619, %r2620}, {%r2553, %r2554, %r2555, %r2556};
	wmma.mma.sync.aligned.col.col.m16n16k16.f16.f16 {%r2661, %r2662, %r2663, %r2664}, {%r2589, %r2590, %r2591, %r2592, %r2593, %r2594, %r2595, %r2596}, {%r2621, %r2622, %r2623, %r2624, %r2625, %r2626, %r2627, %r2628}, {%r2557, %r2558, %r2559, %r2560};
	wmma.mma.sync.aligned.col.col.m16n16k16.f16.f16 {%r2665, %r2666, %r2667, %r2668}, {%r2597, %r2598, %r2599, %r2600, %r2601, %r2602, %r2603, %r2604}, {%r2605, %r2606, %r2607, %r2608, %r2609, %r2610, %r2611, %r2612}, {%r2561, %r2562, %r2563, %r2564};
	wmma.mma.sync.aligned.col.col.m16n16k16.f16.f16 {%r2669, %r2670, %r2671, %r2672}, {%r2597, %r2598, %r2599, %r2600, %r2601, %r2602, %r2603, %r2604}, {%r2613, %r2614, %r2615, %r2616, %r2617, %r2618, %r2619, %r2620}, {%r2565, %r2566, %r2567, %r2568};
	wmma.mma.sync.aligned.col.col.m16n16k16.f16.f16 {%r2673, %r2674, %r2675, %r2676}, {%r2597, %r2598, %r2599, %r2600, %r2601, %r2602, %r2603, %r2604}, {%r2621, %r2622, %r2623, %r2624, %r2625, %r2626, %r2627, %r2628}, {%r2569, %r2570, %r2571, %r2572};
	add.s64 	%rd162, %rd1, 2260992;
	// begin inline asm
	cp.async.cg.shared.global [%r330], [%rd162], 16, 16;
	// end inline asm
	add.s64 	%rd163, %rd1, 2285568;
	// begin inline asm
	cp.async.cg.shared.global [%r331], [%rd163], 16, 16;
	// end inline asm
	add.s64 	%rd164, %rd1, 2310144;
	// begin inline asm
	cp.async.cg.shared.global [%r332], [%rd164], 16, 16;
	// end inline asm
	add.s64 	%rd165, %rd1, 2334720;
	// begin inline asm
	cp.async.cg.shared.global [%r333], [%rd165], 16, 16;
	// end inline asm
	add.s64 	%rd166, %rd5, 2944;
	// begin inline asm
	cp.async.cg.shared.global [%r334], [%rd166], 16, 16;
	// end inline asm
	add.s64 	%rd167, %rd5, 101248;
	// begin inline asm
	cp.async.cg.shared.global [%r335], [%rd167], 16, 16;
	// end inline asm
	add.s64 	%rd168, %rd5, 199552;
	// begin inline asm
	cp.async.cg.shared.global [%r336], [%rd168], 16, 16;
	// end inline asm
	// begin inline asm
	cp.async.commit_group;
	// end inline asm
	// begin inline asm
	cp.async.wait_group 2;
	// end inline asm
	bar.sync 	0;
	wmma.load.a.sync.aligned.col.m16n16k16.shared.f16 	{%r2677, %r2678, %r2679, %r2680, %r2681, %r2682, %r2683, %r2684}, [%r469], %r470;
	wmma.load.a.sync.aligned.col.m16n16k16.shared.f16 	{%r2685, %r2686, %r2687, %r2688, %r2689, %r2690, %r2691, %r2692}, [%r479], %r470;
	wmma.load.a.sync.aligned.col.m16n16k16.shared.f16 	{%r2693, %r2694, %r2695, %r2696, %r2697, %r2698, %r2699, %r2700}, [%r488], %r470;
	wmma.load.a.sync.aligned.col.m16n16k16.shared.f16 	{%r2701, %r2702, %r2703, %r2704, %r2705, %r2706, %r2707, %r2708}, [%r497], %r470;
	wmma.load.b.sync.aligned.col.m16n16k16.shared.f16 	{%r2709, %r2710, %r2711, %r2712, %r2713, %r2714, %r2715, %r2716}, [%r508], %r470;
	wmma.load.b.sync.aligned.col.m16n16k16.shared.f16 	{%r2717, %r2718, %r2719, %r2720, %r2721, %r2722, %r2723, %r2724}, [%r517], %r470;
	wmma.load.b.sync.aligned.col.m16n16k16.shared.f16 	{%r2725, %r2726, %r2727, %r2728, %r2729, %r2730, %r2731, %r2732}, [%r526], %r470;
	wmma.mma.sync.aligned.col.col.m16n16k16.f16.f16 {%r2733, %r2734, %r2735, %r2736}, {%r2677, %r2678, %r2679, %r2680, %r2681, %r2682, %r2683, %r2684}, {%r2709, %r2710, %r2711, %r2712, %r2713, %r2714, %r2715, %r2716}, {%r2629, %r2630, %r2631, %r2632};
	wmma.mma.sync.aligned.col.col.m16n16k16.f16.f16 {%r2737, %r2738, %r2739, %r2740}, {%r2677, %r2678, %r2679, %r2680, %r2681, %r2682, %r2683, %r2684}, {%r2717, %r2718, %r2719, %r2720, %r2721, %r2722, %r2723, %r2724}, {%r2633, %r2634, %r2635, %r2636};
	wmma.mma.sync.aligned.col.col.m16n16k16.f16.f16 {%r2741, %r2742, %r2743, %r2744}, {%r2677, %r2678, %r2679, %r2680, %r2681, %r2682, %r2683, %r2684}, {%r2725, %r2726, %r2727, %r2728, %r2729, %r2730, %r2731, %r2732}, {%r2637, %r2638, %r2639, %r2640};
	wmma.mma.sync.aligned.col.col.m16n16k16.f16.f16 {%r2745, %r2746, %r2747, %r2748}, {%r2685, %r2686, %r2687, %r2688, %r2689, %r2690, %r2691, %r2692}, {%r2709, %r2710, %r2711, %r2712, %r2713, %r2714, %r2715, %r2716}, {%r2641, %r2642, %r2643, %r2644};
	wmma.mma.sync.aligned.col.col.m16n16k16.f16.f16 {%r2749, %r2750, %r2751, %r2752}, {%r2685, %r2686, %r2687, %r2688, %r2689, %r2690, %r2691, %r2692}, {%r2717, %r2718, %r2719, %r2720, %r2721, %r2722, %r2723, %r2724}, {%r2645, %r2646, %r2647, %r2648};
	wmma.mma.sync.aligned.col.col.m16n16k16.f16.f16 {%r2753, %r2754, %r2755, %r2756}, {%r2685, %r2686, %r2687, %r2688, %r2689, %r2690, %r2691, %r2692}, {%r2725, %r2726, %r2727, %r2728, %r2729, %r2730, %r2731, %r2732}, {%r2649, %r2650, %r2651, %r2652};
	wmma.mma.sync.aligned.col.col.m16n16k16.f16.f16 {%r2757, %r2758, %r2759, %r2760}, {%r2693, %r2694, %r2695, %r2696, %r2697, %r2698, %r2699, %r2700}, {%r2709, %r2710, %r2711, %r2712, %r2713, %r2714, %r2715, %r2716}, {%r2653, %r2654, %r2655, %r2656};
	wmma.mma.sync.aligned.col.col.m16n16k16.f16.f16 {%r2761, %r2762, %r2763, %r2764}, {%r2693, %r2694, %r2695, %r2696, %r2697, %r2698, %r2699, %r2700}, {%r2717, %r2718, %r2719, %r2720, %r2721, %r2722, %r2723, %r2724}, {%r2657, %r2658, %r2659, %r2660};
	wmma.mma.sync.aligned.col.col.m16n16k16.f16.f16 {%r2765, %r2766, %r2767, %r2768}, {%r2693, %r2694, %r2695, %r2696, %r2697, %r2698, %r2699, %r2700}, {%r2725, %r2726, %r2727, %r2728, %r2729, %r2730, %r2731, %r2732}, {%r2661, %r2662, %r2663, %r2664};
	wmma.mma.sync.aligned.col.col.m16n16k16.f16.f16 {%r2769, %r2770, %r2771, %r2772}, {%r2701, %r2702, %r2703, %r2704, %r2705, %r2706, %r2707, %r2708}, {%r2709, %r2710, %r2711, %r2712, %r2713, %r2714, %r2715, %r2716}, {%r2665, %r2666, %r2667, %r2668};
	wmma.mma.sync.aligned.col.col.m16n16k16.f16.f16 {%r2773, %r2774, %r2775, %r2776}, {%r2701, %r2702, %r2703, %r2704, %r2705, %r2706, %r2707, %r2708}, {%r2717, %r2718, %r2719, %r2720, %r2721, %r2722, %r2723, %r2724}, {%r2669, %r2670, %r2671, %r2672};
	wmma.mma.sync.aligned.col.col.m16n16k16.f16.f16 {%r2777, %r2778, %r2779, %r2780}, {%r2701, %r2702, %r2703, %r2704, %r2705, %r2706, %r2707, %r2708}, {%r2725, %r2726, %r2727, %r2728, %r2729, %r2730, %r2731, %r2732}, {%r2673, %r2674, %r2675, %r2676};
	add.s64 	%rd169, %rd1, 2359296;
	// begin inline asm
	cp.async.cg.shared.global [%r316], [%rd169], 16, 16;
	// end inline asm
	add.s64 	%rd170, %rd1, 2383872;
	// begin inline asm
	cp.async.cg.shared.global [%r317], [%rd170], 16, 16;
	// end inline asm
	add.s64 	%rd171, %rd1, 2408448;
	// begin inline asm
	cp.async.cg.shared.global [%r318], [%rd171], 16, 16;
	// end inline asm
	add.s64 	%rd172, %rd1, 2433024;
	// begin inline asm
	cp.async.cg.shared.global [%r319], [%rd172], 16, 16;
	// end inline asm
	add.s64 	%rd173, %rd5, 3072;
	// begin inline asm
	cp.async.cg.shared.global [%r320], [%rd173], 16, 16;
	// end inline asm
	add.s64 	%rd174, %rd5, 101376;
	// begin inline asm
	cp.async.cg.shared.global [%r321], [%rd174], 16, 16;
	// end inline asm
	add.s64 	%rd175, %rd5, 199680;
	// begin inline asm
	cp.async.cg.shared.global [%r322], [%rd175], 16, 16;
	// end inline asm
	// begin inline asm
	cp.async.commit_group;
	// end inline asm
	// begin inline asm
	cp.async.wait_group 2;
	// end inline asm
	bar.sync 	0;
	wmma.load.a.sync.aligned.col.m16n16k16.shared.f16 	{%r2781, %r2782, %r2783, %r2784, %r2785, %r2786, %r2787, %r2788}, [%r583], %r470;
	wmma.load.a.sync.aligned.col.m16n16k16.shared.f16 	{%r2789, %r2790, %r2791, %r2792, %r2793, %r2794, %r2795, %r2796}, [%r592], %r470;
	wmma.load.a.sync.aligned.col.m16n16k16.shared.f16 	{%r2797, %r2798, %r2799, %r2800, %r2801, %r2802, %r2803, %r2804}, [%r601], %r470;
	wmma.load.a.sync.aligned.col.m16n16k16.shared.f16 	{%r2805, %r2806, %r2807, %r2808, %r2809, %r2810, %r2811, %r2812}, [%r610], %r470;
	wmma.load.b.sync.aligned.col.m16n16k16.shared.f16 	{%r2813, %r2814, %r2815, %r2816, %r2817, %r2818, %r2819, %r2820}, [%r619], %r470;
	wmma.load.b.sync.aligned.col.m16n16k16.shared.f16 	{%r2821, %r2822, %r2823, %r2824, %r2825, %r2826, %r2827, %r2828}, [%r628], %r470;
	wmma.load.b.sync.aligned.col.m16n16k16.shared.f16 	{%r2829, %r2830, %r2831, %r2832, %r2833, %r2834, %r2835, %r2836}, [%r637], %r470;
	wmma.mma.sync.aligned.col.col.m16n16k16.f16.f16 {%r2837, %r2838, %r2839, %r2840}, {%r2781, %r2782, %r2783, %r2784, %r2785, %r2786, %r2787, %r2788}, {%r2813, %r2814, %r2815, %r2816, %r2817, %r2818, %r2819, %r2820}, {%r2733, %r2734, %r2735, %r2736};
	wmma.mma.sync.aligned.col.col.m16n16k16.f16.f16 {%r2841, %r2842, %r2843, %r2844}, {%r2781, %r2782, %r2783, %r2784, %r2785, %r2786, %r2787, %r2788}, {%r2821, %r2822, %r2823, %r2824, %r2825, %r2826, %r2827, %r2828}, {%r2737, %r2738, %r2739, %r2740};
	wmma.mma.sync.aligned.col.col.m16n16k16.f16.f16 {%r2845, %r2846, %r2847, %r2848}, {%r2781, %r2782, %r2783, %r2784, %r2785, %r2786, %r2787, %r2788}, {%r2829, %r2830, %r2831, %r2832, %r2833, %r2834, %r2835, %r2836}, {%r2741, %r2742, %r2743, %r2744};
	wmma.mma.sync.aligned.col.col.m16n16k16.f16.f16 {%r2849, %r2850, %r2851, %r2852}, {%r2789, %r2790, %r2791, %r2792, %r2793, %r2794, %r2795, %r2796}, {%r2813, %r2814, %r2815, %r2816, %r2817, %r2818, %r2819, %r2820}, {%r2745, %r2746, %r2747, %r2748};
	wmma.mma.sync.aligned.col.col.m16n16k16.f16.f16 {%r2853, %r2854, %r2855, %r2856}, {%r2789, %r2790, %r2791, %r2792, %r2793, %r2794, %r2795, %r2796}, {%r2821, %r2822, %r2823, %r2824, %r2825, %r2826, %r2827, %r2828}, {%r2749, %r2750, %r2751, %r2752};
	wmma.mma.sync.aligned.col.col.m16n16k16.f16.f16 {%r2857, %r2858, %r2859, %r2860}, {%r2789, %r2790, %r2791, %r2792, %r2793, %r2794, %r2795, %r2796}, {%r2829, %r2830, %r2831, %r2832, %r2833, %r2834, %r2835, %r2836}, {%r2753, %r2754, %r2755, %r2756};
	wmma.mma.sync.aligned.col.col.m16n16k16.f16.f16 {%r2861, %r2862, %r2863, %r2864}, {%r2797, %r2798, %r2799, %r2800, %r2801, %r2802, %r2803, %r2804}, {%r2813, %r2814, %r2815, %r2816, %r2817, %r2818, %r2819, %r2820}, {%r2757, %r2758, %r2759, %r2760};
	wmma.mma.sync.aligned.col.col.m16n16k16.f16.f16 {%r2865, %r2866, %r2867, %r2868}, {%r2797, %r2798, %r2799, %r2800, %r2801, %r2802, %r2803, %r2804}, {%r2821, %r2822, %r2823, %r2824, %r2825, %r2826, %r2827, %r2828}, {%r2761, %r2762, %r2763, %r2764};
	wmma.mma.sync.aligned.col.col.m16n16k16.f16.f16 {%r2869, %r2870, %r2871, %r2872}, {%r2797, %r2798, %r2799, %r2800, %r2801, %r2802, %r2803, %r2804}, {%r2829, %r2830, %r2831, %r2832, %r2833, %r2834, %r2835, %r2836}, {%r2765, %r2766, %r2767, %r2768};
	wmma.mma.sync.aligned.col.col.m16n16k16.f16.f16 {%r2873, %r2874, %r2875, %r2876}, {%r2805, %r2806, %r2807, %r2808, %r2809, %r2810, %r2811, %r2812}, {%r2813, %r2814, %r2815, %r2816, %r2817, %r2818, %r2819, %r2820}, {%r2769, %r2770, %r2771, %r2772};
	wmma.mma.sync.aligned.col.col.m16n16k16.f16.f16 {%r2877, %r2878, %r2879, %r2880}, {%r2805, %r2806, %r2807, %r2808, %r2809, %r2810, %r2811, %r2812}, {%r2821, %r2822, %r2823, %r2824, %r2825, %r2826, %r2827, %r2828}, {%r2773, %r2774, %r2775, %r2776};
	wmma.mma.sync.aligned.col.col.m16n16k16.f16.f16 {%r2881, %r2882, %r2883, %r2884}, {%r2805, %r2806, %r2807, %r2808, %r2809, %r2810, %r2811, %r2812}, {%r2829, %r2830, %r2831, %r2832, %r2833, %r2834, %r2835, %r2836}, {%r2777, %r2778, %r2779, %r2780};
	add.s64 	%rd176, %rd1, 2457600;
	// begin inline asm
	cp.async.cg.shared.global [%r323], [%rd176], 16, 16;
	// end inline asm
	add.s64 	%rd177, %rd1, 2482176;
	// begin inline asm
	cp.async.cg.shared.global [%r324], [%rd177], 16, 16;
	// end inline asm
	add.s64 	%rd178, %rd1, 2506752;
	// begin inline asm
	cp.async.cg.shared.global [%r325], [%rd178], 16, 16;
	// end inline asm
	add.s64 	%rd179, %rd1, 2531328;
	// begin inline asm
	cp.async.cg.shared.global [%r326], [%rd179], 16, 16;
	// end inline asm
	add.s64 	%rd180, %rd5, 3200;
	// begin inline asm
	cp.async.cg.shared.global [%r327], [%rd180], 16, 16;
	// end inline asm
	add.s64 	%rd181, %rd5, 101504;
	// begin inline asm
	cp.async.cg.shared.global [%r328], [%rd181], 16, 16;
	// end inline asm
	add.s64 	%rd182, %rd5, 199808;
	// begin inline asm
	cp.async.cg.shared.global [%r329], [%rd182], 16, 16;
	// end inline asm
	// begin inline asm
	cp.async.commit_group;
	// end inline asm
	// begin inline asm
	cp.async.wait_group 2;
	// end inline asm
	bar.sync 	0;
	wmma.load.a.sync.aligned.col.m16n16k16.shared.f16 	{%r2885, %r2886, %r2887, %r2888, %r2889, %r2890, %r2891, %r2892}, [%r694], %r470;
	wmma.load.a.sync.aligned.col.m16n16k16.shared.f16 	{%r2893, %r2894, %r2895, %r2896, %r2897, %r2898, %r2899, %r2900}, [%r703], %r470;
	wmma.load.a.sync.aligned.col.m16n16k16.shared.f16 	{%r2901, %r2902, %r2903, %r2904, %r2905, %r2906, %r2907, %r2908}, [%r712], %r470;
	wmma.load.a.sync.aligned.col.m16n16k16.shared.f16 	{%r2909, %r2910, %r2911, %r2912, %r2913, %r2914, %r2915, %r2916}, [%r721], %r470;
	wmma.load.b.sync.aligned.col.m16n16k16.shared.f16 	{%r2917, %r2918, %r2919, %r2920, %r2921, %r2922, %r2923, %r2924}, [%r730], %r470;
	wmma.load.b.sync.aligned.col.m16n16k16.shared.f16 	{%r2925, %r2926, %r2927, %r2928, %r2929, %r2930, %r2931, %r2932}, [%r739], %r470;
	wmma.load.b.sync.aligned.col.m16n16k16.shared.f16 	{%r2933, %r2934, %r2935, %r2936, %r2937, %r2938, %r2939, %r2940}, [%r748], %r470;
	wmma.mma.sync.aligned.col.col.m16n16k16.f16.f16 {%r2941, %r2942, %r2943, %r2944}, {%r2885, %r2886, %r2887, %r2888, %r2889, %r2890, %r2891, %r2892}, {%r2917, %r2918, %r2919, %r2920, %r2921, %r2922, %r2923, %r2924}, {%r2837, %r2838, %r2839, %r2840};
	wmma.mma.sync.aligned.col.col.m16n16k16.f16.f16 {%r2945, %r2946, %r2947, %r2948}, {%r2885, %r2886, %r2887, %r2888, %r2889, %r2890, %r2891, %r2892}, {%r2925, %r2926, %r2927, %r2928, %r2929, %r2930, %r2931, %r2932}, {%r2841, %r2842, %r2843, %r2844};
	wmma.mma.sync.aligned.col.col.m16n16k16.f16.f16 {%r2949, %r2950, %r2951, %r2952}, {%r2885, %r2886, %r2887, %r2888, %r2889, %r2890, %r2891, %r2892}, {%r2933, %r2934, %r2935, %r2936, %r2937, %r2938, %r2939, %r2940}, {%r2845, %r2846, %r2847, %r2848};
	wmma.mma.sync.aligned.col.col.m16n16k16.f16.f16 {%r2953, %r2954, %r2955, %r2956}, {%r2893, %r2894, %r2895, %r2896, %r2897, %r2898, %r2899, %r2900}, {%r2917, %r2918, %r2919, %r2920, %r2921, %r2922, %r2923, %r2924}, {%r2849, %r2850, %r2851, %r2852};
	wmma.mma.sync.aligned.col.col.m16n16k16.f16.f16 {%r2957, %r2958, %r2959, %r2960}, {%r2893, %r2894, %r2895, %r2896, %r2897, %r2898, %r2899, %r2900}, {%r2925, %r2926, %r2927, %r2928, %r2929, %r2930, %r2931, %r2932}, {%r2853, %r2854, %r2855, %r2856};
	wmma.mma.sync.aligned.col.col.m16n16k16.f16.f16 {%r2961, %r2962, %r2963, %r2964}, {%r2893, %r2894, %r2895, %r2896, %r2897, %r2898, %r2899, %r2900}, {%r2933, %r2934, %r2935, %r2936, %r2937, %r2938, %r2939, %r2940}, {%r2857, %r2858, %r2859, %r2860};
	wmma.mma.sync.aligned.col.col.m16n16k16.f16.f16 {%r2965, %r2966, %r2967, %r2968}, {%r2901, %r2902, %r2903, %r2904, %r2905, %r2906, %r2907, %r2908}, {%r2917, %r2918, %r2919, %r2920, %r2921, %r2922, %r2923, %r2924}, {%r2861, %r2862, %r2863, %r2864};
	wmma.mma.sync.aligned.col.col.m16n16k16.f16.f16 {%r2969, %r2970, %r2971, %r2972}, {%r2901, %r2902, %r2903, %r2904, %r2905, %r2906, %r2907, %r2908}, {%r2925, %r2926, %r2927, %r2928, %r2929, %r2930, %r2931, %r2932}, {%r2865, %r2866, %r2867, %r2868};
	wmma.mma.sync.aligned.col.col.m16n16k16.f16.f16 {%r2973, %r2974, %r2975, %r2976}, {%r2901, %r2902, %r2903, %r2904, %r2905, %r2906, %r2907, %r2908}, {%r2933, %r2934, %r2935, %r2936, %r2937, %r2938, %r2939, %r2940}, {%r2869, %r2870, %r2871, %r2872};
	wmma.mma.sync.aligned.col.col.m16n16k16.f16.f16 {%r2977, %r2978, %r2979, %r2980}, {%r2909, %r2910, %r2911, %r2912, %r2913, %r2914, %r2915, %r2916}, {%r2917, %r2918, %r2919, %r2920, %r2921, %r2922, %r2923, %r2924}, {%r2873, %r2874, %r2875, %r2876};
	wmma.mma.sync.aligned.col.col.m16n16k16.f16.f16 {%r2981, %r2982, %r2983, %r2984}, {%r2909, %r2910, %r2911, %r2912, %r2913, %r2914, %r2915, %r2916}, {%r2925, %r2926, %r2927, %r2928, %r2929, %r2930, %r2931, %r2932}, {%r2877, %r2878, %r2879, %r2880};
	wmma.mma.sync.aligned.col.col.m16n16k16.f16.f16 {%r2985, %r2986, %r2987, %r2988}, {%r2909, %r2910, %r2911, %r2912, %r2913, %r2914, %r2915, %r2916}, {%r2933, %r2934, %r2935, %r2936, %r2937, %r2938, %r2939, %r2940}, {%r2881, %r2882, %r2883, %r2884};
	add.s64 	%rd183, %rd1, 2555904;
	// begin inline asm
	cp.async.cg.shared.global [%r330], [%rd183], 16, 16;
	// end inline asm
	add.s64 	%rd184, %rd1, 2580480;
	// begin inline asm
	cp.async.cg.shared.global [%r331], [%rd184], 16, 16;
	// end inline asm
	add.s64 	%rd185, %rd1, 2605056;
	// begin inline asm
	cp.async.cg.shared.global [%r332], [%rd185], 16, 16;
	// end inline asm
	add.s64 	%rd186, %rd1, 2629632;
	// begin inline asm
	cp.async.cg.shared.global [%r333], [%rd186], 16, 16;
	// end inline asm
	add.s64 	%rd187, %rd5, 3328;
	// begin inline asm
	cp.async.cg.shared.global [%r334], [%rd187], 16, 16;
	// end inline asm
	add.s64 	%rd188, %rd5, 101632;
	// begin inline asm
	cp.async.cg.shared.global [%r335], [%rd188], 16, 16;
	// end inline asm
	add.s64 	%rd189, %rd5, 199936;
	// begin inline asm
	cp.async.cg.shared.global [%r336], [%rd189], 16, 16;
	// end inline asm
	// begin inline asm
	cp.async.commit_group;
	// end inline asm
	// begin inline asm
	cp.async.wait_group 2;
	// end inline asm
	bar.sync 	0;
	wmma.load.a.sync.aligned.col.m16n16k16.shared.f16 	{%r2989, %r2990, %r2991, %r2992, %r2993, %r2994, %r2995, %r2996}, [%r469], %r470;
	wmma.load.a.sync.aligned.col.m16n16k16.shared.f16 	{%r2997, %r2998, %r2999, %r3000, %r3001, %r3002, %r3003, %r3004}, [%r479], %r470;
	wmma.load.a.sync.aligned.col.m16n16k16.shared.f16 	{%r3005, %r3006, %r3007, %r3008, %r3009, %r3010, %r3011, %r3012}, [%r488], %r470;
	wmma.load.a.sync.aligned.col.m16n16k16.shared.f16 	{%r3013, %r3014, %r3015, %r3016, %r3017, %r3018, %r3019, %r3020}, [%r497], %r470;
	wmma.load.b.sync.aligned.col.m16n16k16.shared.f16 	{%r3021, %r3022, %r3023, %r3024, %r3025, %r3026, %r3027, %r3028}, [%r508], %r470;
	wmma.load.b.sync.aligned.col.m16n16k16.shared.f16 	{%r3029, %r3030, %r3031, %r3032, %r3033, %r3034, %r3035, %r3036}, [%r517], %r470;
	wmma.load.b.sync.aligned.col.m16n16k16.shared.f16 	{%r3037, %r3038, %r3039, %r3040, %r3041, %r3042, %r3043, %r3044}, [%r526], %r470;
	wmma.mma.sync.aligned.col.col.m16n16k16.f16.f16 {%r3045, %r3046, %r3047, %r3048}, {%r2989, %r2990, %r2991, %r2992, %r2993, %r2994, %r2995, %r2996}, {%r3021, %r3022, %r3023, %r3024, %r3025, %r3026, %r3027, %r3028}, {%r2941, %r2942, %r2943, %r2944};
	wmma.mma.sync.aligned.col.col.m16n16k16.f16.f16 {%r3049, %r3050, %r3051, %r3052}, {%r2989, %r2990, %r2991, %r2992, %r2993, %r2994, %r2995, %r2996}, {%r3029, %r3030, %r3031, %r3032, %r3033, %r3034, %r3035, %r3036}, {%r2945, %r2946, %r2947, %r2948};
	wmma.mma.sync.aligned.col.col.m16n16k16.f16.f16 {%r3053, %r3054, %r3055, %r3056}, {%r2989, %r2990, %r2991, %r2992, %r2993, %r2994, %r2995, %r2996}, {%r3037, %r3038, %r3039, %r3040, %r3041, %r3042, %r3043, %r3044}, {%r2949, %r2950, %r2951, %r2952};
	wmma.mma.sync.aligned.col.col.m16n16k16.f16.f16 {%r3057, %r3058, %r3059, %r3060}, {%r2997, %r2998, %r2999, %r3000, %r3001, %r3002, %r3003, %r3004}, {%r3021, %r3022, %r3023, %r3024, %r3025, %r3026, %r3027, %r3028}, {%r2953, %r2954, %r2955, %r2956};
	wmma.mma.sync.aligned.col.col.m16n16k16.f16.f16 {%r3061, %r3062, %r3063, %r3064}, {%r2997, %r2998, %r2999, %r3000, %r3001, %r3002, %r3003, %r3004}, {%r3029, %r3030, %r3031, %r3032, %r3033, %r3034, %r3035, %r3036}, {%r2957, %r2958, %r2959, %r2960};
	wmma.mma.sync.aligned.col.col.m16n16k16.f16.f16 {%r3065, %r3066, %r3067, %r3068}, {%r2997, %r2998, %r2999, %r3000, %r3001, %r3002, %r3003, %r3004}, {%r3037, %r3038, %r3039, %r3040, %r3041, %r3042, %r3043, %r3044}, {%r2961, %r2962, %r2963, %r2964};
	wmma.mma.sync.aligned.col.col.m16n16k16.f16.f16 {%r3069, %r3070, %r3071, %r3072}, {%r3005, %r3006, %r3007, %r3008, %r3009, %r3010, %r3011, %r3012}, {%r3021, %r3022, %r3023, %r3024, %r3025, %r3026, %r3027, %r3028}, {%r2965, %r2966, %r2967, %r2968};
	wmma.mma.sync.aligned.col.col.m16n16k16.f16.f16 {%r3073, %r3074, %r3075, %r3076}, {%r3005, %r3006, %r3007, %r3008, %r3009, %r3010, %r3011, %r3012}, {%r3029, %r3030, %r3031, %r3032, %r3033, %r3034, %r3035, %r3036}, {%r2969, %r2970, %r2971, %r2972};
	wmma.mma.sync.aligned.col.col.m16n16k16.f16.f16 {%r3077, %r3078, %r3079, %r3080}, {%r3005, %r3006, %r3007, %r3008, %r3009, %r3010, %r3011, %r3012}, {%r3037, %r3038, %r3039, %r3040, %r3041, %r3042, %r3043, %r3044}, {%r2973, %r2974, %r2975, %r2976};
	wmma.mma.sync.aligned.col.col.m16n16k16.f16.f16 {%r3081, %r3082, %r3083, %r3084}, {%r3013, %r3014, %r3015, %r3016, %r3017, %r3018, %r3019, %r3020}, {%r3021, %r3022, %r3023, %r3024, %r3025, %r3026, %r3027, %r3028}, {%r2977, %r2978, %r2979, %r2980};
	wmma.mma.sync.aligned.col.col.m16n16k16.f16.f16 {%r3085, %r3086, %r3087, %r3088}, {%r3013, %r3014, %r3015, %r3016, %r3017, %r3018, %r3019, %r3020}, {%r3029, %r3030, %r3031, %r3032, %r3033, %r3034, %r3035, %r3036}, {%r2981, %r2982, %r2983, %r2984};
	wmma.mma.sync.aligned.col.col.m16n16k16.f16.f16 {%r3089, %r3090, %r3091, %r3092}, {%r3013, %r3014, %r3015, %r3016, %r3017, %r3018, %r3019, %r3020}, {%r3037, %r3038, %r3039, %r3040, %r3041, %r3042, %r3043, %r3044}, {%r2985, %r2986, %r2987, %r2988};
	add.s64 	%rd190, %rd1, 2654208;
	// begin inline asm
	cp.async.cg.shared.global [%r316], [%rd190], 16, 16;
	// end inline asm
	add.s64 	%rd191, %rd1, 2678784;
	// begin inline asm
	cp.async.cg.shared.global [%r317], [%rd191], 16, 16;
	// end inline asm
	add.s64 	%rd192, %rd1, 2703360;
	// begin inline asm
	cp.async.cg.shared.global [%r318], [%rd192], 16, 16;
	// end inline asm
	add.s64 	%rd193, %rd1, 2727936;
	// begin inline asm
	cp.async.cg.shared.global [%r319], [%rd193], 16, 16;
	// end inline asm
	add.s64 	%rd194, %rd5, 3456;
	// begin inline asm
	cp.async.cg.shared.global [%r320], [%rd194], 16, 16;
	// end inline asm
	add.s64 	%rd195, %rd5, 101760;
	// begin inline asm
	cp.async.cg.shared.global [%r321], [%rd195], 16, 16;
	// end inline asm
	add.s64 	%rd196, %rd5, 200064;
	// begin inline asm
	cp.async.cg.shared.global [%r322], [%rd196], 16, 16;
	// end inline asm
	// begin inline asm
	cp.async.commit_group;
	// end inline asm
	// begin inline asm
	cp.async.wait_group 2;
	// end inline asm
	bar.sync 	0;
	wmma.load.a.sync.aligned.col.m16n16k16.shared.f16 	{%r3093, %r3094, %r3095, %r3096, %r3097, %r3098, %r3099, %r3100}, [%r583], %r470;
	wmma.load.a.sync.aligned.col.m16n16k16.shared.f16 	{%r3101, %r3102, %r3103, %r3104, %r3105, %r3106, %r3107, %r3108}, [%r592], %r470;
	wmma.load.a.sync.aligned.col.m16n16k16.shared.f16 	{%r3109, %r3110, %r3111, %r3112, %r3113, %r3114, %r3115, %r3116}, [%r601], %r470;
	wmma.load.a.sync.aligned.col.m16n16k16.shared.f16 	{%r3117, %r3118, %r3119, %r3120, %r3121, %r3122, %r3123, %r3124}, [%r610], %r470;
	wmma.load.b.sync.aligned.col.m16n16k16.shared.f16 	{%r3125, %r3126, %r3127, %r3128, %r3129, %r3130, %r3131, %r3132}, [%r619], %r470;
	wmma.load.b.sync.aligned.col.m16n16k16.shared.f16 	{%r3133, %r3134, %r3135, %r3136, %r3137, %r3138, %r3139, %r3140}, [%r628], %r470;
	wmma.load.b.sync.aligned.col.m16n16k16.shared.f16 	{%r3141, %r3142, %r3143, %r3144, %r3145, %r3146, %r3147, %r3148}, [%r637], %r470;
	wmma.mma.sync.aligned.col.col.m16n16k16.f16.f16 {%r3149, %r3150, %r3151, %r3152}, {%r3093, %r3094, %r3095, %r3096, %r3097, %r3098, %r3099, %r3100}, {%r3125, %r3126, %r3127, %r3128, %r3129, %r3130, %r3131, %r3132}, {%r3045, %r3046, %r3047, %r3048};
	wmma.mma.sync.aligned.col.col.m16n16k16.f16.f16 {%r3153, %r3154, %r3155, %r3156}, {%r3093, %r3094, %r3095, %r3096, %r3097, %r3098, %r3099, %r3100}, {%r3133, %r3134, %r3135, %r3136, %r3137, %r3138, %r3139, %r3140}, {%r3049, %r3050, %r3051, %r3052};
	wmma.mma.sync.aligned.col.col.m16n16k16.f16.f16 {%r3157, %r3158, %r3159, %r3160}, {%r3093, %r3094, %r3095, %r3096, %r3097, %r3098, %r3099, %r3100}, {%r3141, %r3142, %r3143, %r3144, %r3145, %r3146, %r3147, %r3148}, {%r3053, %r3054, %r3055, %r3056};
	wmma.mma.sync.aligned.col.col.m16n16k16.f16.f16 {%r3161, %r3162, %r3163, %r3164}, {%r3101, %r3102, %r3103, %r3104, %r3105, %r3106, %r3107, %r3108}, {%r3125, %r3126, %r3127, %r3128, %r3129, %r3130, %r3131, %r3132}, {%r3057, %r3058, %r3059, %r3060};
	wmma.mma.sync.aligned.col.col.m16n16k16.f16.f16 {%r3165, %r3166, %r3167, %r3168}, {%r3101, %r3102, %r3103, %r3104, %r3105, %r3106, %r3107, %r3108}, {%r3133, %r3134, %r3135, %r3136, %r3137, %r3138, %r3139, %r3140}, {%r3061, %r3062, %r3063, %r3064};
	wmma.mma.sync.aligned.col.col.m16n16k16.f16.f16 {%r3169, %r3170, %r3171, %r3172}, {%r3101, %r3102, %r3103, %r3104, %r3105, %r3106, %r3107, %r3108}, {%r3141, %r3142, %r3143, %r3144, %r3145, %r3146, %r3147, %r3148}, {%r3065, %r3066, %r3067, %r3068};
	wmma.mma.sync.aligned.col.col.m16n16k16.f16.f16 {%r3173, %r3174, %r3175, %r3176}, {%r3109, %r3110, %r3111, %r3112, %r3113, %r3114, %r3115, %r3116}, {%r3125, %r3126, %r3127, %r3128, %r3129, %r3130, %r3131, %r3132}, {%r3069, %r3070, %r3071, %r3072};
	wmma.mma.sync.aligned.col.col.m16n16k16.f16.f16 {%r3177, %r3178, %r3179, %r3180}, {%r3109, %r3110, %r3111, %r3112, %r3113, %r3114, %r3115, %r3116}, {%r3133, %r3134, %r3135, %r3136, %r3137, %r3138, %r3139, %r3140}, {%r3073, %r3074, %r3075, %r3076};
	wmma.mma.sync.aligned.col.col.m16n16k16.f16.f16 {%r3181, %r3182, %r3183, %r3184}, {%r3109, %r3110, %r3111, %r3112, %r3113, %r3114, %r3115, %r3116}, {%r3141, %r3142, %r3143, %r3144, %r3145, %r3146, %r3147, %r3148}, {%r3077, %r3078, %r3079, %r3080};
	wmma.mma.sync.aligned.col.col.m16n16k16.f16.f16 {%r3185, %r3186, %r3187, %r3188}, {%r3117, %r3118, %r3119, %r3120, %r3121, %r3122, %r3123, %r3124}, {%r3125, %r3126, %r3127, %r3128, %r3129, %r3130, %r3131, %r3132}, {%r3081, %r3082, %r3083, %r3084};
	wmma.mma.sync.aligned.col.col.m16n16k16.f16.f16 {%r3189, %r3190, %r3191, %r3192}, {%r3117, %r3118, %r3119, %r3120, %r3121, %r3122, %r3123, %r3124}, {%r3133, %r3134, %r3135, %r3136, %r3137, %r3138, %r3139, %r3140}, {%r3085, %r3086, %r3087, %r3088};
	wmma.mma.sync.aligned.col.col.m16n16k16.f16.f16 {%r3193, %r3194, %r3195, %r3196}, {%r3117, %r3118, %r3119, %r3120, %r3121, %r3122, %r3123, %r3124}, {%r3141, %r3142, %r3143, %r3144, %r3145, %r3146, %r3147, %r3148}, {%r3089, %r3090, %r3091, %r3092};
	add.s64 	%rd197, %rd1, 2752512;
	// begin inline asm
	cp.async.cg.shared.global [%r323], [%rd197], 16, 16;
	// end inline asm
	add.s64 	%rd198, %rd1, 2777088;
	// begin inline asm
	cp.async.cg.shared.global [%r324], [%rd198], 16, 16;
	// end inline asm
	add.s64 	%rd199, %rd1, 2801664;
	// begin inline asm
	cp.async.cg.shared.global [%r325], [%rd199], 16, 16;
	// end inline asm
	add.s64 	%rd200, %rd1, 2826240;
	// begin inline asm
	cp.async.cg.shared.global [%r326], [%rd200], 16, 16;
	// end inline asm
	add.s64 	%rd201, %rd5, 3584;
	// begin inline asm
	cp.async.cg.shared.global [%r327], [%rd201], 16, 16;
	// end inline asm
	add.s64 	%rd202, %rd5, 101888;
	// begin inline asm
	cp.async.cg.shared.global [%r328], [%rd202], 16, 16;
	// end inline asm
	add.s64 	%rd203, %rd5, 200192;
	// begin inline asm
	cp.async.cg.shared.global [%r329], [%rd203], 16, 16;
	// end inline asm
	// begin inline asm
	cp.async.commit_group;
	// end inline asm
	// begin inline asm
	cp.async.wait_group 2;
	// end inline asm
	bar.sync 	0;
	wmma.load.a.sync.aligned.col.m16n16k16.shared.f16 	{%r3197, %r3198, %r3199, %r3200, %r3201, %r3202, %r3203, %r3204}, [%r694], %r470;
	wmma.load.a.sync.aligned.col.m16n16k16.shared.f16 	{%r3205, %r3206, %r3207, %r3208, %r3209, %r3210, %r3211, %r3212}, [%r703], %r470;
	wmma.load.a.sync.aligned.col.m16n16k16.shared.f16 	{%r3213, %r3214, %r3215, %r3216, %r3217, %r3218, %r3219, %r3220}, [%r712], %r470;
	wmma.load.a.sync.aligned.col.m16n16k16.shared.f16 	{%r3221, %r3222, %r3223, %r3224, %r3225, %r3226, %r3227, %r3228}, [%r721], %r470;
	wmma.load.b.sync.aligned.col.m16n16k16.shared.f16 	{%r3229, %r3230, %r3231, %r3232, %r3233, %r3234, %r3235, %r3236}, [%r730], %r470;
	wmma.load.b.sync.aligned.col.m16n16k16.shared.f16 	{%r3237, %r3238, %r3239, %r3240, %r3241, %r3242, %r3243, %r3244}, [%r739], %r470;
	wmma.load.b.sync.aligned.col.m16n16k16.shared.f16 	{%r3245, %r3246, %r3247, %r3248, %r3249, %r3250, %r3251, %r3252}, [%r748], %r470;
	wmma.mma.sync.aligned.col.col.m16n16k16.f16.f16 {%r3253, %r3254, %r3255, %r3256}, {%r3197, %r3198, %r3199, %r3200, %r3201, %r3202, %r3203, %r3204}, {%r3229, %r3230, %r3231, %r3232, %r3233, %r3234, %r3235, %r3236}, {%r3149, %r3150, %r3151, %r3152};
	wmma.mma.sync.aligned.col.col.m16n16k16.f16.f16 {%r3257, %r3258, %r3259, %r3260}, {%r3197, %r3198, %r3199, %r3200, %r3201, %r3202, %r3203, %r3204}, {%r3237, %r3238, %r3239, %r3240, %r3241, %r3242, %r3243, %r3244}, {%r3153, %r3154, %r3155, %r3156};
	wmma.mma.sync.aligned.col.col.m16n16k16.f16.f16 {%r3261, %r3262, %r3263, %r3264}, {%r3197, %r3198, %r3199, %r3200, %r3201, %r3202, %r3203, %r3204}, {%r3245, %r3246, %r3247, %r3248, %r3249, %r3250, %r3251, %r3252}, {%r3157, %r3158, %r3159, %r3160};
	wmma.mma.sync.aligned.col.col.m16n16k16.f16.f16 {%r3265, %r3266, %r3267, %r3268}, {%r3205, %r3206, %r3207, %r3208, %r3209, %r3210, %r3211, %r3212}, {%r3229, %r3230, %r3231, %r3232, %r3233, %r3234, %r3235, %r3236}, {%r3161, %r3162, %r3163, %r3164};
	wmma.mma.sync.aligned.col.col.m16n16k16.f16.f16 {%r3269, %r3270, %r3271, %r3272}, {%r3205, %r3206, %r3207, %r3208, %r3209, %r3210, %r3211, %r3212}, {%r3237, %r3238, %r3239, %r3240, %r3241, %r3242, %r3243, %r3244}, {%r3165, %r3166, %r3167, %r3168};
	wmma.mma.sync.aligned.col.col.m16n16k16.f16.f16 {%r3273, %r3274, %r3275, %r3276}, {%r3205, %r3206, %r3207, %r3208, %r3209, %r3210, %r3211, %r3212}, {%r3245, %r3246, %r3247, %r3248, %r3249, %r3250, %r3251, %r3252}, {%r3169, %r3170, %r3171, %r3172};
	wmma.mma.sync.aligned.col.col.m16n16k16.f16.f16 {%r3277, %r3278, %r3279, %r3280}, {%r3213, %r3214, %r3215, %r3216, %r3217, %r3218, %r3219, %r3220}, {%r3229, %r3230, %r3231, %r3232, %r3233, %r3234, %r3235, %r3236}, {%r3173, %r3174, %r3175, %r3176};
	wmma.mma.sync.aligned.col.col.m16n16k16.f16.f16 {%r3281, %r3282, %r3283, %r3284}, {%r3213, %r3214, %r3215, %r3216, %r3217, %r3218, %r3219, %r3220}, {%r3237, %r3238, %r3239, %r3240, %r3241, %r3242, %r3243, %r3244}, {%r3177, %r3178, %r3179, %r3180};
	wmma.mma.sync.aligned.col.col.m16n16k16.f16.f16 {%r3285, %r3286, %r3287, %r3288}, {%r3213, %r3214, %r3215, %r3216, %r3217, %r3218, %r3219, %r3220}, {%r3245, %r3246, %r3247, %r3248, %r3249, %r3250, %r3251, %r3252}, {%r3181, %r3182, %r3183, %r3184};
	wmma.mma.sync.aligned.col.col.m16n16k16.f16.f16 {%r3289, %r3290, %r3291, %r3292}, {%r3221, %r3222, %r3223, %r3224, %r3225, %r3226, %r3227, %r3228}, {%r3229, %r3230, %r3231, %r3232, %r3233, %r3234, %r3235, %r3236}, {%r3185, %r3186, %r3187, %r3188};
	wmma.mma.sync.aligned.col.col.m16n16k16.f16.f16 {%r3293, %r3294, %r3295, %r3296}, {%r3221, %r3222, %r3223, %r3224, %r3225, %r3226, %r3227, %r3228}, {%r3237, %r3238, %r3239, %r3240, %r3241, %r3242, %r3243, %r3244}, {%r3189, %r3190, %r3191, %r3192};
	wmma.mma.sync.aligned.col.col.m16n16k16.f16.f16 {%r3297, %r3298, %r3299, %r3300}, {%r3221, %r3222, %r3223, %r3224, %r3225, %r3226, %r3227, %r3228}, {%r3245, %r3246, %r3247, %r3248, %r3249, %r3250, %r3251, %r3252}, {%r3193, %r3194, %r3195, %r3196};
	add.s64 	%rd204, %rd1, 2850816;
	// begin inline asm
	cp.async.cg.shared.global [%r330], [%rd204], 16, 16;
	// end inline asm
	add.s64 	%rd205, %rd1, 2875392;
	// begin inline asm
	cp.async.cg.shared.global [%r331], [%rd205], 16, 16;
	// end inline asm
	add.s64 	%rd206, %rd1, 2899968;
	// begin inline asm
	cp.async.cg.shared.global [%r332], [%rd206], 16, 16;
	// end inline asm
	add.s64 	%rd207, %rd1, 2924544;
	// begin inline asm
	cp.async.cg.shared.global [%r333], [%rd207], 16, 16;
	// end inline asm
	add.s64 	%rd208, %rd5, 3712;
	// begin inline asm
	cp.async.cg.shared.global [%r334], [%rd208], 16, 16;
	// end inline asm
	add.s64 	%rd209, %rd5, 102016;
	// begin inline asm
	cp.async.cg.shared.global [%r335], [%rd209], 16, 16;
	// end inline asm
	add.s64 	%rd210, %rd5, 200320;
	// begin inline asm
	cp.async.cg.shared.global [%r336], [%rd210], 16, 16;
	// end inline asm
	// begin inline asm
	cp.async.commit_group;
	// end inline asm
	// begin inline asm
	cp.async.wait_group 2;
	// end inline asm
	bar.sync 	0;
	wmma.load.a.sync.aligned.col.m16n16k16.shared.f16 	{%r3301, %r3302, %r3303, %r3304, %r3305, %r3306, %r3307, %r3308}, [%r469], %r470;
	wmma.load.a.sync.aligned.col.m16n16k16.shared.f16 	{%r3309, %r3310, %r3311, %r3312, %r3313, %r3314, %r3315, %r3316}, [%r479], %r470;
	wmma.load.a.sync.aligned.col.m16n16k16.shared.f16 	{%r3317, %r3318, %r3319, %r3320, %r3321, %r3322, %r3323, %r3324}, [%r488], %r470;
	wmma.load.a.sync.aligned.col.m16n16k16.shared.f16 	{%r3325, %r3326, %r3327, %r3328, %r3329, %r3330, %r3331, %r3332}, [%r497], %r470;
	wmma.load.b.sync.aligned.col.m16n16k16.shared.f16 	{%r3333, %r3334, %r3335, %r3336, %r3337, %r3338, %r3339, %r3340}, [%r508], %r470;
	wmma.load.b.sync.aligned.col.m16n16k16.shared.f16 	{%r3341, %r3342, %r3343, %r3344, %r3345, %r3346, %r3347, %r3348}, [%r517], %r470;
	wmma.load.b.sync.aligned.col.m16n16k16.shared.f16 	{%r3349, %r3350, %r3351, %r3352, %r3353, %r3354, %r3355, %r3356}, [%r526], %r470;
	wmma.mma.sync.aligned.col.col.m16n16k16.f16.f16 {%r3357, %r3358, %r3359, %r3360}, {%r3301, %r3302, %r3303, %r3304, %r3305, %r3306, %r3307, %r3308}, {%r3333, %r3334, %r3335, %r3336, %r3337, %r3338, %r3339, %r3340}, {%r3253, %r3254, %r3255, %r3256};
	wmma.mma.sync.aligned.col.col.m16n16k16.f16.f16 {%r3361, %r3362, %r3363, %r3364}, {%r3301, %r3302, %r3303, %r3304, %r3305, %r3306, %r3307, %r3308}, {%r3341, %r3342, %r3343, %r3344, %r3345, %r3346, %r3347, %r3348}, {%r3257, %r3258, %r3259, %r3260};
	wmma.mma.sync.aligned.col.col.m16n16k16.f16.f16 {%r3365, %r3366, %r3367, %r3368}, {%r3301, %r3302, %r3303, %r3304, %r3305, %r3306, %r3307, %r3308}, {%r3349, %r3350, %r3351, %r3352, %r3353, %r3354, %r3355, %r3356}, {%r3261, %r3262, %r3263, %r3264};
	wmma.mma.sync.aligned.col.col.m16n16k16.f16.f16 {%r3369, %r3370, %r3371, %r3372}, {%r3309, %r3310, %r3311, %r3312, %r3313, %r3314, %r3315, %r3316}, {%r3333, %r3334, %r3335, %r3336, %r3337, %r3338, %r3339, %r3340}, {%r3265, %r3266, %r3267, %r3268};
	wmma.mma.sync.aligned.col.col.m16n16k16.f16.f16 {%r3373, %r3374, %r3375, %r3376}, {%r3309, %r3310, %r3311, %r3312, %r3313, %r3314, %r3315, %r3316}, {%r3341, %r3342, %r3343, %r3344, %r3345, %r3346, %r3347, %r3348}, {%r3269, %r3270, %r3271, %r3272};
	wmma.mma.sync.aligned.col.col.m16n16k16.f16.f16 {%r3377, %r3378, %r3379, %r3380}, {%r3309, %r3310, %r3311, %r3312, %r3313, %r3314, %r3315, %r3316}, {%r3349, %r3350, %r3351, %r3352, %r3353, %r3354, %r3355, %r3356}, {%r3273, %r3274, %r3275, %r3276};
	wmma.mma.sync.aligned.col.col.m16n16k16.f16.f16 {%r3381, %r3382, %r3383, %r3384}, {%r3317, %r3318, %r3319, %r3320, %r3321, %r3322, %r3323, %r3324}, {%r3333, %r3334, %r3335, %r3336, %r3337, %r3338, %r3339, %r3340}, {%r3277, %r3278, %r3279, %r3280};
	wmma.mma.sync.aligned.col.col.m16n16k16.f16.f16 {%r3385, %r3386, %r3387, %r3388}, {%r3317, %r3318, %r3319, %r3320, %r3321, %r3322, %r3323, %r3324}, {%r3341, %r3342, %r3343, %r3344, %r3345, %r3346, %r3347, %r3348}, {%r3281, %r3282, %r3283, %r3284};
	wmma.mma.sync.aligned.col.col.m16n16k16.f16.f16 {%r3389, %r3390, %r3391, %r3392}, {%r3317, %r3318, %r3319, %r3320, %r3321, %r3322, %r3323, %r3324}, {%r3349, %r3350, %r3351, %r3352, %r3353, %r3354, %r3355, %r3356}, {%r3285, %r3286, %r3287, %r3288};
	wmma.mma.sync.aligned.col.col.m16n16k16.f16.f16 {%r3393, %r3394, %r3395, %r3396}, {%r3325, %r3326, %r3327, %r3328, %r3329, %r3330, %r3331, %r3332}, {%r3333, %r3334, %r3335, %r3336, %r3337, %r3338, %r3339, %r3340}, {%r3289, %r3290, %r3291, %r3292};
	wmma.mma.sync.aligned.col.col.m16n16k16.f16.f16 {%r3397, %r3398, %r3399, %r3400}, {%r3325, %r3326, %r3327, %r3328, %r3329, %r3330, %r3331, %r3332}, {%r3341, %r3342, %r3343, %r3344, %r3345, %r3346, %r3347, %r3348}, {%r3293, %r3294, %r3295, %r3296};
	wmma.mma.sync.aligned.col.col.m16n16k16.f16.f16 {%r3401, %r3402, %r3403, %r3404}, {%r3325, %r3326, %r3327, %r3328, %r3329, %r3330, %r3331, %r3332}, {%r3349, %r3350, %r3351, %r3352, %r3353, %r3354, %r3355, %r3356}, {%r3297, %r3298, %r3299, %r3300};
	add.s64 	%rd211, %rd1, 2949120;
	// begin inline asm
	cp.async.cg.shared.global [%r316], [%rd211], 16, 16;
	// end inline asm
	add.s64 	%rd212, %rd1, 2973696;
	// begin inline asm
	cp.async.cg.shared.global [%r317], [%rd212], 16, 16;
	// end inline asm
	add.s64 	%rd213, %rd1, 2998272;
	// begin inline asm
	cp.async.cg.shared.global [%r318], [%rd213], 16, 16;
	// end inline asm
	add.s64 	%rd214, %rd1, 3022848;
	// begin inline asm
	cp.async.cg.shared.global [%r319], [%rd214], 16, 16;
	// end inline asm
	add.s64 	%rd215, %rd5, 3840;
	// begin inline asm
	cp.async.cg.shared.global [%r320], [%rd215], 16, 16;
	// end inline asm
	add.s64 	%rd216, %rd5, 102144;
	// begin inline asm
	cp.async.cg.shared.global [%r321], [%rd216], 16, 16;
	// end inline asm
	add.s64 	%rd217, %rd5, 200448;
	// begin inline asm
	cp.async.cg.shared.global [%r322], [%rd217], 16, 16;
	// end inline asm
	// begin inline asm
	cp.async.commit_group;
	// end inline asm
	// begin inline asm
	cp.async.wait_group 2;
	// end inline asm
	bar.sync 	0;
	wmma.load.a.sync.aligned.col.m16n16k16.shared.f16 	{%r3405, %r3406, %r3407, %r3408, %r3409, %r3410, %r3411, %r3412}, [%r583], %r470;
	wmma.load.a.sync.aligned.col.m16n16k16.shared.f16 	{%r3413, %r3414, %r3415, %r3416, %r3417, %r3418, %r3419, %r3420}, [%r592], %r470;
	wmma.load.a.sync.aligned.col.m16n16k16.shared.f16 	{%r3421, %r3422, %r3423, %r3424, %r3425, %r3426, %r3427, %r3428}, [%r601], %r470;
	wmma.load.a.sync.aligned.col.m16n16k16.shared.f16 	{%r3429, %r3430, %r3431, %r3432, %r3433, %r3434, %r3435, %r3436}, [%r610], %r470;
	wmma.load.b.sync.aligned.col.m16n16k16.shared.f16 	{%r3437, %r3438, %r3439, %r3440, %r3441, %r3442, %r3443, %r3444}, [%r619], %r470;
	wmma.load.b.sync.aligned.col.m16n16k16.shared.f16 	{%r3445, %r3446, %r3447, %r3448, %r3449, %r3450, %r3451, %r3452}, [%r628], %r470;
	wmma.load.b.sync.aligned.col.m16n16k16.shared.f16 	{%r3453, %r3454, %r3455, %r3456, %r3457, %r3458, %r3459, %r3460}, [%r637], %r470;
	wmma.mma.sync.aligned.col.col.m16n16k16.f16.f16 {%r3461, %r3462, %r3463, %r3464}, {%r3405, %r3406, %r3407, %r3408, %r3409, %r3410, %r3411, %r3412}, {%r3437, %r3438, %r3439, %r3440, %r3441, %r3442, %r3443, %r3444}, {%r3357, %r3358, %r3359, %r3360};
	wmma.mma.sync.aligned.col.col.m16n16k16.f16.f16 {%r3465, %r3466, %r3467, %r3468}, {%r3405, %r3406, %r3407, %r3408, %r3409, %r3410, %r3411, %r3412}, {%r3445, %r3446, %r3447, %r3448, %r3449, %r3450, %r3451, %r3452}, {%r3361, %r3362, %r3363, %r3364};
	wmma.mma.sync.aligned.col.col.m16n16k16.f16.f16 {%r3469, %r3470, %r3471, %r3472}, {%r3405, %r3406, %r3407, %r3408, %r3409, %r3410, %r3411, %r3412}, {%r3453, %r3454, %r3455, %r3456, %r3457, %r3458, %r3459, %r3460}, {%r3365, %r3366, %r3367, %r3368};
	wmma.mma.sync.aligned.col.col.m16n16k16.f16.f16 {%r3473, %r3474, %r3475, %r3476}, {%r3413, %r3414, %r3415, %r3416, %r3417, %r3418, %r3419, %r3420}, {%r3437, %r3438, %r3439, %r3440, %r3441, %r3442, %r3443, %r3444}, {%r3369, %r3370, %r3371, %r3372};
	wmma.mma.sync.aligned.col.col.m16n16k16.f16.f16 {%r3477, %r3478, %r3479, %r3480}, {%r3413, %r3414, %r3415, %r3416, %r3417, %r3418, %r3419, %r3420}, {%r3445, %r3446, %r3447, %r3448, %r3449, %r3450, %r3451, %r3452}, {%r3373, %r3374, %r3375, %r3376};
	wmma.mma.sync.aligned.col.col.m16n16k16.f16.f16 {%r3481, %r3482, %r3483, %r3484}, {%r3413, %r3414, %r3415, %r3416, %r3417, %r3418, %r3419, %r3420}, {%r3453, %r3454, %r3455, %r3456, %r3457, %r3458, %r3459, %r3460}, {%r3377, %r3378, %r3379, %r3380};
	wmma.mma.sync.aligned.col.col.m16n16k16.f16.f16 {%r3485, %r3486, %r3487, %r3488}, {%r3421, %r3422, %r3423, %r3424, %r3425, %r3426, %r3427, %r3428}, {%r3437, %r3438, %r3439, %r3440, %r3441, %r3442, %r3443, %r3444}, {%r3381, %r3382, %r3383, %r3384};
	wmma.mma.sync.aligned.col.col.m16n16k16.f16.f16 {%r3489, %r3490, %r3491, %r3492}, {%r3421, %r3422, %r3423, %r3424, %r3425, %r3426, %r3427, %r3428}, {%r3445, %r3446, %r3447, %r3448, %r3449, %r3450, %r3451, %r3452}, {%r3385, %r3386, %r3387, %r3388};
	wmma.mma.sync.aligned.col.col.m16n16k16.f16.f16 {%r3493, %r3494, %r3495, %r3496}, {%r3421, %r3422, %r3423, %r3424, %r3425, %r3426, %r3427, %r3428}, {%r3453, %r3454, %r3455, %r3456, %r3457, %r3458, %r3459, %r3460}, {%r3389, %r3390, %r3391, %r3392};
	wmma.mma.sync.aligned.col.col.m16n16k16.f16.f16 {%r3497, %r3498, %r3499, %r3500}, {%r3429, %r3430, %r3431, %r3432, %r3433, %r3434, %r3435, %r3436}, {%r3437, %r3438, %r3439, %r3440, %r3441, %r3442, %r3443, %r3444}, {%r3393, %r3394, %r3395, %r3396};
	wmma.mma.sync.aligned.col.col.m16n16k16.f16.f16 {%r3501, %r3502, %r3503, %r3504}, {%r3429, %r3430, %r3431, %r3432, %r3433, %r3434, %r3435, %r3436}, {%r3445, %r3446, %r3447, %r3448, %r3449, %r3450, %r3451, %r3452}, {%r3397, %r3398, %r3399, %r3400};
	wmma.mma.sync.aligned.col.col.m16n16k16.f16.f16 {%r3505, %r3506, %r3507, %r3508}, {%r3429, %r3430, %r3431, %r3432, %r3433, %r3434, %r3435, %r3436}, {%r3453, %r3454, %r3455, %r3456, %r3457, %r3458, %r3459, %r3460}, {%r3401, %r3402, %r3403, %r3404};
	add.s64 	%rd218, %rd1, 3047424;
	// begin inline asm
	cp.async.cg.shared.global [%r323], [%rd218], 16, 16;
	// end inline asm
	add.s64 	%rd219, %rd1, 3072000;
	// begin inline asm
	cp.async.cg.shared.global [%r324], [%rd219], 16, 16;
	// end inline asm
	add.s64 	%rd220, %rd1, 3096576;
	// begin inline asm
	cp.async.cg.shared.global [%r325], [%rd220], 16, 16;
	// end inline asm
	add.s64 	%rd221, %rd1, 3121152;
	// begin inline asm
	cp.async.cg.shared.global [%r326], [%rd221], 16, 16;
	// end inline asm
	add.s64 	%rd222, %rd5, 3968;
	// begin inline asm
	cp.async.cg.shared.global [%r327], [%rd222], 16, 16;
	// end inline asm
	add.s64 	%rd223, %rd5, 102272;
	// begin inline asm
	cp.async.cg.shared.global [%r328], [%rd223], 16, 16;
	// end inline asm
	add.s64 	%rd224, %rd5, 200576;
	// begin inline asm
	cp.async.cg.shared.global [%r329], [%rd224], 16, 16;
	// end inline asm
	// begin inline asm
	cp.async.commit_group;
	// end inline asm
	// begin inline asm
	cp.async.wait_group 2;
	// end inline asm
	bar.sync 	0;
	wmma.load.a.sync.aligned.col.m16n16k16.shared.f16 	{%r3509, %r3510, %r3511, %r3512, %r3513, %r3514, %r3515, %r3516}, [%r694], %r470;
	wmma.load.a.sync.aligned.col.m16n16k16.shared.f16 	{%r3517, %r3518, %r3519, %r3520, %r3521, %r3522, %r3523, %r3524}, [%r703], %r470;
	wmma.load.a.sync.aligned.col.m16n16k16.shared.f16 	{%r3525, %r3526, %r3527, %r3528, %r3529, %r3530, %r3531, %r3532}, [%r712], %r470;
	wmma.load.a.sync.aligned.col.m16n16k16.shared.f16 	{%r3533, %r3534, %r3535, %r3536, %r3537, %r3538, %r3539, %r3540}, [%r721], %r470;
	wmma.load.b.sync.aligned.col.m16n16k16.shared.f16 	{%r3541, %r3542, %r3543, %r3544, %r3545, %r3546, %r3547, %r3548}, [%r730], %r470;
	wmma.load.b.sync.aligned.col.m16n16k16.shared.f16 	{%r3549, %r3550, %r3551, %r3552, %r3553, %r3554, %r3555, %r3556}, [%r739], %r470;
	wmma.load.b.sync.aligned.col.m16n16k16.shared.f16 	{%r3557, %r3558, %r3559, %r3560, %r3561, %r3562, %r3563, %r3564}, [%r748], %r470;
	wmma.mma.sync.aligned.col.col.m16n16k16.f16.f16 {%r3565, %r3566, %r3567, %r3568}, {%r3509, %r3510, %r3511, %r3512, %r3513, %r3514, %r3515, %r3516}, {%r3541, %r3542, %r3543, %r3544, %r3545, %r3546, %r3547, %r3548}, {%r3461, %r3462, %r3463, %r3464};
	wmma.mma.sync.aligned.col.col.m16n16k16.f16.f16 {%r3569, %r3570, %r3571, %r3572}, {%r3509, %r3510, %r3511, %r3512, %r3513, %r3514, %r3515, %r3516}, {%r3549, %r3550, %r3551, %r3552, %r3553, %r3554, %r3555, %r3556}, {%r3465, %r3466, %r3467, %r3468};
	wmma.mma.sync.aligned.col.col.m16n16k16.f16.f16 {%r3573, %r3574, %r3575, %r3576}, {%r3509, %r3510, %r3511, %r3512, %r3513, %r3514, %r3515, %r3516}, {%r3557, %r3558, %r3559, %r3560, %r3561, %r3562, %r3563, %r3564}, {%r3469, %r3470, %r3471, %r3472};
	wmma.mma.sync.aligned.col.col.m16n16k16.f16.f16 {%r3577, %r3578, %r3579, %r3580}, {%r3517, %r3518, %r3519, %r3520, %r3521, %r3522, %r3523, %r3524}, {%r3541, %r3542, %r3543, %r3544, %r3545, %r3546, %r3547, %r3548}, {%r3473, %r3474, %r3475, %r3476};
	wmma.mma.sync.aligned.col.col.m16n16k16.f16.f16 {%r3581, %r3582, %r3583, %r3584}, {%r3517, %r3518, %r3519, %r3520, %r3521, %r3522, %r3523, %r3524}, {%r3549, %r3550, %r3551, %r3552, %r3553, %r3554, %r3555, %r3556}, {%r3477, %r3478, %r3479, %r3480};
	wmma.mma.sync.aligned.col.col.m16n16k16.f16.f16 {%r3585, %r3586, %r3587, %r3588}, {%r3517, %r3518, %r3519, %r3520, %r3521, %r3522, %r3523, %r3524}, {%r3557, %r3558, %r3559, %r3560, %r3561, %r3562, %r3563, %r3564}, {%r3481, %r3482, %r3483, %r3484};
	wmma.mma.sync.aligned.col.col.m16n16k16.f16.f16 {%r3589, %r3590, %r3591, %r3592}, {%r3525, %r3526, %r3527, %r3528, %r3529, %r3530, %r3531, %r3532}, {%r3541, %r3542, %r3543, %r3544, %r3545, %r3546, %r3547, %r3548}, {%r3485, %r3486, %r3487, %r3488};
	wmma.mma.sync.aligned.col.col.m16n16k16.f16.f16 {%r3593, %r3594, %r3595, %r3596}, {%r3525, %r3526, %r3527, %r3528, %r3529, %r3530, %r3531, %r3532}, {%r3549, %r3550, %r3551, %r3552, %r3553, %r3554, %r3555, %r3556}, {%r3489, %r3490, %r3491, %r3492};
	wmma.mma.sync.aligned.col.col.m16n16k16.f16.f16 {%r3597, %r3598, %r3599, %r3600}, {%r3525, %r3526, %r3527, %r3528, %r3529, %r3530, %r3531, %r3532}, {%r3557, %r3558, %r3559, %r3560, %r3561, %r3562, %r3563, %r3564}, {%r3493, %r3494, %r3495, %r3496};
	wmma.mma.sync.aligned.col.col.m16n16k16.f16.f16 {%r3601, %r3602, %r3603, %r3604}, {%r3533, %r3534, %r3535, %r3536, %r3537, %r3538, %r3539, %r3540}, {%r3541, %r3542, %r3543, %r3544, %r3545, %r3546, %r3547, %r3548}, {%r3497, %r3498, %r3499, %r3500};
	wmma.mma.sync.aligned.col.col.m16n16k16.f16.f16 {%r3605, %r3606, %r3607, %r3608}, {%r3533, %r3534, %r3535, %r3536, %r3537, %r3538, %r3539, %r3540}, {%r3549, %r3550, %r3551, %r3552, %r3553, %r3554, %r3555, %r3556}, {%r3501, %r3502, %r3503, %r3504};
	wmma.mma.sync.aligned.col.col.m16n16k16.f16.f16 {%r3609, %r3610, %r3611, %r3612}, {%r3533, %r3534, %r3535, %r3536, %r3537, %r3538, %r3539, %r3540}, {%r3557, %r3558, %r3559, %r3560, %r3561, %r3562, %r3563, %r3564}, {%r3505, %r3506, %r3507, %r3508};
	add.s64 	%rd225, %rd1, 3145728;
	// begin inline asm
	cp.async.cg.shared.global [%r330], [%rd225], 16, 16;
	// end inline asm
	add.s64 	%rd226, %rd1, 3170304;
	// begin inline asm
	cp.async.cg.shared.global [%r331], [%rd226], 16, 16;
	// end inline asm
	add.s64 	%rd227, %rd1, 3194880;
	// begin inline asm
	cp.async.cg.shared.global [%r332], [%rd227], 16, 16;
	// end inline asm
	add.s64 	%rd228, %rd1, 3219456;
	// begin inline asm
	cp.async.cg.shared.global [%r333], [%rd228], 16, 16;
	// end inline asm
	add.s64 	%rd229, %rd5, 4096;
	// begin inline asm
	cp.async.cg.shared.global [%r334], [%rd229], 16, 16;
	// end inline asm
	add.s64 	%rd230, %rd5, 102400;
	// begin inline asm
	cp.async.cg.shared.global [%r335], [%rd230], 16, 16;
	// end inline asm
	add.s64 	%rd231, %rd5, 200704;
	// begin inline asm
	cp.async.cg.shared.global [%r336], [%rd231], 16, 16;
	// end inline asm
	// begin inline asm
	cp.async.commit_group;
	// end inline asm
	// begin inline asm
	cp.async.wait_group 2;
	// end inline asm
	bar.sync 	0;
	wmma.load.a.sync.aligned.col.m16n16k16.shared.f16 	{%r3613, %r3614, %r3615, %r3616, %r3617, %r3618, %r3619, %r3620}, [%r469], %r470;
	wmma.load.a.sync.aligned.col.m16n16k16.shared.f16 	{%r3621, %r3622, %r3623, %r3624, %r3625, %r3626, %r3627, %r3628}, [%r479], %r470;
	wmma.load.a.sync.aligned.col.m16n16k16.shared.f16 	{%r3629, %r3630, %r3631, %r3632, %r3633, %r3634, %r3635, %r3636}, [%r488], %r470;
	wmma.load.a.sync.aligned.col.m16n16k16.shared.f16 	{%r3637, %r3638, %r3639, %r3640, %r3641, %r3642, %r3643, %r3644}, [%r497], %r470;
	wmma.load.b.sync.aligned.col.m16n16k16.shared.f16 	{%r3645, %r3646, %r3647, %r3648, %r3649, %r3650, %r3651, %r3652}, [%r508], %r470;
	wmma.load.b.sync.aligned.col.m16n16k16.shared.f16 	{%r3653, %r3654, %r3655, %r3656, %r3657, %r3658, %r3659, %r3660}, [%r517], %r470;
	wmma.load.b.sync.aligned.col.m16n16k16.shared.f16 	{%r3661, %r3662, %r3663, %r3664, %r3665, %r3666, %r3667, %r3668}, [%r526], %r470;
	wmma.mma.sync.aligned.col.col.m16n16k16.f16.f16 {%r3669, %r3670, %r3671, %r3672}, {%r3613, %r3614, %r3615, %r3616, %r3617, %r3618, %r3619, %r3620}, {%r3645, %r3646, %r3647, %r3648, %r3649, %r3650, %r3651, %r3652}, {%r3565, %r3566, %r3567, %r3568};
	wmma.mma.sync.aligned.col.col.m16n16k16.f16.f16 {%r3673, %r3674, %r3675, %r3676}, {%r3613, %r3614, %r3615, %r3616, %r3617, %r3618, %r3619, %r3620}, {%r3653, %r3654, %r3655, %r3656, %r3657, %r3658, %r3659, %r3660}, {%r3569, %r3570, %r3571, %r3572};
	wmma.mma.sync.aligned.col.col.m16n16k16.f16.f16 {%r3677, %r3678, %r3679, %r3680}, {%r3613, %r3614, %r3615, %r3616, %r3617, %r3618, %r3619, %r3620}, {%r3661, %r3662, %r3663, %r3664, %r3665, %r3666, %r3667, %r3668}, {%r3573, %r3574, %r3575, %r3576};
	wmma.mma.sync.aligned.col.col.m16n16k16.f16.f16 {%r3681, %r3682, %r3683, %r3684}, {%r3621, %r3622, %r3623, %r3624, %r3625, %r3626, %r3627, %r3628}, {%r3645, %r3646, %r3647, %r3648, %r3649, %r3650, %r3651, %r3652}, {%r3577, %r3578, %r3579, %r3580};
	wmma.mma.sync.aligned.col.col.m16n16k16.f16.f16 {%r3685, %r3686, %r3687, %r3688}, {%r3621, %r3622, %r3623, %r3624, %r3625, %r3626, %r3627, %r3628}, {%r3653, %r3654, %r3655, %r3656, %r3657, %r3658, %r3659, %r3660}, {%r3581, %r3582, %r3583, %r3584};
	wmma.mma.sync.aligned.col.col.m16n16k16.f16.f16 {%r3689, %r3690, %r3691, %r3692}, {%r3621, %r3622, %r3623, %r3624, %r3625, %r3626, %r3627, %r3628}, {%r3661, %r3662, %r3663, %r3664, %r3665, %r3666, %r3667, %r3668}, {%r3585, %r3586, %r3587, %r3588};
	wmma.mma.sync.aligned.col.col.m16n16k16.f16.f16 {%r3693, %r3694, %r3695, %r3696}, {%r3629, %r3630, %r3631, %r3632, %r3633, %r3634, %r3635, %r3636}, {%r3645, %r3646, %r3647, %r3648, %r3649, %r3650, %r3651, %r3652}, {%r3589, %r3590, %r3591, %r3592};
	wmma.mma.sync.aligned.col.col.m16n16k16.f16.f16 {%r3697, %r3698, %r3699, %r3700}, {%r3629, %r3630, %r3631, %r3632, %r3633, %r3634, %r3635, %r3636}, {%r3653, %r3654, %r3655, %r3656, %r3657, %r3658, %r3659, %r3660}, {%r3593, %r3594, %r3595, %r3596};
	wmma.mma.sync.aligned.col.col.m16n16k16.f16.f16 {%r3701, %r3702, %r3703, %r3704}, {%r3629, %r3630, %r3631, %r3632, %r3633, %r3634, %r3635, %r3636}, {%r3661, %r3662, %r3663, %r3664, %r3665, %r3666, %r3667, %r3668}, {%r3597, %r3598, %r3599, %r3600};
	wmma.mma.sync.aligned.col.col.m16n16k16.f16.f16 {%r3705, %r3706, %r3707, %r3708}, {%r3637, %r3638, %r3639, %r3640, %r3641, %r3642, %r3643, %r3644}, {%r3645, %r3646, %r3647, %r3648, %r3649, %r3650, %r3651, %r3652}, {%r3601, %r3602, %r3603, %r3604};
	wmma.mma.sync.aligned.col.col.m16n16k16.f16.f16 {%r3709, %r3710, %r3711, %r3712}, {%r3637, %r3638, %r3639, %r3640, %r3641, %r3642, %r3643, %r3644}, {%r3653, %r3654, %r3655, %r3656, %r3657, %r3658, %r3659, %r3660}, {%r3605, %r3606, %r3607, %r3608};
	wmma.mma.sync.aligned.col.col.m16n16k16.f16.f16 {%r3713, %r3714, %r3715, %r3716}, {%r3637, %r3638, %r3639, %r3640, %r3641, %r3642, %r3643, %r3644}, {%r3661, %r3662, %r3663, %r3664, %r3665, %r3666, %r3667, %r3668}, {%r3609, %r3610, %r3611, %r3612};
	add.s64 	%rd232, %rd1, 3244032;
	// begin inline asm
	cp.async.cg.shared.global [%r316], [%rd232], 16, 16;
	// end inline asm
	add.s64 	%rd233, %rd1, 3268608;
	// begin inline asm
	cp.async.cg.shared.global [%r317], [%rd233], 16, 16;
	// end inline asm
	add.s64 	%rd234, %rd1, 3293184;
	// begin inline asm
	cp.async.cg.shared.global [%r318], [%rd234], 16, 16;
	// end inline asm
	add.s64 	%rd235, %rd1, 3317760;
	// begin inline asm
	cp.async.cg.shared.global [%r319], [%rd235], 16, 16;
	// end inline asm
	add.s64 	%rd236, %rd5, 4224;
	// begin inline asm
	cp.async.cg.shared.global [%r320], [%rd236], 16, 16;
	// end inline asm
	add.s64 	%rd237, %rd5, 102528;
	// begin inline asm
	cp.async.cg.shared.global [%r321], [%rd237], 16, 16;
	// end inline asm
	add.s64 	%rd238, %rd5, 200832;
	// begin inline asm
	cp.async.cg.shared.global [%r322], [%rd238], 16, 16;
	// end inline asm
	// begin inline asm
	cp.async.commit_group;
	// end inline asm
	// begin inline asm
	cp.async.wait_group 2;
	// end inline asm
	bar.sync 	0;
	wmma.load.a.sync.aligned.col.m16n16k16.shared.f16 	{%r3717, %r3718, %r3719, %r3720, %r3721, %r3722, %r3723, %r3724}, [%r583], %r470;
	wmma.load.a.sync.aligned.col.m16n16k16.shared.f16 	{%r3725, %r3726, %r3727, %r3728, %r3729, %r3730, %r3731, %r3732}, [%r592], %r470;
	wmma.load.a.sync.aligned.col.m16n16k16.shared.f16 	{%r3733, %r3734, %r3735, %r3736, %r3737, %r3738, %r3739, %r3740}, [%r601], %r470;
	wmma.load.a.sync.aligned.col.m16n16k16.shared.f16 	{%r3741, %r3742, %r3743, %r3744, %r3745, %r3746, %r3747, %r3748}, [%r610], %r470;
	wmma.load.b.sync.aligned.col.m16n16k16.shared.f16 	{%r3749, %r3750, %r3751, %r3752, %r3753, %r3754, %r3755, %r3756}, [%r619], %r470;
	wmma.load.b.sync.aligned.col.m16n16k16.shared.f16 	{%r3757, %r3758, %r3759, %r3760, %r3761, %r3762, %r3763, %r3764}, [%r628], %r470;
	wmma.load.b.sync.aligned.col.m16n16k16.shared.f16 	{%r3765, %r3766, %r3767, %r3768, %r3769, %r3770, %r3771, %r3772}, [%r637], %r470;
	wmma.mma.sync.aligned.col.col.m16n16k16.f16.f16 {%r3773, %r3774, %r3775, %r3776}, {%r3717, %r3718, %r3719, %r3720, %r3721, %r3722, %r3723, %r3724}, {%r3749, %r3750, %r3751, %r3752, %r3753, %r3754, %r3755, %r3756}, {%r3669, %r3670, %r3671, %r3672};
	wmma.mma.sync.aligned.col.col.m16n16k16.f16.f16 {%r3777, %r3778, %r3779, %r3780}, {%r3717, %r3718, %r3719, %r3720, %r3721, %r3722, %r3723, %r3724}, {%r3757, %r3758, %r3759, %r3760, %r3761, %r3762, %r3763, %r3764}, {%r3673, %r3674, %r3675, %r3676};
	wmma.mma.sync.aligned.col.col.m16n16k16.f16.f16 {%r3781, %r3782, %r3783, %r3784}, {%r3717, %r3718, %r3719, %r3720, %r3721, %r3722, %r3723, %r3724}, {%r3765, %r3766, %r3767, %r3768, %r3769, %r3770, %r3771, %r3772}, {%r3677, %r3678, %r3679, %r3680};
	wmma.mma.sync.aligned.col.col.m16n16k16.f16.f16 {%r3785, %r3786, %r3787, %r3788}, {%r3725, %r3726, %r3727, %r3728, %r3729, %r3730, %r3731, %r3732}, {%r3749, %r3750, %r3751, %r3752, %r3753, %r3754, %r3755, %r3756}, {%r3681, %r3682, %r3683, %r3684};
	wmma.mma.sync.aligned.col.col.m16n16k16.f16.f16 {%r3789, %r3790, %r3791, %r3792}, {%r3725, %r3726, %r3727, %r3728, %r3729, %r3730, %r3731, %r3732}, {%r3757, %r3758, %r3759, %r3760, %r3761, %r3762, %r3763, %r3764}, {%r3685, %r3686, %r3687, %r3688};
	wmma.mma.sync.aligned.col.col.m16n16k16.f16.f16 {%r3793, %r3794, %r3795, %r3796}, {%r3725, %r3726, %r3727, %r3728, %r3729, %r3730, %r3731, %r3732}, {%r3765, %r3766, %r3767, %r3768, %r3769, %r3770, %r3771, %r3772}, {%r3689, %r3690, %r3691, %r3692};
	wmma.mma.sync.aligned.col.col.m16n16k16.f16.f16 {%r3797, %r3798, %r3799, %r3800}, {%r3733, %r3734, %r3735, %r3736, %r3737, %r3738, %r3739, %r3740}, {%r3749, %r3750, %r3751, %r3752, %r3753, %r3754, %r3755, %r3756}, {%r3693, %r3694, %r3695, %r3696};
	wmma.mma.sync.aligned.col.col.m16n16k16.f16.f16 {%r3801, %r3802, %r3803, %r3804}, {%r3733, %r3734, %r3735, %r3736, %r3737, %r3738, %r3739, %r3740}, {%r3757, %r3758, %r3759, %r3760, %r3761, %r3762, %r3763, %r3764}, {%r3697, %r3698, %r3699, %r3700};
	wmma.mma.sync.aligned.col.col.m16n16k16.f16.f16 {%r3805, %r3806, %r3807, %r3808}, {%r3733, %r3734, %r3735, %r3736, %r3737, %r3738, %r3739, %r3740}, {%r3765, %r3766, %r3767, %r3768, %r3769, %r3770, %r3771, %r3772}, {%r3701, %r3702, %r3703, %r3704};
	wmma.mma.sync.aligned.col.col.m16n16k16.f16.f16 {%r3809, %r3810, %r3811, %r3812}, {%r3741, %r3742, %r3743, %r3744, %r3745, %r3746, %r3747, %r3748}, {%r3749, %r3750, %r3751, %r3752, %r3753, %r3754, %r3755, %r3756}, {%r3705, %r3706, %r3707, %r3708};
	wmma.mma.sync.aligned.col.col.m16n16k16.f16.f16 {%r3813, %r3814, %r3815, %r3816}, {%r3741, %r3742, %r3743, %r3744, %r3745, %r3746, %r3747, %r3748}, {%r3757, %r3758, %r3759, %r3760, %r3761, %r3762, %r3763, %r3764}, {%r3709, %r3710, %r3711, %r3712};
	wmma.mma.sync.aligned.col.col.m16n16k16.f16.f16 {%r3817, %r3818, %r3819, %r3820}, {%r3741, %r3742, %r3743, %r3744, %r3745, %r3746, %r3747, %r3748}, {%r3765, %r3766, %r3767, %r3768, %r3769, %r3770, %r3771, %r3772}, {%r3713, %r3714, %r3715, %r3716};
	add.s64 	%rd239, %rd1, 3342336;
	// begin inline asm
	cp.async.cg.shared.global [%r323], [%rd239], 16, 16;
	// end inline asm
	add.s64 	%rd240, %rd1, 3366912;
	// begin inline asm
	cp.async.cg.shared.global [%r324], [%rd240], 16, 16;
	// end inline asm
	add.s64 	%rd241, %rd1, 3391488;
	// begin inline asm
	cp.async.cg.shared.global [%r325], [%rd241], 16, 16;
	// end inline asm
	add.s64 	%rd242, %rd1, 3416064;
	// begin inline asm
	cp.async.cg.shared.global [%r326], [%rd242], 16, 16;
	// end inline asm
	add.s64 	%rd243, %rd5, 4352;
	// begin inline asm
	cp.async.cg.shared.global [%r327], [%rd243], 16, 16;
	// end inline asm
	add.s64 	%rd244, %rd5, 102656;
	// begin inline asm
	cp.async.cg.shared.global [%r328], [%rd244], 16, 16;
	// end inline asm
	add.s64 	%rd245, %rd5, 200960;
	// begin inline asm
	cp.async.cg.shared.global [%r329], [%rd245], 16, 16;
	// end inline asm
	// begin inline asm
	cp.async.commit_group;
	// end inline asm
	// begin inline asm
	cp.async.wait_group 2;
	// end inline asm
	bar.sync 	0;
	wmma.load.a.sync.aligned.col.m16n16k16.shared.f16 	{%r3821, %r3822, %r3823, %r3824, %r3825, %r3826, %r3827, %r3828}, [%r694], %r470;
	wmma.load.a.sync.aligned.col.m16n16k16.shared.f16 	{%r3829, %r3830, %r3831, %r3832, %r3833, %r3834, %r3835, %r3836}, [%r703], %r470;
	wmma.load.a.sync.aligned.col.m16n16k16.shared.f16 	{%r3837, %r3838, %r3839, %r3840, %r3841, %r3842, %r3843, %r3844}, [%r712], %r470;
	wmma.load.a.sync.aligned.col.m16n16k16.shared.f16 	{%r3845, %r3846, %r3847, %r3848, %r3849, %r3850, %r3851, %r3852}, [%r721], %r470;
	wmma.load.b.sync.aligned.col.m16n16k16.shared.f16 	{%r3853, %r3854, %r3855, %r3856, %r3857, %r3858, %r3859, %r3860}, [%r730], %r470;
	wmma.load.b.sync.aligned.col.m16n16k16.shared.f16 	{%r3861, %r3862, %r3863, %r3864, %r3865, %r3866, %r3867, %r3868}, [%r739], %r470;
	wmma.load.b.sync.aligned.col.m16n16k16.shared.f16 	{%r3869, %r3870, %r3871, %r3872, %r3873, %r3874, %r3875, %r3876}, [%r748], %r470;
	wmma.mma.sync.aligned.col.col.m16n16k16.f16.f16 {%r3877, %r3878, %r3879, %r3880}, {%r3821, %r3822, %r3823, %r3824, %r3825, %r3826, %r3827, %r3828}, {%r3853, %r3854, %r3855, %r3856, %r3857, %r3858, %r3859, %r3860}, {%r3773, %r3774, %r3775, %r3776};
	wmma.mma.sync.aligned.col.col.m16n16k16.f16.f16 {%r3881, %r3882, %r3883, %r3884}, {%r3821, %r3822, %r3823, %r3824, %r3825, %r3826, %r3827, %r3828}, {%r3861, %r3862, %r3863, %r3864, %r3865, %r3866, %r3867, %r3868}, {%r3777, %r3778, %r3779, %r3780};
	wmma.mma.sync.aligned.col.col.m16n16k16.f16.f16 {%r3885, %r3886, %r3887, %r3888}, {%r3821, %r3822, %r3823, %r3824, %r3825, %r3826, %r3827, %r3828}, {%r3869, %r3870, %r3871, %r3872, %r3873, %r3874, %r3875, %r3876}, {%r3781, %r3782, %r3783, %r3784};
	wmma.mma.sync.aligned.col.col.m16n16k16.f16.f16 {%r3889, %r3890, %r3891, %r3892}, {%r3829, %r3830, %r3831, %r3832, %r3833, %r3834, %r3835, %r3836}, {%r3853, %r3854, %r3855, %r3856, %r3857, %r3858, %r3859, %r3860}, {%r3785, %r3786, %r3787, %r3788};
	wmma.mma.sync.aligned.col.col.m16n16k16.f16.f16 {%r3893, %r3894, %r3895, %r3896}, {%r3829, %r3830, %r3831, %r3832, %r3833, %r3834, %r3835, %r3836}, {%r3861, %r3862, %r3863, %r3864, %r3865, %r3866, %r3867, %r3868}, {%r3789, %r3790, %r3791, %r3792};
	wmma.mma.sync.aligned.col.col.m16n16k16.f16.f16 {%r3897, %r3898, %r3899, %r3900}, {%r3829, %r3830, %r3831, %r3832, %r3833, %r3834, %r3835, %r3836}, {%r3869, %r3870, %r3871, %r3872, %r3873, %r3874, %r3875, %r3876}, {%r3793, %r3794, %r3795, %r3796};
	wmma.mma.sync.aligned.col.col.m16n16k16.f16.f16 {%r3901, %r3902, %r3903, %r3904}, {%r3837, %r3838, %r3839, %r3840, %r3841, %r3842, %r3843, %r3844}, {%r3853, %r3854, %r3855, %r3856, %r3857, %r3858, %r3859, %r3860}, {%r3797, %r3798, %r3799, %r3800};
	wmma.mma.sync.aligned.col.col.m16n16k16.f16.f16 {%r3905, %r3906, %r3907, %r3908}, {%r3837, %r3838, %r3839, %r3840, %r3841, %r3842, %r3843, %r3844}, {%r3861, %r3862, %r3863, %r3864, %r3865, %r3866, %r3867, %r3868}, {%r3801, %r3802, %r3803, %r3804};
	wmma.mma.sync.aligned.col.col.m16n16k16.f16.f16 {%r3909, %r3910, %r3911, %r3912}, {%r3837, %r3838, %r3839, %r3840, %r3841, %r3842, %r3843, %r3844}, {%r3869, %r3870, %r3871, %r3872, %r3873, %r3874, %r3875, %r3876}, {%r3805, %r3806, %r3807, %r3808};
	wmma.mma.sync.aligned.col.col.m16n16k16.f16.f16 {%r3913, %r3914, %r3915, %r3916}, {%r3845, %r3846, %r3847, %r3848, %r3849, %r3850, %r3851, %r3852}, {%r3853, %r3854, %r3855, %r3856, %r3857, %r3858, %r3859, %r3860}, {%r3809, %r3810, %r3811, %r3812};
	wmma.mma.sync.aligned.col.col.m16n16k16.f16.f16 {%r3917, %r3918, %r3919, %r3920}, {%r3845, %r3846, %r3847, %r3848, %r3849, %r3850, %r3851, %r3852}, {%r3861, %r3862, %r3863, %r3864, %r3865, %r3866, %r3867, %r3868}, {%r3813, %r3814, %r3815, %r3816};
	wmma.mma.sync.aligned.col.col.m16n16k16.f16.f16 {%r3921, %r3922, %r3923, %r3924}, {%r3845, %r3846, %r3847, %r3848, %r3849, %r3850, %r3851, %r3852}, {%r3869, %r3870, %r3871, %r3872, %r3873, %r3874, %r3875, %r3876}, {%r3817, %r3818, %r3819, %r3820};
	add.s64 	%rd246, %rd1, 3440640;
	// begin inline asm
	cp.async.cg.shared.global [%r330], [%rd246], 16, 16;
	// end inline asm
	add.s64 	%rd247, %rd1, 3465216;
	// begin inline asm
	cp.async.cg.shared.global [%r331], [%rd247], 16, 16;
	// end inline asm
	add.s64 	%rd248, %rd1, 3489792;
	// begin inline asm
	cp.async.cg.shared.global [%r332], [%rd248], 16, 16;
	// end inline asm
	add.s64 	%rd249, %rd1, 3514368;
	// begin inline asm
	cp.async.cg.shared.global [%r333], [%rd249], 16, 16;
	// end inline asm
	add.s64 	%rd250, %rd5, 4480;
	// begin inline asm
	cp.async.cg.shared.global [%r334], [%rd250], 16, 16;
	// end inline asm
	add.s64 	%rd251, %rd5, 102784;
	// begin inline asm
	cp.async.cg.shared.global [%r335], [%rd251], 16, 16;
	// end inline asm
	add.s64 	%rd252, %rd5, 201088;
	// begin inline asm
	cp.async.cg.shared.global [%r336], [%rd252], 16, 16;
	// end inline asm
	// begin inline asm
	cp.async.commit_group;
	// end inline asm
	// begin inline asm
	cp.async.wait_group 2;
	// end inline asm
	bar.sync 	0;
	wmma.load.a.sync.aligned.col.m16n16k16.shared.f16 	{%r3925, %r3926, %r3927, %r3928, %r3929, %r3930, %r3931, %r3932}, [%r469], %r470;
	wmma.load.a.sync.aligned.col.m16n16k16.shared.f16 	{%r3933, %r3934, %r3935, %r3936, %r3937, %r3938, %r3939, %r3940}, [%r479], %r470;
	wmma.load.a.sync.aligned.col.m16n16k16.shared.f16 	{%r3941, %r3942, %r3943, %r3944, %r3945, %r3946, %r3947, %r3948}, [%r488], %r470;
	wmma.load.a.sync.aligned.col.m16n16k16.shared.f16 	{%r3949, %r3950, %r3951, %r3952, %r3953, %r3954, %r3955, %r3956}, [%r497], %r470;
	wmma.load.b.sync.aligned.col.m16n16k16.shared.f16 	{%r3957, %r3958, %r3959, %r3960, %r3961, %r3962, %r3963, %r3964}, [%r508], %r470;
	wmma.load.b.sync.aligned.col.m16n16k16.shared.f16 	{%r3965, %r3966, %r3967, %r3968, %r3969, %r3970, %r3971, %r3972}, [%r517], %r470;
	wmma.load.b.sync.aligned.col.m16n16k16.shared.f16 	{%r3973, %r3974, %r3975, %r3976, %r3977, %r3978, %r3979, %r3980}, [%r526], %r470;
	wmma.mma.sync.aligned.col.col.m16n16k16.f16.f16 {%r3981, %r3982, %r3983, %r3984}, {%r3925, %r3926, %r3927, %r3928, %r3929, %r3930, %r3931, %r3932}, {%r3957, %r3958, %r3959, %r3960, %r3961, %r3962, %r3963, %r3964}, {%r3877, %r3878, %r3879, %r3880};
	wmma.mma.sync.aligned.col.col.m16n16k16.f16.f16 {%r3985, %r3986, %r3987, %r3988}, {%r3925, %r3926, %r3927, %r3928, %r3929, %r3930, %r3931, %r3932}, {%r3965, %r3966, %r3967, %r3968, %r3969, %r3970, %r3971, %r3972}, {%r3881, %r3882, %r3883, %r3884};
	wmma.mma.sync.aligned.col.col.m16n16k16.f16.f16 {%r3989, %r3990, %r3991, %r3992}, {%r3925, %r3926, %r3927, %r3928, %r3929, %r3930, %r3931, %r3932}, {%r3973, %r3974, %r3975, %r3976, %r3977, %r3978, %r3979, %r3980}, {%r3885, %r3886, %r3887, %r3888};
	wmma.mma.sync.aligned.col.col.m16n16k16.f16.f16 {%r3993, %r3994, %r3995, %r3996}, {%r3933, %r3934, %r3935, %r3936, %r3937, %r3938, %r3939, %r3940}, {%r3957, %r3958, %r3959, %r3960, %r3961, %r3962, %r3963, %r3964}, {%r3889, %r3890, %r3891, %r3892};
	wmma.mma.sync.aligned.col.col.m16n16k16.f16.f16 {%r3997, %r3998, %r3999, %r4000}, {%r3933, %r3934, %r3935, %r3936, %r3937, %r3938, %r3939, %r3940}, {%r3965, %r3966, %r3967, %r3968, %r3969, %r3970, %r3971, %r3972}, {%r3893, %r3894, %r3895, %r3896};
	wmma.mma.sync.aligned.col.col.m16n16k16.f16.f16 {%r4001, %r4002, %r4003, %r4004}, {%r3933, %r3934, %r3935, %r3936, %r3937, %r3938, %r3939, %r3940}, {%r3973, %r3974, %r3975, %r3976, %r3977, %r3978, %r3979, %r3980}, {%r3897, %r3898, %r3899, %r3900};
	wmma.mma.sync.aligned.col.col.m16n16k16.f16.f16 {%r4005, %r4006, %r4007, %r4008}, {%r3941, %r3942, %r3943, %r3944, %r3945, %r3946, %r3947, %r3948}, {%r3957, %r3958, %r3959, %r3960, %r3961, %r3962, %r3963, %r3964}, {%r3901, %r3902, %r3903, %r3904};
	wmma.mma.sync.aligned.col.col.m16n16k16.f16.f16 {%r4009, %r4010, %r4011, %r4012}, {%r3941, %r3942, %r3943, %r3944, %r3945, %r3946, %r3947, %r3948}, {%r3965, %r3966, %r3967, %r3968, %r3969, %r3970, %r3971, %r3972}, {%r3905, %r3906, %r3907, %r3908};
	wmma.mma.sync.aligned.col.col.m16n16k16.f16.f16 {%r4013, %r4014, %r4015, %r4016}, {%r3941, %r3942, %r3943, %r3944, %r3945, %r3946, %r3947, %r3948}, {%r3973, %r3974, %r3975, %r3976, %r3977, %r3978, %r3979, %r3980}, {%r3909, %r3910, %r3911, %r3912};
	wmma.mma.sync.aligned.col.col.m16n16k16.f16.f16 {%r4017, %r4018, %r4019, %r4020}, {%r3949, %r3950, %r3951, %r3952, %r3953, %r3954, %r3955, %r3956}, {%r3957, %r3958, %r3959, %r3960, %r3961, %r3962, %r3963, %r3964}, {%r3913, %r3914, %r3915, %r3916};
	wmma.mma.sync.aligned.col.col.m16n16k16.f16.f16 {%r4021, %r4022, %r4023, %r4024}, {%r3949, %r3950, %r3951, %r3952, %r3953, %r3954, %r3955, %r3956}, {%r3965, %r3966, %r3967, %r3968, %r3969, %r3970, %r3971, %r3972}, {%r3917, %r3918, %r3919, %r3920};
	wmma.mma.sync.aligned.col.col.m16n16k16.f16.f16 {%r4025, %r4026, %r4027, %r4028}, {%r3949, %r3950, %r3951, %r3952, %r3953, %r3954, %r3955, %r3956}, {%r3973, %r3974, %r3975, %r3976, %r3977, %r3978, %r3979, %r3980}, {%r3921, %r3922, %r3923, %r3924};
	add.s64 	%rd253, %rd1, 3538944;
	// begin inline asm
	cp.async.cg.shared.global [%r316], [%rd253], 16, 16;
	// end inline asm
	add.s64 	%rd254, %rd1, 3563520;
	// begin inline asm
	cp.async.cg.shared.global [%r317], [%rd254], 16, 16;
	// end inline asm
	add.s64 	%rd255, %rd1, 3588096;
	// begin inline asm
	cp.async.cg.shared.global [%r318], [%rd255], 16, 16;
	// end inline asm
	add.s64 	%rd256, %rd1, 3612672;
	// begin inline asm
	cp.async.cg.shared.global [%r319], [%rd256], 16, 16;
	// end inline asm
	add.s64 	%rd257, %rd5, 4608;
	// begin inline asm
	cp.async.cg.shared.global [%r320], [%rd257], 16, 16;
	// end inline asm
	add.s64 	%rd258, %rd5, 102912;
	// begin inline asm
	cp.async.cg.shared.global [%r321], [%rd258], 16, 16;
	// end inline asm
	add.s64 	%rd259, %rd5, 201216;
	// begin inline asm
	cp.async.cg.shared.global [%r322], [%rd259], 16, 16;
	// end inline asm
	// begin inline asm
	cp.async.commit_group;
	// end inline asm
	// begin inline asm
	cp.async.wait_group 2;
	// end inline asm
	bar.sync 	0;
	wmma.load.a.sync.aligned.col.m16n16k16.shared.f16 	{%r4029, %r4030, %r4031, %r4032, %r4033, %r4034, %r4035, %r4036}, [%r583], %r470;
	wmma.load.a.sync.aligned.col.m16n16k16.shared.f16 	{%r4037, %r4038, %r4039, %r4040, %r4041, %r4042, %r4043, %r4044}, [%r592], %r470;
	wmma.load.a.sync.aligned.col.m16n16k16.shared.f16 	{%r4045, %r4046, %r4047, %r4048, %r4049, %r4050, %r4051, %r4052}, [%r601], %r470;
	wmma.load.a.sync.aligned.col.m16n16k16.shared.f16 	{%r4053, %r4054, %r4055, %r4056, %r4057, %r4058, %r4059, %r4060}, [%r610], %r470;
	wmma.load.b.sync.aligned.col.m16n16k16.shared.f16 	{%r4061, %r4062, %r4063, %r4064, %r4065, %r4066, %r4067, %r4068}, [%r619], %r470;
	wmma.load.b.sync.aligned.col.m16n16k16.shared.f16 	{%r4069, %r4070, %r4071, %r4072, %r4073, %r4074, %r4075, %r4076}, [%r628], %r470;
	wmma.load.b.sync.aligned.col.m16n16k16.shared.f16 	{%r4077, %r4078, %r4079, %r4080, %r4081, %r4082, %r4083, %r4084}, [%r637], %r470;
	wmma.mma.sync.aligned.col.col.m16n16k16.f16.f16 {%r4085, %r4086, %r4087, %r4088}, {%r4029, %r4030, %r4031, %r4032, %r4033, %r4034, %r4035, %r4036}, {%r4061, %r4062, %r4063, %r4064, %r4065, %r4066, %r4067, %r4068}, {%r3981, %r3982, %r3983, %r3984};
	wmma.mma.sync.aligned.col.col.m16n16k16.f16.f16 {%r4089, %r4090, %r4091, %r4092}, {%r4029, %r4030, %r4031, %r4032, %r4033, %r4034, %r4035, %r4036}, {%r4069, %r4070, %r4071, %r4072, %r4073, %r4074, %r4075, %r4076}, {%r3985, %r3986, %r3987, %r3988};
	wmma.mma.sync.aligned.col.col.m16n16k16.f16.f16 {%r4093, %r4094, %r4095, %r4096}, {%r4029, %r4030, %r4031, %r4032, %r4033, %r4034, %r4035, %r4036}, {%r4077, %r4078, %r4079, %r4080, %r4081, %r4082, %r4083, %r4084}, {%r3989, %r3990, %r3991, %r3992};
	wmma.mma.sync.aligned.col.col.m16n16k16.f16.f16 {%r4097, %r4098, %r4099, %r4100}, {%r4037, %r4038, %r4039, %r4040, %r4041, %r4042, %r4043, %r4044}, {%r4061, %r4062, %r4063, %r4064, %r4065, %r4066, %r4067, %r4068}, {%r3993, %r3994, %r3995, %r3996};
	wmma.mma.sync.aligned.col.col.m16n16k16.f16.f16 {%r4101, %r4102, %r4103, %r4104}, {%r4037, %r4038, %r4039, %r4040, %r4041, %r4042, %r4043, %r4044}, {%r4069, %r4070, %r4071, %r4072, %r4073, %r4074, %r4075, %r4076}, {%r3997, %r3998, %r3999, %r4000};
	wmma.mma.sync.aligned.col.col.m16n16k16.f16.f16 {%r4105, %r4106, %r4107, %r4108}, {%r4037, %r4038, %r4039, %r4040, %r4041, %r4042, %r4043, %r4044}, {%r4077, %r4078, %r4079, %r4080, %r4081, %r4082, %r4083, %r4084}, {%r4001, %r4002, %r4003, %r4004};
	wmma.mma.sync.aligned.col.col.m16n16k16.f16.f16 {%r4109, %r4110, %r4111, %r4112}, {%r4045, %r4046, %r4047, %r4048, %r4049, %r4050, %r4051, %r4052}, {%r4061, %r4062, %r4063, %r4064, %r4065, %r4066, %r4067, %r4068}, {%r4005, %r4006, %r4007, %r4008};
	wmma.mma.sync.aligned.col.col.m16n16k16.f16.f16 {%r4113, %r4114, %r4115, %r4116}, {%r4045, %r4046, %r4047, %r4048, %r4049, %r4050, %r4051, %r4052}, {%r4069, %r4070, %r4071, %r4072, %r4073, %r4074, %r4075, %r4076}, {%r4009, %r4010, %r4011, %r4012};
	wmma.mma.sync.aligned.col.col.m16n16k16.f16.f16 {%r4117, %r4118, %r4119, %r4120}, {%r4045, %r4046, %r4047, %r4048, %r4049, %r4050, %r4051, %r4052}, {%r4077, %r4078, %r4079, %r4080, %r4081, %r4082, %r4083, %r4084}, {%r4013, %r4014, %r4015, %r4016};
	wmma.mma.sync.aligned.col.col.m16n16k16.f16.f16 {%r4121, %r4122, %r4123, %r4124}, {%r4053, %r4054, %r4055, %r4056, %r4057, %r4058, %r4059, %r4060}, {%r4061, %r4062, %r4063, %r4064, %r4065, %r4066, %r4067, %r4068}, {%r4017, %r4018, %r4019, %r4020};
	wmma.mma.sync.aligned.col.col.m16n16k16.f16.f16 {%r4125, %r4126, %r4127, %r4128}, {%r4053, %r4054, %r4055, %r4056, %r4057, %r4058, %r4059, %r4060}, {%r4069, %r4070, %r4071, %r4072, %r4073, %r4074, %r4075, %r4076}, {%r4021, %r4022, %r4023, %r4024};
	wmma.mma.sync.aligned.col.col.m16n16k16.f16.f16 {%r4129, %r4130, %r4131, %r4132}, {%r4053, %r4054, %r4055, %r4056, %r4057, %r4058, %r4059, %r4060}, {%r4077, %r4078, %r4079, %r4080, %r4081, %r4082, %r4083, %r4084}, {%r4025, %r4026, %r4027, %r4028};
	add.s64 	%rd260, %rd1, 3637248;
	// begin inline asm
	cp.async.cg.shared.global [%r323], [%rd260], 16, 16;
	// end inline asm
	add.s64 	%rd261, %rd1, 3661824;
	// begin inline asm
	cp.async.cg.shared.global [%r324], [%rd261], 16, 16;
	// end inline asm
	add.s64 	%rd262, %rd1, 3686400;
	// begin inline asm
	cp.async.cg.shared.global [%r325], [%rd262], 16, 16;
	// end inline asm
	add.s64 	%rd263, %rd1, 3710976;
	// begin inline asm
	cp.async.cg.shared.global [%r326], [%rd263], 16, 16;
	// end inline asm
	add.s64 	%rd264, %rd5, 4736;
	// begin inline asm
	cp.async.cg.shared.global [%r327], [%rd264], 16, 16;
	// end inline asm
	add.s64 	%rd265, %rd5, 103040;
	// begin inline asm
	cp.async.cg.shared.global [%r328], [%rd265], 16, 16;
	// end inline asm
	add.s64 	%rd266, %rd5, 201344;
	// begin inline asm
	cp.async.cg.shared.global [%r329], [%rd266], 16, 16;
	// end inline asm
	// begin inline asm
	cp.async.commit_group;
	// end inline asm
	// begin inline asm
	cp.async.wait_group 2;
	// end inline asm
	bar.sync 	0;
	wmma.load.a.sync.aligned.col.m16n16k16.shared.f16 	{%r4133, %r4134, %r4135, %r4136, %r4137, %r4138, %r4139, %r4140}, [%r694], %r470;
	wmma.load.a.sync.aligned.col.m16n16k16.shared.f16 	{%r4141, %r4142, %r4143, %r4144, %r4145, %r4146, %r4147, %r4148}, [%r703], %r470;
	wmma.load.a.sync.aligned.col.m16n16k16.shared.f16 	{%r4149, %r4150, %r4151, %r4152, %r4153, %r4154, %r4155, %r4156}, [%r712], %r470;
	wmma.load.a.sync.aligned.col.m16n16k16.shared.f16 	{%r4157, %r4158, %r4159, %r4160, %r4161, %r4162, %r4163, %r4164}, [%r721], %r470;
	wmma.load.b.sync.aligned.col.m16n16k16.shared.f16 	{%r4165, %r4166, %r4167, %r4168, %r4169, %r4170, %r4171, %r4172}, [%r730], %r470;
	wmma.load.b.sync.aligned.col.m16n16k16.shared.f16 	{%r4173, %r4174, %r4175, %r4176, %r4177, %r4178, %r4179, %r4180}, [%r739], %r470;
	wmma.load.b.sync.aligned.col.m16n16k16.shared.f16 	{%r4181, %r4182, %r4183, %r4184, %r4185, %r4186, %r4187, %r4188}, [%r748], %r470;
	wmma.mma.sync.aligned.col.col.m16n16k16.f16.f16 {%r4189, %r4190, %r4191, %r4192}, {%r4133, %r4134, %r4135, %r4136, %r4137, %r4138, %r4139, %r4140}, {%r4165, %r4166, %r4167, %r4168, %r4169, %r4170, %r4171, %r4172}, {%r4085, %r4086, %r4087, %r4088};
	wmma.mma.sync.aligned.col.col.m16n16k16.f16.f16 {%r4193, %r4194, %r4195, %r4196}, {%r4133, %r4134, %r4135, %r4136, %r4137, %r4138, %r4139, %r4140}, {%r4173, %r4174, %r4175, %r4176, %r4177, %r4178, %r4179, %r4180}, {%r4089, %r4090, %r4091, %r4092};
	wmma.mma.sync.aligned.col.col.m16n16k16.f16.f16 {%r4197, %r4198, %r4199, %r4200}, {%r4133, %r4134, %r4135, %r4136, %r4137, %r4138, %r4139, %r4140}, {%r4181, %r4182, %r4183, %r4184, %r4185, %r4186, %r4187, %r4188}, {%r4093, %r4094, %r4095, %r4096};
	wmma.mma.sync.aligned.col.col.m16n16k16.f16.f16 {%r4201, %r4202, %r4203, %r4204}, {%r4141, %r4142, %r4143, %r4144, %r4145, %r4146, %r4147, %r4148}, {%r4165, %r4166, %r4167, %r4168, %r4169, %r4170, %r4171, %r4172}, {%r4097, %r4098, %r4099, %r4100};
	wmma.mma.sync.aligned.col.col.m16n16k16.f16.f16 {%r4205, %r4206, %r4207, %r4208}, {%r4141, %r4142, %r4143, %r4144, %r4145, %r4146, %r4147, %r4148}, {%r4173, %r4174, %r4175, %r4176, %r4177, %r4178, %r4179, %r4180}, {%r4101, %r4102, %r4103, %r4104};
	wmma.mma.sync.aligned.col.col.m16n16k16.f16.f16 {%r4209, %r4210, %r4211, %r4212}, {%r4141, %r4142, %r4143, %r4144, %r4145, %r4146, %r4147, %r4148}, {%r4181, %r4182, %r4183, %r4184, %r4185, %r4186, %r4187, %r4188}, {%r4105, %r4106, %r4107, %r4108};
	wmma.mma.sync.aligned.col.col.m16n16k16.f16.f16 {%r4213, %r4214, %r4215, %r4216}, {%r4149, %r4150, %r4151, %r4152, %r4153, %r4154, %r4155, %r4156}, {%r4165, %r4166, %r4167, %r4168, %r4169, %r4170, %r4171, %r4172}, {%r4109, %r4110, %r4111, %r4112};
	wmma.mma.sync.aligned.col.col.m16n16k16.f16.f16 {%r4217, %r4218, %r4219, %r4220}, {%r4149, %r4150, %r4151, %r4152, %r4153, %r4154, %r4155, %r4156}, {%r4173, %r4174, %r4175, %r4176, %r4177, %r4178, %r4179, %r4180}, {%r4113, %r4114, %r4115, %r4116};
	wmma.mma.sync.aligned.col.col.m16n16k16.f16.f16 {%r4221, %r4222, %r4223, %r4224}, {%r4149, %r4150, %r4151, %r4152, %r4153, %r4154, %r4155, %r4156}, {%r4181, %r4182, %r4183, %r4184, %r4185, %r4186, %r4187, %r4188}, {%r4117, %r4118, %r4119, %r4120};
	wmma.mma.sync.aligned.col.col.m16n16k16.f16.f16 {%r4225, %r4226, %r4227, %r4228}, {%r4157, %r4158, %r4159, %r4160, %r4161, %r4162, %r4163, %r4164}, {%r4165, %r4166, %r4167, %r4168, %r4169, %r4170, %r4171, %r4172}, {%r4121, %r4122, %r4123, %r4124};
	wmma.mma.sync.aligned.col.col.m16n16k16.f16.f16 {%r4229, %r4230, %r4231, %r4232}, {%r4157, %r4158, %r4159, %r4160, %r4161, %r4162, %r4163, %r4164}, {%r4173, %r4174, %r4175, %r4176, %r4177, %r4178, %r4179, %r4180}, {%r4125, %r4126, %r4127, %r4128};
	wmma.mma.sync.aligned.col.col.m16n16k16.f16.f16 {%r4233, %r4234, %r4235, %r4236}, {%r4157, %r4158, %r4159, %r4160, %r4161, %r4162, %r4163, %r4164}, {%r4181, %r4182, %r4183, %r4184, %r4185, %r4186, %r4187, %r4188}, {%r4129, %r4130, %r4131, %r4132};
	add.s64 	%rd267, %rd1, 3735552;
	// begin inline asm
	cp.async.cg.shared.global [%r330], [%rd267], 16, 16;
	// end inline asm
	add.s64 	%rd268, %rd1, 3760128;
	// begin inline asm
	cp.async.cg.shared.global [%r331], [%rd268], 16, 16;
	// end inline asm
	add.s64 	%rd269, %rd1, 3784704;
	// begin inline asm
	cp.async.cg.shared.global [%r332], [%rd269], 16, 16;
	// end inline asm
	add.s64 	%rd270, %rd1, 3809280;
	// begin inline asm
	cp.async.cg.shared.global [%r333], [%rd270], 16, 16;
	// end inline asm
	add.s64 	%rd271, %rd5, 4864;
	// begin inline asm
	cp.async.cg.shared.global [%r334], [%rd271], 16, 16;
	// end inline asm
	add.s64 	%rd272, %rd5, 103168;
	// begin inline asm
	cp.async.cg.shared.global [%r335], [%rd272], 16, 16;
	// end inline asm
	add.s64 	%rd273, %rd5, 201472;
	// begin inline asm
	cp.async.cg.shared.global [%r336], [%rd273], 16, 16;
	// end inline asm
	// begin inline asm
	cp.async.commit_group;
	// end inline asm
	// begin inline asm
	cp.async.wait_group 2;
	// end inline asm
	bar.sync 	0;
	wmma.load.a.sync.aligned.col.m16n16k16.shared.f16 	{%r4237, %r4238, %r4239, %r4240, %r4241, %r4242, %r4243, %r4244}, [%r469], %r470;
	wmma.load.a.sync.aligned.col.m16n16k16.shared.f16 	{%r4245, %r4246, %r4247, %r4248, %r4249, %r4250, %r4251, %r4252}, [%r479], %r470;
	wmma.load.a.sync.aligned.col.m16n16k16.shared.f16 	{%r4253, %r4254, %r4255, %r4256, %r4257, %r4258, %r4259, %r4260}, [%r488], %r470;
	wmma.load.a.sync.aligned.col.m16n16k16.shared.f16 	{%r4261, %r4262, %r4263, %r4264, %r4265, %r4266, %r4267, %r4268}, [%r497], %r470;
	wmma.load.b.sync.aligned.col.m16n16k16.shared.f16 	{%r4269, %r4270, %r4271, %r4272, %r4273, %r4274, %r4275, %r4276}, [%r508], %r470;
	wmma.load.b.sync.aligned.col.m16n16k16.shared.f16 	{%r4277, %r4278, %r4279, %r4280, %r4281, %r4282, %r4283, %r4284}, [%r517], %r470;
	wmma.load.b.sync.aligned.col.m16n16k16.shared.f16 	{%r4285, %r4286, %r4287, %r4288, %r4289, %r4290, %r4291, %r4292}, [%r526], %r470;
	wmma.mma.sync.aligned.col.col.m16n16k16.f16.f16 {%r4293, %r4294, %r4295, %r4296}, {%r4237, %r4238, %r4239, %r4240, %r4241, %r4242, %r4243, %r4244}, {%r4269, %r4270, %r4271, %r4272, %r4273, %r4274, %r4275, %r4276}, {%r4189, %r4190, %r4191, %r4192};
	wmma.mma.sync.aligned.col.col.m16n16k16.f16.f16 {%r4297, %r4298, %r4299, %r4300}, {%r4237, %r4238, %r4239, %r4240, %r4241, %r4242, %r4243, %r4244}, {%r4277, %r4278, %r4279, %r4280, %r4281, %r4282, %r4283, %r4284}, {%r4193, %r4194, %r4195, %r4196};
	wmma.mma.sync.aligned.col.col.m16n16k16.f16.f16 {%r4301, %r4302, %r4303, %r4304}, {%r4237, %r4238, %r4239, %r4240, %r4241, %r4242, %r4243, %r4244}, {%r4285, %r4286, %r4287, %r4288, %r4289, %r4290, %r4291, %r4292}, {%r4197, %r4198, %r4199, %r4200};
	wmma.mma.sync.aligned.col.col.m16n16k16.f16.f16 {%r4305, %r4306, %r4307, %r4308}, {%r4245, %r4246, %r4247, %r4248, %r4249, %r4250, %r4251, %r4252}, {%r4269, %r4270, %r4271, %r4272, %r4273, %r4274, %r4275, %r4276}, {%r4201, %r4202, %r4203, %r4204};
	wmma.mma.sync.aligned.col.col.m16n16k16.f16.f16 {%r4309, %r4310, %r4311, %r4312}, {%r4245, %r4246, %r4247, %r4248, %r4249, %r4250, %r4251, %r4252}, {%r4277, %r4278, %r4279, %r4280, %r4281, %r4282, %r4283, %r4284}, {%r4205, %r4206, %r4207, %r4208};
	wmma.mma.sync.aligned.col.col.m16n16k16.f16.f16 {%r4313, %r4314, %r4315, %r4316}, {%r4245, %r4246, %r4247, %r4248, %r4249, %r4250, %r4251, %r4252}, {%r4285, %r4286, %r4287, %r4288, %r4289, %r4290, %r4291, %r4292}, {%r4209, %r4210, %r4211, %r4212};
	wmma.mma.sync.aligned.col.col.m16n16k16.f16.f16 {%r4317, %r4318, %r4319, %r4320}, {%r4253, %r4254, %r4255, %r4256, %r4257, %r4258, %r4259, %r4260}, {%r4269, %r4270, %r4271, %r4272, %r4273, %r4274, %r4275, %r4276}, {%r4213, %r4214, %r4215, %r4216};
	wmma.mma.sync.aligned.col.col.m16n16k16.f16.f16 {%r4321, %r4322, %r4323, %r4324}, {%r4253, %r4254, %r4255, %r4256, %r4257, %r4258, %r4259, %r4260}, {%r4277, %r4278, %r4279, %r4280, %r4281, %r4282, %r4283, %r4284}, {%r4217, %r4218, %r4219, %r4220};
	wmma.mma.sync.aligned.col.col.m16n16k16.f16.f16 {%r4325, %r4326, %r4327, %r4328}, {%r4253, %r4254, %r4255, %r4256, %r4257, %r4258, %r4259, %r4260}, {%r4285, %r4286, %r4287, %r4288, %r4289, %r4290, %r4291, %r4292}, {%r4221, %r4222, %r4223, %r4224};
	wmma.mma.sync.aligned.col.col.m16n16k16.f16.f16 {%r4329, %r4330, %r4331, %r4332}, {%r4261, %r4262, %r4263, %r4264, %r4265, %r4266, %r4267, %r4268}, {%r4269, %r4270, %r4271, %r4272, %r4273, %r4274, %r4275, %r4276}, {%r4225, %r4226, %r4227, %r4228};
	wmma.mma.sync.aligned.col.col.m16n16k16.f16.f16 {%r4333, %r4334, %r4335, %r4336}, {%r4261, %r4262, %r4263, %r4264, %r4265, %r4266, %r4267, %r4268}, {%r4277, %r4278, %r4279, %r4280, %r4281, %r4282, %r4283, %r4284}, {%r4229, %r4230, %r4231, %r4232};
	wmma.mma.sync.aligned.col.col.m16n16k16.f16.f16 {%r4337, %r4338, %r4339, %r4340}, {%r4261, %r4262, %r4263, %r4264, %r4265, %r4266, %r4267, %r4268}, {%r4285, %r4286, %r4287, %r4288, %r4289, %r4290, %r4291, %r4292}, {%r4233, %r4234, %r4235, %r4236};
	add.s64 	%rd274, %rd1, 3833856;
	// begin inline asm
	cp.async.cg.shared.global [%r316], [%rd274], 16, 16;
	// end inline asm
	add.s64 	%rd275, %rd1, 3858432;
	// begin inline asm
	cp.async.cg.shared.global [%r317], [%rd275], 16, 16;
	// end inline asm
	add.s64 	%rd276, %rd1, 3883008;
	// begin inline asm
	cp.async.cg.shared.global [%r318], [%rd276], 16, 16;
	// end inline asm
	add.s64 	%rd277, %rd1, 3907584;
	// begin inline asm
	cp.async.cg.shared.global [%r319], [%rd277], 16, 16;
	// end inline asm
	add.s64 	%rd278, %rd5, 4992;
	// begin inline asm
	cp.async.cg.shared.global [%r320], [%rd278], 16, 16;
	// end inline asm
	add.s64 	%rd279, %rd5, 103296;
	// begin inline asm
	cp.async.cg.shared.global [%r321], [%rd279], 16, 16;
	// end inline asm
	add.s64 	%rd280, %rd5, 201600;
	// begin inline asm
	cp.async.cg.shared.global [%r322], [%rd280], 16, 16;
	// end inline asm
	// begin inline asm
	cp.async.commit_group;
	// end inline asm
	// begin inline asm
	cp.async.wait_group 2;
	// end inline asm
	bar.sync 	0;
	wmma.load.a.sync.aligned.col.m16n16k16.shared.f16 	{%r4341, %r4342, %r4343, %r4344, %r4345, %r4346, %r4347, %r4348}, [%r583], %r470;
	wmma.load.a.sync.aligned.col.m16n16k16.shared.f16 	{%r4349, %r4350, %r4351, %r4352, %r4353, %r4354, %r4355, %r4356}, [%r592], %r470;
	wmma.load.a.sync.aligned.col.m16n16k16.shared.f16 	{%r4357, %r4358, %r4359, %r4360, %r4361, %r4362, %r4363, %r4364}, [%r601], %r470;
	wmma.load.a.sync.aligned.col.m16n16k16.shared.f16 	{%r4365, %r4366, %r4367, %r4368, %r4369, %r4370, %r4371, %r4372}, [%r610], %r470;
	wmma.load.b.sync.aligned.col.m16n16k16.shared.f16 	{%r4373, %r4374, %r4375, %r4376, %r4377, %r4378, %r4379, %r4380}, [%r619], %r470;
	wmma.load.b.sync.aligned.col.m16n16k16.shared.f16 	{%r4381, %r4382, %r4383, %r4384, %r4385, %r4386, %r4387, %r4388}, [%r628], %r470;
	wmma.load.b.sync.aligned.col.m16n16k16.shared.f16 	{%r4389, %r4390, %r4391, %r4392, %r4393, %r4394, %r4395, %r4396}, [%r637], %r470;
	wmma.mma.sync.aligned.col.col.m16n16k16.f16.f16 {%r4397, %r4398, %r4399, %r4400}, {%r4341, %r4342, %r4343, %r4344, %r4345, %r4346, %r4347, %r4348}, {%r4373, %r4374, %r4375, %r4376, %r4377, %r4378, %r4379, %r4380}, {%r4293, %r4294, %r4295, %r4296};
	wmma.mma.sync.aligned.col.col.m16n16k16.f16.f16 {%r4401, %r4402, %r4403, %r4404}, {%r4341, %r4342, %r4343, %r4344, %r4345, %r4346, %r4347, %r4348}, {%r4381, %r4382, %r4383, %r4384, %r4385, %r4386, %r4387, %r4388}, {%r4297, %r4298, %r4299, %r4300};
	wmma.mma.sync.aligned.col.col.m16n16k16.f16.f16 {%r4405, %r4406, %r4407, %r4408}, {%r4341, %r4342, %r4343, %r4344, %r4345, %r4346, %r4347, %r4348}, {%r4389, %r4390, %r4391, %r4392, %r4393, %r4394, %r4395, %r4396}, {%r4301, %r4302, %r4303, %r4304};
	wmma.mma.sync.aligned.col.col.m16n16k16.f16.f16 {%r4409, %r4410, %r4411, %r4412}, {%r4349, %r4350, %r4351, %r4352, %r4353, %r4354, %r4355, %r4356}, {%r4373, %r4374, %r4375, %r4376, %r4377, %r4378, %r4379, %r4380}, {%r4305, %r4306, %r4307, %r4308};
	wmma.mma.sync.aligned.col.col.m16n16k16.f16.f16 {%r4413, %r4414, %r4415, %r4416}, {%r4349, %r4350, %r4351, %r4352, %r4353, %r4354, %r4355, %r4356}, {%r4381, %r4382, %r4383, %r4384, %r4385, %r4386, %r4387, %r4388}, {%r4309, %r4310, %r4311, %r4312};
	wmma.mma.sync.aligned.col.col.m16n16k16.f16.f16 {%r4417, %r4418, %r4419, %r4420}, {%r4349, %r4350, %r4351, %r4352, %r4353, %r4354, %r4355, %r4356}, {%r4389, %r4390, %r4391, %r4392, %r4393, %r4394, %r4395, %r4396}, {%r4313, %r4314, %r4315, %r4316};
	wmma.mma.sync.aligned.col.col.m16n16k16.f16.f16 {%r4421, %r4422, %r4423, %r4424}, {%r4357, %r4358, %r4359, %r4360, %r4361, %r4362, %r4363, %r4364}, {%r4373, %r4374, %r4375, %r4376, %r4377, %r4378, %r4379, %r4380}, {%r4317, %r4318, %r4319, %r4320};
	wmma.mma.sync.aligned.col.col.m16n16k16.f16.f16 {%r4425, %r4426, %r4427, %r4428}, {%r4357, %r4358, %r4359, %r4360, %r4361, %r4362, %r4363, %r4364}, {%r4381, %r4382, %r4383, %r4384, %r4385, %r4386, %r4387, %r4388}, {%r4321, %r4322, %r4323, %r4324};
	wmma.mma.sync.aligned.col.col.m16n16k16.f16.f16 {%r4429, %r4430, %r4431, %r4432}, {%r4357, %r4358, %r4359, %r4360, %r4361, %r4362, %r4363, %r4364}, {%r4389, %r4390, %r4391, %r4392, %r4393, %r4394, %r4395, %r4396}, {%r4325, %r4326, %r4327, %r4328};
	wmma.mma.sync.aligned.col.col.m16n16k16.f16.f16 {%r4433, %r4434, %r4435, %r4436}, {%r4365, %r4366, %r4367, %r4368, %r4369, %r4370, %r4371, %r4372}, {%r4373, %r4374, %r4375, %r4376, %r4377, %r4378, %r4379, %r4380}, {%r4329, %r4330, %r4331, %r4332};
	wmma.mma.sync.aligned.col.col.m16n16k16.f16.f16 {%r4437, %r4438, %r4439, %r4440}, {%r4365, %r4366, %r4367, %r4368, %r4369, %r4370, %r4371, %r4372}, {%r4381, %r4382, %r4383, %r4384, %r4385, %r4386, %r4387, %r4388}, {%r4333, %r4334, %r4335, %r4336};
	wmma.mma.sync.aligned.col.col.m16n16k16.f16.f16 {%r4441, %r4442, %r4443, %r4444}, {%r4365, %r4366, %r4367, %r4368, %r4369, %r4370, %r4371, %r4372}, {%r4389, %r4390, %r4391, %r4392, %r4393, %r4394, %r4395, %r4396}, {%r4337, %r4338, %r4339, %r4340};
	add.s64 	%rd281, %rd1, 3932160;
	// begin inline asm
	cp.async.cg.shared.global [%r323], [%rd281], 16, 16;
	// end inline asm
	add.s64 	%rd282, %rd1, 3956736;
	// begin inline asm
	cp.async.cg.shared.global [%r324], [%rd282], 16, 16;
	// end inline asm
	add.s64 	%rd283, %rd1, 3981312;
	// begin inline asm
	cp.async.cg.shared.global [%r325], [%rd283], 16, 16;
	// end inline asm
	add.s64 	%rd284, %rd1, 4005888;
	// begin inline asm
	cp.async.cg.shared.global [%r326], [%rd284], 16, 16;
	// end inline asm
	add.s64 	%rd285, %rd5, 5120;
	// begin inline asm
	cp.async.cg.shared.global [%r327], [%rd285], 16, 16;
	// end inline asm
	add.s64 	%rd286, %rd5, 103424;
	// begin inline asm
	cp.async.cg.shared.global [%r328], [%rd286], 16, 16;
	// end inline asm
	add.s64 	%rd287, %rd5, 201728;
	// begin inline asm
	cp.async.cg.shared.global [%r329], [%rd287], 16, 16;
	// end inline asm
	// begin inline asm
	cp.async.commit_group;
	// end inline asm
	// begin inline asm
	cp.async.wait_group 2;
	// end inline asm
	bar.sync 	0;
	wmma.load.a.sync.aligned.col.m16n16k16.shared.f16 	{%r4445, %r4446, %r4447, %r4448, %r4449, %r4450, %r4451, %r4452}, [%r694], %r470;
	wmma.load.a.sync.aligned.col.m16n16k16.shared.f16 	{%r4453, %r4454, %r4455, %r4456, %r4457, %r4458, %r4459, %r4460}, [%r703], %r470;
	wmma.load.a.sync.aligned.col.m16n16k16.shared.f16 	{%r4461, %r4462, %r4463, %r4464, %r4465, %r4466, %r4467, %r4468}, [%r712], %r470;
	wmma.load.a.sync.aligned.col.m16n16k16.shared.f16 	{%r4469, %r4470, %r4471, %r4472, %r4473, %r4474, %r4475, %r4476}, [%r721], %r470;
	wmma.load.b.sync.aligned.col.m16n16k16.shared.f16 	{%r4477, %r4478, %r4479, %r4480, %r4481, %r4482, %r4483, %r4484}, [%r730], %r470;
	wmma.load.b.sync.aligned.col.m16n16k16.shared.f16 	{%r4485, %r4486, %r4487, %r4488, %r4489, %r4490, %r4491, %r4492}, [%r739], %r470;
	wmma.load.b.sync.aligned.col.m16n16k16.shared.f16 	{%r4493, %r4494, %r4495, %r4496, %r4497, %r4498, %r4499, %r4500}, [%r748], %r470;
	wmma.mma.sync.aligned.col.col.m16n16k16.f16.f16 {%r4501, %r4502, %r4503, %r4504}, {%r4445, %r4446, %r4447, %r4448, %r4449, %r4450, %r4451, %r4452}, {%r4477, %r4478, %r4479, %r4480, %r4481, %r4482, %r4483, %r4484}, {%r4397, %r4398, %r4399, %r4400};
	wmma.mma.sync.aligned.col.col.m16n16k16.f16.f16 {%r4505, %r4506, %r4507, %r4508}, {%r4445, %r4446, %r4447, %r4448, %r4449, %r4450, %r4451, %r4452}, {%r4485, %r4486, %r4487, %r4488, %r4489, %r4490, %r4491, %r4492}, {%r4401, %r4402, %r4403, %r4404};
	wmma.mma.sync.aligned.col.col.m16n16k16.f16.f16 {%r4509, %r4510, %r4511, %r4512}, {%r4445, %r4446, %r4447, %r4448, %r4449, %r4450, %r4451, %r4452}, {%r4493, %r4494, %r4495, %r4496, %r4497, %r4498, %r4499, %r4500}, {%r4405, %r4406, %r4407, %r4408};
	wmma.mma.sync.aligned.col.col.m16n16k16.f16.f16 {%r4513, %r4514, %r4515, %r4516}, {%r4453, %r4454, %r4455, %r4456, %r4457, %r4458, %r4459, %r4460}, {%r4477, %r4478, %r4479, %r4480, %r4481, %r4482, %r4483, %r4484}, {%r4409, %r4410, %r4411, %r4412};
	wmma.mma.sync.aligned.col.col.m16n16k16.f16.f16 {%r4517, %r4518, %r4519, %r4520}, {%r4453, %r4454, %r4455, %r4456, %r4457, %r4458, %r4459, %r4460}, {%r4485, %r4486, %r4487, %r4488, %r4489, %r4490, %r4491, %r4492}, {%r4413, %r4414, %r4415, %r4416};
	wmma.mma.sync.aligned.col.col.m16n16k16.f16.f16 {%r4521, %r4522, %r4523, %r4524}, {%r4453, %r4454, %r4455, %r4456, %r4457, %r4458, %r4459, %r4460}, {%r4493, %r4494, %r4495, %r4496, %r4497, %r4498, %r4499, %r4500}, {%r4417, %r4418, %r4419, %r4420};
	wmma.mma.sync.aligned.col.col.m16n16k16.f16.f16 {%r4525, %r4526, %r4527, %r4528}, {%r4461, %r4462, %r4463, %r4464, %r4465, %r4466, %r4467, %r4468}, {%r4477, %r4478, %r4479, %r4480, %r4481, %r4482, %r4483, %r4484}, {%r4421, %r4422, %r4423, %r4424};
	wmma.mma.sync.aligned.col.col.m16n16k16.f16.f16 {%r4529, %r4530, %r4531, %r4532}, {%r4461, %r4462, %r4463, %r4464, %r4465, %r4466, %r4467, %r4468}, {%r4485, %r4486, %r4487, %r4488, %r4489, %r4490, %r4491, %r4492}, {%r4425, %r4426, %r4427, %r4428};
	wmma.mma.sync.aligned.col.col.m16n16k16.f16.f16 {%r4533, %r4534, %r4535, %r4536}, {%r4461, %r4462, %r4463, %r4464, %r4465, %r4466, %r4467, %r4468}, {%r4493, %r4494, %r4495, %r4496, %r4497, %r4498, %r4499, %r4500}, {%r4429, %r4430, %r4431, %r4432};
	wmma.mma.sync.aligned.col.col.m16n16k16.f16.f16 {%r4537, %r4538, %r4539, %r4540}, {%r4469, %r4470, %r4471, %r4472, %r4473, %r4474, %r4475, %r4476}, {%r4477, %r4478, %r4479, %r4480, %r4481, %r4482, %r4483, %r4484}, {%r4433, %r4434, %r4435, %r4436};
	wmma.mma.sync.aligned.col.col.m16n16k16.f16.f16 {%r4541, %r4542, %r4543, %r4544}, {%r4469, %r4470, %r4471, %r4472, %r4473, %r4474, %r4475, %r4476}, {%r4485, %r4486, %r4487, %r4488, %r4489, %r4490, %r4491, %r4492}, {%r4437, %r4438, %r4439, %r4440};
	wmma.mma.sync.aligned.col.col.m16n16k16.f16.f16 {%r4545, %r4546, %r4547, %r4548}, {%r4469, %r4470, %r4471, %r4472, %r4473, %r4474, %r4475, %r4476}, {%r4493, %r4494, %r4495, %r4496, %r4497, %r4498, %r4499, %r4500}, {%r4441, %r4442, %r4443, %r4444};
	add.s64 	%rd288, %rd1, 4030464;
	// begin inline asm
	cp.async.cg.shared.global [%r330], [%rd288], 16, 16;
	// end inline asm
	add.s64 	%rd289, %rd1, 4055040;
	// begin inline asm
	cp.async.cg.shared.global [%r331], [%rd289], 16, 16;
	// end inline asm
	add.s64 	%rd290, %rd1, 4079616;
	// begin inline asm
	cp.async.cg.shared.global [%r332], [%rd290], 16, 16;
	// end inline asm
	add.s64 	%rd291, %rd1, 4104192;
	// begin inline asm
	cp.async.cg.shared.global [%r333], [%rd291], 16, 16;
	// end inline asm
	add.s64 	%rd292, %rd5, 5248;
	// begin inline asm
	cp.async.cg.shared.global [%r334], [%rd292], 16, 16;
	// end inline asm
	add.s64 	%rd293, %rd5, 103552;
	// begin inline asm
	cp.async.cg.shared.global [%r335], [%rd293], 16, 16;
	// end inline asm
	add.s64 	%rd294, %rd5, 201856;
	// begin inline asm
	cp.async.cg.shared.global [%r336], [%rd294], 16, 16;
	// end inline asm
	// begin inline asm
	cp.async.commit_group;
	// end inline asm
	// begin inline asm
	cp.async.wait_group 2;
	// end inline asm
	bar.sync 	0;
	wmma.load.a.sync.aligned.col.m16n16k16.shared.f16 	{%r4549, %r4550, %r4551, %r4552, %r4553, %r4554, %r4555, %r4556}, [%r469], %r470;
	wmma.load.a.sync.aligned.col.m16n16k16.shared.f16 	{%r4557, %r4558, %r4559, %r4560, %r4561, %r4562, %r4563, %r4564}, [%r479], %r470;
	wmma.load.a.sync.aligned.col.m16n16k16.shared.f16 	{%r4565, %r4566, %r4567, %r4568, %r4569, %r4570, %r4571, %r4572}, [%r488], %r470;
	wmma.load.a.sync.aligned.col.m16n16k16.shared.f16 	{%r4573, %r4574, %r4575, %r4576, %r4577, %r4578, %r4579, %r4580}, [%r497], %r470;
	wmma.load.b.sync.aligned.col.m16n16k16.shared.f16 	{%r4581, %r4582, %r4583, %r4584, %r4585, %r4586, %r4587, %r4588}, [%r508], %r470;
	wmma.load.b.sync.aligned.col.m16n16k16.shared.f16 	{%r4589, %r4590, %r4591, %r4592, %r4593, %r4594, %r4595, %r4596}, [%r517], %r470;
	wmma.load.b.sync.aligned.col.m16n16k16.shared.f16 	{%r4597, %r4598, %r4599, %r4600, %r4601, %r4602, %r4603, %r4604}, [%r526], %r470;
	wmma.mma.sync.aligned.col.col.m16n16k16.f16.f16 {%r4605, %r4606, %r4607, %r4608}, {%r4549, %r4550, %r4551, %r4552, %r4553, %r4554, %r4555, %r4556}, {%r4581, %r4582, %r4583, %r4584, %r4585, %r4586, %r4587, %r4588}, {%r4501, %r4502, %r4503, %r4504};
	wmma.mma.sync.aligned.col.col.m16n16k16.f16.f16 {%r4609, %r4610, %r4611, %r4612}, {%r4549, %r4550, %r4551, %r4552, %r4553, %r4554, %r4555, %r4556}, {%r4589, %r4590, %r4591, %r4592, %r4593, %r4594, %r4595, %r4596}, {%r4505, %r4506, %r4507, %r4508};
	wmma.mma.sync.aligned.col.col.m16n16k16.f16.f16 {%r4613, %r4614, %r4615, %r4616}, {%r4549, %r4550, %r4551, %r4552, %r4553, %r4554, %r4555, %r4556}, {%r4597, %r4598, %r4599, %r4600, %r4601, %r4602, %r4603, %r4604}, {%r4509, %r4510, %r4511, %r4512};
	wmma.mma.sync.aligned.col.col.m16n16k16.f16.f16 {%r4617, %r4618, %r4619, %r4620}, {%r4557, %r4558, %r4559, %r4560, %r4561, %r4562, %r4563, %r4564}, {%r4581, %r4582, %r4583, %r4584, %r4585, %r4586, %r4587, %r4588}, {%r4513, %r4514, %r4515, %r4516};
	wmma.mma.sync.aligned.col.col.m16n16k16.f16.f16 {%r4621, %r4622, %r4623, %r4624}, {%r4557, %r4558, %r4559, %r4560, %r4561, %r4562, %r4563, %r4564}, {%r4589, %r4590, %r4591, %r4592, %r4593, %r4594, %r4595, %r4596}, {%r4517, %r4518, %r4519, %r4520};
	wmma.mma.sync.aligned.col.col.m16n16k16.f16.f16 {%r4625, %r4626, %r4627, %r4628}, {%r4557, %r4558, %r4559, %r4560, %r4561, %r4562, %r4563, %r4564}, {%r4597, %r4598, %r4599, %r4600, %r4601, %r4602, %r4603, %r4604}, {%r4521, %r4522, %r4523, %r4524};
	wmma.mma.sync.aligned.col.col.m16n16k16.f16.f16 {%r4629, %r4630, %r4631, %r4632}, {%r4565, %r4566, %r4567, %r4568, %r4569, %r4570, %r4571, %r4572}, {%r4581, %r4582, %r4583, %r4584, %r4585, %r4586, %r4587, %r4588}, {%r4525, %r4526, %r4527, %r4528};
	wmma.mma.sync.aligned.col.col.m16n16k16.f16.f16 {%r4633, %r4634, %r4635, %r4636}, {%r4565, %r4566, %r4567, %r4568, %r4569, %r4570, %r4571, %r4572}, {%r4589, %r4590, %r4591, %r4592, %r4593, %r4594, %r4595, %r4596}, {%r4529, %r4530, %r4531, %r4532};
	wmma.mma.sync.aligned.col.col.m16n16k16.f16.f16 {%r4637, %r4638, %r4639, %r4640}, {%r4565, %r4566, %r4567, %r4568, %r4569, %r4570, %r4571, %r4572}, {%r4597, %r4598, %r4599, %r4600, %r4601, %r4602, %r4603, %r4604}, {%r4533, %r4534, %r4535, %r4536};
	wmma.mma.sync.aligned.col.col.m16n16k16.f16.f16 {%r4641, %r4642, %r4643, %r4644}, {%r4573, %r4574, %r4575, %r4576, %r4577, %r4578, %r4579, %r4580}, {%r4581, %r4582, %r4583, %r4584, %r4585, %r4586, %r4587, %r4588}, {%r4537, %r4538, %r4539, %r4540};
	wmma.mma.sync.aligned.col.col.m16n16k16.f16.f16 {%r4645, %r4646, %r4647, %r4648}, {%r4573, %r4574, %r4575, %r4576, %r4577, %r4578, %r4579, %r4580}, {%r4589, %r4590, %r4591, %r4592, %r4593, %r4594, %r4595, %r4596}, {%r4541, %r4542, %r4543, %r4544};
	wmma.mma.sync.aligned.col.col.m16n16k16.f16.f16 {%r4649, %r4650, %r4651, %r4652}, {%r4573, %r4574, %r4575, %r4576, %r4577, %r4578, %r4579, %r4580}, {%r4597, %r4598, %r4599, %r4600, %r4601, %r4602, %r4603, %r4604}, {%r4545, %r4546, %r4547, %r4548};
	add.s64 	%rd295, %rd1, 4128768;
	// begin inline asm
	cp.async.cg.shared.global [%r316], [%rd295], 16, 16;
	// end inline asm
	add.s64 	%rd296, %rd1, 4153344;
	// begin inline asm
	cp.async.cg.shared.global [%r317], [%rd296], 16, 16;
	// end inline asm
	add.s64 	%rd297, %rd1, 4177920;
	// begin inline asm
	cp.async.cg.shared.global [%r318], [%rd297], 16, 16;
	// end inline asm
	add.s64 	%rd298, %rd1, 4202496;
	// begin inline asm
	cp.async.cg.shared.global [%r319], [%rd298], 16, 16;
	// end inline asm
	add.s64 	%rd299, %rd5, 5376;
	// begin inline asm
	cp.async.cg.shared.global [%r320], [%rd299], 16, 16;
	// end inline asm
	add.s64 	%rd300, %rd5, 103680;
	// begin inline asm
	cp.async.cg.shared.global [%r321], [%rd300], 16, 16;
	// end inline asm
	add.s64 	%rd301, %rd5, 201984;
	// begin inline asm
	cp.async.cg.shared.global [%r322], [%rd301], 16, 16;
	// end inline asm
	// begin inline asm
	cp.async.commit_group;
	// end inline asm
	// begin inline asm
	cp.async.wait_group 2;
	// end inline asm
	bar.sync 	0;
	wmma.load.a.sync.aligned.col.m16n16k16.shared.f16 	{%r4653, %r4654, %r4655, %r4656, %r4657, %r4658, %r4659, %r4660}, [%r583], %r470;
	wmma.load.a.sync.aligned.col.m16n16k16.shared.f16 	{%r4661, %r4662, %r4663, %r4664, %r4665, %r4666, %r4667, %r4668}, [%r592], %r470;
	wmma.load.a.sync.aligned.col.m16n16k16.shared.f16 	{%r4669, %r4670, %r4671, %r4672, %r4673, %r4674, %r4675, %r4676}, [%r601], %r470;
	wmma.load.a.sync.aligned.col.m16n16k16.shared.f16 	{%r4677, %r4678, %r4679, %r4680, %r4681, %r4682, %r4683, %r4684}, [%r610], %r470;
	wmma.load.b.sync.aligned.col.m16n16k16.shared.f16 	{%r4685, %r4686, %r4687, %r4688, %r4689, %r4690, %r4691, %r4692}, [%r619], %r470;
	wmma.load.b.sync.aligned.col.m16n16k16.shared.f16 	{%r4693, %r4694, %r4695, %r4696, %r4697, %r4698, %r4699, %r4700}, [%r628], %r470;
	wmma.load.b.sync.aligned.col.m16n16k16.shared.f16 	{%r4701, %r4702, %r4703, %r4704, %r4705, %r4706, %r4707, %r4708}, [%r637], %r470;
	wmma.mma.sync.aligned.col.col.m16n16k16.f16.f16 {%r4709, %r4710, %r4711, %r4712}, {%r4653, %r4654, %r4655, %r4656, %r4657, %r4658, %r4659, %r4660}, {%r4685, %r4686, %r4687, %r4688, %r4689, %r4690, %r4691, %r4692}, {%r4605, %r4606, %r4607, %r4608};
	wmma.mma.sync.aligned.col.col.m16n16k16.f16.f16 {%r4713, %r4714, %r4715, %r4716}, {%r4653, %r4654, %r4655, %r4656, %r4657, %r4658, %r4659, %r4660}, {%r4693, %r4694, %r4695, %r4696, %r4697, %r4698, %r4699, %r4700}, {%r4609, %r4610, %r4611, %r4612};
	wmma.mma.sync.aligned.col.col.m16n16k16.f16.f16 {%r4717, %r4718, %r4719, %r4720}, {%r4653, %r4654, %r4655, %r4656, %r4657, %r4658, %r4659, %r4660}, {%r4701, %r4702, %r4703, %r4704, %r4705, %r4706, %r4707, %r4708}, {%r4613, %r4614, %r4615, %r4616};
	wmma.mma.sync.aligned.col.col.m16n16k16.f16.f16 {%r4721, %r4722, %r4723, %r4724}, {%r4661, %r4662, %r4663, %r4664, %r4665, %r4666, %r4667, %r4668}, {%r4685, %r4686, %r4687, %r4688, %r4689, %r4690, %r4691, %r4692}, {%r4617, %r4618, %r4619, %r4620};
	wmma.mma.sync.aligned.col.col.m16n16k16.f16.f16 {%r4725, %r4726, %r4727, %r4728}, {%r4661, %r4662, %r4663, %r4664, %r4665, %r4666, %r4667, %r4668}, {%r4693, %r4694, %r4695, %r4696, %r4697, %r4698, %r4699, %r4700}, {%r4621, %r4622, %r4623, %r4624};
	wmma.mma.sync.aligned.col.col.m16n16k16.f16.f16 {%r4729, %r4730, %r4731, %r4732}, {%r4661, %r4662, %r4663, %r4664, %r4665, %r4666, %r4667, %r4668}, {%r4701, %r4702, %r4703, %r4704, %r4705, %r4706, %r4707, %r4708}, {%r4625, %r4626, %r4627, %r4628};
	wmma.mma.sync.aligned.col.col.m16n16k16.f16.f16 {%r4733, %r4734, %r4735, %r4736}, {%r4669, %r4670, %r4671, %r4672, %r4673, %r4674, %r4675, %r4676}, {%r4685, %r4686, %r4687, %r4688, %r4689, %r4690, %r4691, %r4692}, {%r4629, %r4630, %r4631, %r4632};
	wmma.mma.sync.aligned.col.col.m16n16k16.f16.f16 {%r4737, %r4738, %r4739, %r4740}, {%r4669, %r4670, %r4671, %r4672, %r4673, %r4674, %r4675, %r4676}, {%r4693, %r4694, %r4695, %r4696, %r4697, %r4698, %r4699, %r4700}, {%r4633, %r4634, %r4635, %r4636};
	wmma.mma.sync.aligned.col.col.m16n16k16.f16.f16 {%r4741, %r4742, %r4743, %r4744}, {%r4669, %r4670, %r4671, %r4672, %r4673, %r4674, %r4675, %r4676}, {%r4701, %r4702, %r4703, %r4704, %r4705, %r4706, %r4707, %r4708}, {%r4637, %r4638, %r4639, %r4640};
	wmma.mma.sync.aligned.col.col.m16n16k16.f16.f16 {%r4745, %r4746, %r4747, %r4748}, {%r4677, %r4678, %r4679, %r4680, %r4681, %r4682, %r4683, %r4684}, {%r4685, %r4686, %r4687, %r4688, %r4689, %r4690, %r4691, %r4692}, {%r4641, %r4642, %r4643, %r4644};
	wmma.mma.sync.aligned.col.col.m16n16k16.f16.f16 {%r4749, %r4750, %r4751, %r4752}, {%r4677, %r4678, %r4679, %r4680, %r4681, %r4682, %r4683, %r4684}, {%r4693, %r4694, %r4695, %r4696, %r4697, %r4698, %r4699, %r4700}, {%r4645, %r4646, %r4647, %r4648};
	wmma.mma.sync.aligned.col.col.m16n16k16.f16.f16 {%r4753, %r4754, %r4755, %r4756}, {%r4677, %r4678, %r4679, %r4680, %r4681, %r4682, %r4683, %r4684}, {%r4701, %r4702, %r4703, %r4704, %r4705, %r4706, %r4707, %r4708}, {%r4649, %r4650, %r4651, %r4652};
	add.s64 	%rd302, %rd1, 4227072;
	// begin inline asm
	cp.async.cg.shared.global [%r323], [%rd302], 16, 16;
	// end inline asm
	add.s64 	%rd303, %rd1, 4251648;
	// begin inline asm
	cp.async.cg.shared.global [%r324], [%rd303], 16, 16;
	// end inline asm
	add.s64 	%rd304, %rd1, 4276224;
	// begin inline asm
	cp.async.cg.shared.global [%r325], [%rd304], 16, 16;
	// end inline asm
	add.s64 	%rd305, %rd1, 4300800;
	// begin inline asm
	cp.async.cg.shared.global [%r326], [%rd305], 16, 16;
	// end inline asm
	add.s64 	%rd306, %rd5, 5504;
	// begin inline asm
	cp.async.cg.shared.global [%r327], [%rd306], 16, 16;
	// end inline asm
	add.s64 	%rd307, %rd5, 103808;
	// begin inline asm
	cp.async.cg.shared.global [%r328], [%rd307], 16, 16;
	// end inline asm
	add.s64 	%rd308, %rd5, 202112;
	// begin inline asm
	cp.async.cg.shared.global [%r329], [%rd308], 16, 16;
	// end inline asm
	// begin inline asm
	cp.async.commit_group;
	// end inline asm
	// begin inline asm
	cp.async.wait_group 2;
	// end inline asm
	bar.sync 	0;
	wmma.load.a.sync.aligned.col.m16n16k16.shared.f16 	{%r4757, %r4758, %r4759, %r4760, %r4761, %r4762, %r4763, %r4764}, [%r694], %r470;
	wmma.load.a.sync.aligned.col.m16n16k16.shared.f16 	{%r4765, %r4766, %r4767, %r4768, %r4769, %r4770, %r4771, %r4772}, [%r703], %r470;
	wmma.load.a.sync.aligned.col.m16n16k16.shared.f16 	{%r4773, %r4774, %r4775, %r4776, %r4777, %r4778, %r4779, %r4780}, [%r712], %r470;
	wmma.load.a.sync.aligned.col.m16n16k16.shared.f16 	{%r4781, %r4782, %r4783, %r4784, %r4785, %r4786, %r4787, %r4788}, [%r721], %r470;
	wmma.load.b.sync.aligned.col.m16n16k16.shared.f16 	{%r4789, %r4790, %r4791, %r4792, %r4793, %r4794, %r4795, %r4796}, [%r730], %r470;
	wmma.load.b.sync.aligned.col.m16n16k16.shared.f16 	{%r4797, %r4798, %r4799, %r4800, %r4801, %r4802, %r4803, %r4804}, [%r739], %r470;
	wmma.load.b.sync.aligned.col.m16n16k16.shared.f16 	{%r4805, %r4806, %r4807, %r4808, %r4809, %r4810, %r4811, %r4812}, [%r748], %r470;
	wmma.mma.sync.aligned.col.col.m16n16k16.f16.f16 {%r4813, %r4814, %r4815, %r4816}, {%r4757, %r4758, %r4759, %r4760, %r4761, %r4762, %r4763, %r4764}, {%r4789, %r4790, %r4791, %r4792, %r4793, %r4794, %r4795, %r4796}, {%r4709, %r4710, %r4711, %r4712};
	wmma.mma.sync.aligned.col.col.m16n16k16.f16.f16 {%r4817, %r4818, %r4819, %r4820}, {%r4757, %r4758, %r4759, %r4760, %r4761, %r4762, %r4763, %r4764}, {%r4797, %r4798, %r4799, %r4800, %r4801, %r4802, %r4803, %r4804}, {%r4713, %r4714, %r4715, %r4716};
	wmma.mma.sync.aligned.col.col.m16n16k16.f16.f16 {%r4821, %r4822, %r4823, %r4824}, {%r4757, %r4758, %r4759, %r4760, %r4761, %r4762, %r4763, %r4764}, {%r4805, %r4806, %r4807, %r4808, %r4809, %r4810, %r4811, %r4812}, {%r4717, %r4718, %r4719, %r4720};
	wmma.mma.sync.aligned.col.col.m16n16k16.f16.f16 {%r4825, %r4826, %r4827, %r4828}, {%r4765, %r4766, %r4767, %r4768, %r4769, %r4770, %r4771, %r4772}, {%r4789, %r4790, %r4791, %r4792, %r4793, %r4794, %r4795, %r4796}, {%r4721, %r4722, %r4723, %r4724};
	wmma.mma.sync.aligned.col.col.m16n16k16.f16.f16 {%r4829, %r4830, %r4831, %r4832}, {%r4765, %r4766, %r4767, %r4768, %r4769, %r4770, %r4771, %r4772}, {%r4797, %r4798, %r4799, %r4800, %r4801, %r4802, %r4803, %r4804}, {%r4725, %r4726, %r4727, %r4728};
	wmma.mma.sync.aligned.col.col.m16n16k16.f16.f16 {%r4833, %r4834, %r4835, %r4836}, {%r4765, %r4766, %r4767, %r4768, %r4769, %r4770, %r4771, %r4772}, {%r4805, %r4806, %r4807, %r4808, %r4809, %r4810, %r4811, %r4812}, {%r4729, %r4730, %r4731, %r4732};
	wmma.mma.sync.aligned.col.col.m16n16k16.f16.f16 {%r4837, %r4838, %r4839, %r4840}, {%r4773, %r4774, %r4775, %r4776, %r4777, %r4778, %r4779, %r4780}, {%r4789, %r4790, %r4791, %r4792, %r4793, %r4794, %r4795, %r4796}, {%r4733, %r4734, %r4735, %r4736};
	wmma.mma.sync.aligned.col.col.m16n16k16.f16.f16 {%r4841, %r4842, %r4843, %r4844}, {%r4773, %r4774, %r4775, %r4776, %r4777, %r4778, %r4779, %r4780}, {%r4797, %r4798, %r4799, %r4800, %r4801, %r4802, %r4803, %r4804}, {%r4737, %r4738, %r4739, %r4740};
	wmma.mma.sync.aligned.col.col.m16n16k16.f16.f16 {%r4845, %r4846, %r4847, %r4848}, {%r4773, %r4774, %r4775, %r4776, %r4777, %r4778, %r4779, %r4780}, {%r4805, %r4806, %r4807, %r4808, %r4809, %r4810, %r4811, %r4812}, {%r4741, %r4742, %r4743, %r4744};
	wmma.mma.sync.aligned.col.col.m16n16k16.f16.f16 {%r4849, %r4850, %r4851, %r4852}, {%r4781, %r4782, %r4783, %r4784, %r4785, %r4786, %r4787, %r4788}, {%r4789, %r4790, %r4791, %r4792, %r4793, %r4794, %r4795, %r4796}, {%r4745, %r4746, %r4747, %r4748};
	wmma.mma.sync.aligned.col.col.m16n16k16.f16.f16 {%r4853, %r4854, %r4855, %r4856}, {%r4781, %r4782, %r4783, %r4784, %r4785, %r4786, %r4787, %r4788}, {%r4797, %r4798, %r4799, %r4800, %r4801, %r4802, %r4803, %r4804}, {%r4749, %r4750, %r4751, %r4752};
	wmma.mma.sync.aligned.col.col.m16n16k16.f16.f16 {%r4857, %r4858, %r4859, %r4860}, {%r4781, %r4782, %r4783, %r4784, %r4785, %r4786, %r4787, %r4788}, {%r4805, %r4806, %r4807, %r4808, %r4809, %r4810, %r4811, %r4812}, {%r4753, %r4754, %r4755, %r4756};
	add.s64 	%rd309, %rd1, 4325376;
	// begin inline asm
	cp.async.cg.shared.global [%r330], [%rd309], 16, 16;
	// end inline asm
	add.s64 	%rd310, %rd1, 4349952;
	// begin inline asm
	cp.async.cg.shared.global [%r331], [%rd310], 16, 16;
	// end inline asm
	add.s64 	%rd311, %rd1, 4374528;
	// begin inline asm
	cp.async.cg.shared.global [%r332], [%rd311], 16, 16;
	// end inline asm
	add.s64 	%rd312, %rd1, 4399104;
	// begin inline asm
	cp.async.cg.shared.global [%r333], [%rd312], 16, 16;
	// end inline asm
	add.s64 	%rd313, %rd5, 5632;
	// begin inline asm
	cp.async.cg.shared.global [%r334], [%rd313], 16, 16;
	// end inline asm
	add.s64 	%rd314, %rd5, 103936;
	// begin inline asm
	cp.async.cg.shared.global [%r335], [%rd314], 16, 16;
	// end inline asm
	add.s64 	%rd315, %rd5, 202240;
	// begin inline asm
	cp.async.cg.shared.global [%r336], [%rd315], 16, 16;
	// end inline asm
	// begin inline asm
	cp.async.commit_group;
	// end inline asm
	// begin inline asm
	cp.async.wait_group 2;
	// end inline asm
	bar.sync 	0;
	wmma.load.a.sync.aligned.col.m16n16k16.shared.f16 	{%r4861, %r4862, %r4863, %r4864, %r4865, %r4866, %r4867, %r4868}, [%r469], %r470;
	wmma.load.a.sync.aligned.col.m16n16k16.shared.f16 	{%r4869, %r4870, %r4871, %r4872, %r4873, %r4874, %r4875, %r4876}, [%r479], %r470;
	wmma.load.a.sync.aligned.col.m16n16k16.shared.f16 	{%r4877, %r4878, %r4879, %r4880, %r4881, %r4882, %r4883, %r4884}, [%r488], %r470;
	wmma.load.a.sync.aligned.col.m16n16k16.shared.f16 	{%r4885, %r4886, %r4887, %r4888, %r4889, %r4890, %r4891, %r4892}, [%r497], %r470;
	wmma.load.b.sync.aligned.col.m16n16k16.shared.f16 	{%r4893, %r4894, %r4895, %r4896, %r4897, %r4898, %r4899, %r4900}, [%r508], %r470;
	wmma.load.b.sync.aligned.col.m16n16k16.shared.f16 	{%r4901, %r4902, %r4903, %r4904, %r4905, %r4906, %r4907, %r4908}, [%r517], %r470;
	wmma.load.b.sync.aligned.col.m16n16k16.shared.f16 	{%r4909, %r4910, %r4911, %r4912, %r4913, %r4914, %r4915, %r4916}, [%r526], %r470;
	wmma.mma.sync.aligned.col.col.m16n16k16.f16.f16 {%r4917, %r4918, %r4919, %r4920}, {%r4861, %r4862, %r4863, %r4864, %r4865, %r4866, %r4867, %r4868}, {%r4893, %r4894, %r4895, %r4896, %r4897, %r4898, %r4899, %r4900}, {%r4813, %r4814, %r4815, %r4816};
	wmma.mma.sync.aligned.col.col.m16n16k16.f16.f16 {%r4921, %r4922, %r4923, %r4924}, {%r4861, %r4862, %r4863, %r4864, %r4865, %r4866, %r4867, %r4868}, {%r4901, %r4902, %r4903, %r4904, %r4905, %r4906, %r4907, %r4908}, {%r4817, %r4818, %r4819, %r4820};
	wmma.mma.sync.aligned.col.col.m16n16k16.f16.f16 {%r4925, %r4926, %r4927, %r4928}, {%r4861, %r4862, %r4863, %r4864, %r4865, %r4866, %r4867, %r4868}, {%r4909, %r4910, %r4911, %r4912, %r4913, %r4914, %r4915, %r4916}, {%r4821, %r4822, %r4823, %r4824};
	wmma.mma.sync.aligned.col.col.m16n16k16.f16.f16 {%r4929, %r4930, %r4931, %r4932}, {%r4869, %r4870, %r4871, %r4872, %r4873, %r4874, %r4875, %r4876}, {%r4893, %r4894, %r4895, %r4896, %r4897, %r4898, %r4899, %r4900}, {%r4825, %r4826, %r4827, %r4828};
	wmma.mma.sync.aligned.col.col.m16n16k16.f16.f16 {%r4933, %r4934, %r4935, %r4936}, {%r4869, %r4870, %r4871, %r4872, %r4873, %r4874, %r4875, %r4876}, {%r4901, %r4902, %r4903, %r4904, %r4905, %r4906, %r4907, %r4908}, {%r4829, %r4830, %r4831, %r4832};
	wmma.mma.sync.aligned.col.col.m16n16k16.f16.f16 {%r4937, %r4938, %r4939, %r4940}, {%r4869, %r4870, %r4871, %r4872, %r4873, %r4874, %r4875, %r4876}, {%r4909, %r4910, %r4911, %r4912, %r4913, %r4914, %r4915, %r4916}, {%r4833, %r4834, %r4835, %r4836};
	wmma.mma.sync.aligned.col.col.m16n16k16.f16.f16 {%r4941, %r4942, %r4943, %r4944}, {%r4877, %r4878, %r4879, %r4880, %r4881, %r4882, %r4883, %r4884}, {%r4893, %r4894, %r4895, %r4896, %r4897, %r4898, %r4899, %r4900}, {%r4837, %r4838, %r4839, %r4840};
	wmma.mma.sync.aligned.col.col.m16n16k16.f16.f16 {%r4945, %r4946, %r4947, %r4948}, {%r4877, %r4878, %r4879, %r4880, %r4881, %r4882, %r4883, %r4884}, {%r4901, %r4902, %r4903, %r4904, %r4905, %r4906, %r4907, %r4908}, {%r4841, %r4842, %r4843, %r4844};
	wmma.mma.sync.aligned.col.col.m16n16k16.f16.f16 {%r4949, %r4950, %r4951, %r4952}, {%r4877, %r4878, %r4879, %r4880, %r4881, %r4882, %r4883, %r4884}, {%r4909, %r4910, %r4911, %r4912, %r4913, %r4914, %r4915, %r4916}, {%r4845, %r4846, %r4847, %r4848};
	wmma.mma.sync.aligned.col.col.m16n16k16.f16.f16 {%r4953, %r4954, %r4955, %r4956}, {%r4885, %r4886, %r4887, %r4888, %r4889, %r4890, %r4891, %r4892}, {%r4893, %r4894, %r4895, %r4896, %r4897, %r4898, %r4899, %r4900}, {%r4849, %r4850, %r4851, %r4852};
	wmma.mma.sync.aligned.col.col.m16n16k16.f16.f16 {%r4957, %r4958, %r4959, %r4960}, {%r4885, %r4886, %r4887, %r4888, %r4889, %r4890, %r4891, %r4892}, {%r4901, %r4902, %r4903, %r4904, %r4905, %r4906, %r4907, %r4908}, {%r4853, %r4854, %r4855, %r4856};
	wmma.mma.sync.aligned.col.col.m16n16k16.f16.f16 {%r4961, %r4962, %r4963, %r4964}, {%r4885, %r4886, %r4887, %r4888, %r4889, %r4890, %r4891, %r4892}, {%r4909, %r4910, %r4911, %r4912, %r4913, %r4914, %r4915, %r4916}, {%r4857, %r4858, %r4859, %r4860};
	add.s64 	%rd316, %rd1, 4423680;
	// begin inline asm
	cp.async.cg.shared.global [%r316], [%rd316], 16, 16;
	// end inline asm
	add.s64 	%rd317, %rd1, 4448256;
	// begin inline asm
	cp.async.cg.shared.global [%r317], [%rd317], 16, 16;
	// end inline asm
	add.s64 	%rd318, %rd1, 4472832;
	// begin inline asm
	cp.async.cg.shared.global [%r318], [%rd318], 16, 16;
	// end inline asm
	add.s64 	%rd319, %rd1, 4497408;
	// begin inline asm
	cp.async.cg.shared.global [%r319], [%rd319], 16, 16;
	// end inline asm
	add.s64 	%rd320, %rd5, 5760;
	// begin inline asm
	cp.async.cg.shared.global [%r320], [%rd320], 16, 16;
	// end inline asm
	add.s64 	%rd321, %rd5, 104064;
	// begin inline asm
	cp.async.cg.shared.global [%r321], [%rd321], 16, 16;
	// end inline asm
	add.s64 	%rd322, %rd5, 202368;
	// begin inline asm
	cp.async.cg.shared.global [%r322], [%rd322], 16, 16;
	// end inline asm
	// begin inline asm
	cp.async.commit_group;
	// end inline asm
	// begin inline asm
	cp.async.wait_group 2;
	// end inline asm
	bar.sync 	0;
	wmma.load.a.sync.aligned.col.m16n16k16.shared.f16 	{%r4965, %r4966, %r4967, %r4968, %r4969, %r4970, %r4971, %r4972}, [%r583], %r470;
	wmma.load.a.sync.aligned.col.m16n16k16.shared.f16 	{%r4973, %r4974, %r4975, %r4976, %r4977, %r4978, %r4979, %r4980}, [%r592], %r470;
	wmma.load.a.sync.aligned.col.m16n16k16.shared.f16 	{%r4981, %r4982, %r4983, %r4984, %r4985, %r4986, %r4987, %r4988}, [%r601], %r470;
	wmma.load.a.sync.aligned.col.m16n16k16.shared.f16 	{%r4989, %r4990, %r4991, %r4992, %r4993, %r4994, %r4995, %r4996}, [%r610], %r470;
	wmma.load.b.sync.aligned.col.m16n16k16.shared.f16 	{%r4997, %r4998, %r4999, %r5000, %r5001, %r5002, %r5003, %r5004}, [%r619], %r470;
	wmma.load.b.sync.aligned.col.m16n16k16.shared.f16 	{%r5005, %r5006, %r5007, %r5008, %r5009, %r5010, %r5011, %r5012}, [%r628], %r470;
	wmma.load.b.sync.aligned.col.m16n16k16.shared.f16 	{%r5013, %r5014, %r5015, %r5016, %r5017, %r5018, %r5019, %r5020}, [%r637], %r470;
	wmma.mma.sync.aligned.col.col.m16n16k16.f16.f16 {%r5021, %r5022, %r5023, %r5024}, {%r4965, %r4966, %r4967, %r4968, %r4969, %r4970, %r4971, %r4972}, {%r4997, %r4998, %r4999, %r5000, %r5001, %r5002, %r5003, %r5004}, {%r4917, %r4918, %r4919, %r4920};
	wmma.mma.sync.aligned.col.col.m16n16k16.f16.f16 {%r5025, %r5026, %r5027, %r5028}, {%r4965, %r4966, %r4967, %r4968, %r4969, %r4970, %r4971, %r4972}, {%r5005, %r5006, %r5007, %r5008, %r5009, %r5010, %r5011, %r5012}, {%r4921, %r4922, %r4923, %r4924};
	wmma.mma.sync.aligned.col.col.m16n16k16.f16.f16 {%r5029, %r5030, %r5031, %r5032}, {%r4965, %r4966, %r4967, %r4968, %r4969, %r4970, %r4971, %r4972}, {%r5013, %r5014, %r5015, %r5016, %r5017, %r5018, %r5019, %r5020}, {%r4925, %r4926, %r4927, %r4928};
	wmma.mma.sync.aligned.col.col.m16n16k16.f16.f16 {%r5033, %r5034, %r5035, %r5036}, {%r4973, %r4974, %r4975, %r4976, %r4977, %r4978, %r4979, %r4980}, {%r4997, %r4998, %r4999, %r5000, %r5001, %r5002, %r5003, %r5004}, {%r4929, %r4930, %r4931, %r4932};
	wmma.mma.sync.aligned.col.col.m16n16k16.f16.f16 {%r5037, %r5038, %r5039, %r5040}, {%r4973, %r4974, %r4975, %r4976, %r4977, %r4978, %r4979, %r4980}, {%r5005, %r5006, %r5007, %r5008, %r5009, %r5010, %r5011, %r5012}, {%r4933, %r4934, %r4935, %r4936};
	wmma.mma.sync.aligned.col.col.m16n16k16.f16.f16 {%r5041, %r5042, %r5043, %r5044}, {%r4973, %r4974, %r4975, %r4976, %r4977, %r4978, %r4979, %r4980}, {%r5013, %r5014, %r5015, %r5016, %r5017, %r5018, %r5019, %r5020}, {%r4937, %r4938, %r4939, %r4940};
	wmma.mma.sync.aligned.col.col.m16n16k16.f16.f16 {%r5045, %r5046, %r5047, %r5048}, {%r4981, %r4982, %r4983, %r4984, %r4985, %r4986, %r4987, %r4988}, {%r4997, %r4998, %r4999, %r5000, %r5001, %r5002, %r5003, %r5004}, {%r4941, %r4942, %r4943, %r4944};
	wmma.mma.sync.aligned.col.col.m16n16k16.f16.f16 {%r5049, %r5050, %r5051, %r5052}, {%r4981, %r4982, %r4983, %r4984, %r4985, %r4986, %r4987, %r4988}, {%r5005, %r5006, %r5007, %r5008, %r5009, %r5010, %r5011, %r5012}, {%r4945, %r4946, %r4947, %r4948};
	wmma.mma.sync.aligned.col.col.m16n16k16.f16.f16 {%r5053, %r5054, %r5055, %r5056}, {%r4981, %r4982, %r4983, %r4984, %r4985, %r4986, %r4987, %r4988}, {%r5013, %r5014, %r5015, %r5016, %r5017, %r5018, %r5019, %r5020}, {%r4949, %r4950, %r4951, %r4952};
	wmma.mma.sync.aligned.col.col.m16n16k16.f16.f16 {%r5057, %r5058, %r5059, %r5060}, {%r4989, %r4990, %r4991, %r4992, %r4993, %r4994, %r4995, %r4996}, {%r4997, %r4998, %r4999, %r5000, %r5001, %r5002, %r5003, %r5004}, {%r4953, %r4954, %r4955, %r4956};
	wmma.mma.sync.aligned.col.col.m16n16k16.f16.f16 {%r5061, %r5062, %r5063, %r5064}, {%r4989, %r4990, %r4991, %r4992, %r4993, %r4994, %r4995, %r4996}, {%r5005, %r5006, %r5007, %r5008, %r5009, %r5010, %r5011, %r5012}, {%r4957, %r4958, %r4959, %r4960};
	wmma.mma.sync.aligned.col.col.m16n16k16.f16.f16 {%r5065, %r5066, %r5067, %r5068}, {%r4989, %r4990, %r4991, %r4992, %r4993, %r4994, %r4995, %r4996}, {%r5013, %r5014, %r5015, %r5016, %r5017, %r5018, %r5019, %r5020}, {%r4961, %r4962, %r4963, %r4964};
	add.s64 	%rd323, %rd1, 4521984;
	// begin inline asm
	cp.async.cg.shared.global [%r323], [%rd323], 16, 16;
	// end inline asm
	add.s64 	%rd324, %rd1, 4546560;
	// begin inline asm
	cp.async.cg.shared.global [%r324], [%rd324], 16, 16;
	// end inline asm
	add.s64 	%rd325, %rd1, 4571136;
	// begin inline asm
	cp.async.cg.shared.global [%r325], [%rd325], 16, 16;
	// end inline asm
	add.s64 	%rd326, %rd1, 4595712;
	// begin inline asm
	cp.async.cg.shared.global [%r326], [%rd326], 16, 16;
	// end inline asm
	add.s64 	%rd327, %rd5, 5888;
	// begin inline asm
	cp.async.cg.shared.global [%r327], [%rd327], 16, 16;
	// end inline asm
	add.s64 	%rd328, %rd5, 104192;
	// begin inline asm
	cp.async.cg.shared.global [%r328], [%rd328], 16, 16;
	// end inline asm
	add.s64 	%rd329, %rd5, 202496;
	// begin inline asm
	cp.async.cg.shared.global [%r329], [%rd329], 16, 16;
	// end inline asm
	// begin inline asm
	cp.async.commit_group;
	// end inline asm
	// begin inline asm
	cp.async.wait_group 2;
	// end inline asm
	bar.sync 	0;
	wmma.load.a.sync.aligned.col.m16n16k16.shared.f16 	{%r5069, %r5070, %r5071, %r5072, %r5073, %r5074, %r5075, %r5076}, [%r694], %r470;
	wmma.load.a.sync.aligned.col.m16n16k16.shared.f16 	{%r5077, %r5078, %r5079, %r5080, %r5081, %r5082, %r5083, %r5084}, [%r703], %r470;
	wmma.load.a.sync.aligned.col.m16n16k16.shared.f16 	{%r5085, %r5086, %r5087, %r5088, %r5089, %r5090, %r5091, %r5092}, [%r712], %r470;
	wmma.load.a.sync.aligned.col.m16n16k16.shared.f16 	{%r5093, %r5094, %r5095, %r5096, %r5097, %r5098, %r5099, %r5100}, [%r721], %r470;
	wmma.load.b.sync.aligned.col.m16n16k16.shared.f16 	{%r5101, %r5102, %r5103, %r5104, %r5105, %r5106, %r5107, %r5108}, [%r730], %r470;
	wmma.load.b.sync.aligned.col.m16n16k16.shared.f16 	{%r5109, %r5110, %r5111, %r5112, %r5113, %r5114, %r5115, %r5116}, [%r739], %r470;
	wmma.load.b.sync.aligned.col.m16n16k16.shared.f16 	{%r5117, %r5118, %r5119, %r5120, %r5121, %r5122, %r5123, %r5124}, [%r748], %r470;
	wmma.mma.sync.aligned.col.col.m16n16k16.f16.f16 {%r5125, %r5126, %r5127, %r5128}, {%r5069, %r5070, %r5071, %r5072, %r5073, %r5074, %r5075, %r5076}, {%r5101, %r5102, %r5103, %r5104, %r5105, %r5106, %r5107, %r5108}, {%r5021, %r5022, %r5023, %r5024};
	wmma.mma.sync.aligned.col.col.m16n16k16.f16.f16 {%r5129, %r5130, %r5131, %r5132}, {%r5069, %r5070, %r5071, %r5072, %r5073, %r5074, %r5075, %r5076}, {%r5109, %r5110, %r5111, %r5112, %r5113, %r5114, %r5115, %r5116}, {%r5025, %r5026, %r5027, %r5028};
	wmma.mma.sync.aligned.col.col.m16n16k16.f16.f16 {%r5133, %r5134, %r5135, %r5136}, {%r5069, %r5070, %r5071, %r5072, %r5073, %r5074, %r5075, %r5076}, {%r5117, %r5118, %r5119, %r5120, %r5121, %r5122, %r5123, %r5124}, {%r5029, %r5030, %r5031, %r5032};
	wmma.mma.sync.aligned.col.col.m16n16k16.f16.f16 {%r5137, %r5138, %r5139, %r5140}, {%r5077, %r5078, %r5079, %r5080, %r5081, %r5082, %r5083, %r5084}, {%r5101, %r5102, %r5103, %r5104, %r5105, %r5106, %r5107, %r5108}, {%r5033, %r5034, %r5035, %r5036};
	wmma.mma.sync.aligned.col.col.m16n16k16.f16.f16 {%r5141, %r5142, %r5143, %r5144}, {%r5077, %r5078, %r5079, %r5080, %r5081, %r5082, %r5083, %r5084}, {%r5109, %r5110, %r5111, %r5112, %r5113, %r5114, %r5115, %r5116}, {%r5037, %r5038, %r5039, %r5040};
	wmma.mma.sync.aligned.col.col.m16n16k16.f16.f16 {%r5145, %r5146, %r5147, %r5148}, {%r5077, %r5078, %r5079, %r5080, %r5081, %r5082, %r5083, %r5084}, {%r5117, %r5118, %r5119, %r5120, %r5121, %r5122, %r5123, %r5124}, {%r5041, %r5042, %r5043, %r5044};
	wmma.mma.sync.aligned.col.col.m16n16k16.f16.f16 {%r5149, %r5150, %r5151, %r5152}, {%r5085, %r5086, %r5087, %r5088, %r5089, %r5090, %r5091, %r5092}, {%r5101, %r5102, %r5103, %r5104, %r5105, %r5106, %r5107, %r5108}, {%r5045, %r5046, %r5047, %r5048};
	wmma.mma.sync.aligned.col.col.m16n16k16.f16.f16 {%r5153, %r5154, %r5155, %r5156}, {%r5085, %r5086, %r5087, %r5088, %r5089, %r5090, %r5091, %r5092}, {%r5109, %r5110, %r5111, %r5112, %r5113, %r5114, %r5115, %r5116}, {%r5049, %r5050, %r5051, %r5052};
	wmma.mma.sync.aligned.col.col.m16n16k16.f16.f16 {%r5157, %r5158, %r5159, %r5160}, {%r5085, %r5086, %r5087, %r5088, %r5089, %r5090, %r5091, %r5092}, {%r5117, %r5118, %r5119, %r5120, %r5121, %r5122, %r5123, %r5124}, {%r5053, %r5054, %r5055, %r5056};
	wmma.mma.sync.aligned.col.col.m16n16k16.f16.f16 {%r5161, %r5162, %r5163, %r5164}, {%r5093, %r5094, %r5095, %r5096, %r5097, %r5098, %r5099, %r5100}, {%r5101, %r5102, %r5103, %r5104, %r5105, %r5106, %r5107, %r5108}, {%r5057, %r5058, %r5059, %r5060};
	wmma.mma.sync.aligned.col.col.m16n16k16.f16.f16 {%r5165, %r5166, %r5167, %r5168}, {%r5093, %r5094, %r5095, %r5096, %r5097, %r5098, %r5099, %r5100}, {%r5109, %r5110, %r5111, %r5112, %r5113, %r5114, %r5115, %r5116}, {%r5061, %r5062, %r5063, %r5064};
	wmma.mma.sync.aligned.col.col.m16n16k16.f16.f16 {%r5169, %r5170, %r5171, %r5172}, {%r5093, %r5094, %r5095, %r5096, %r5097, %r5098, %r5099, %r5100}, {%r5117, %r5118, %r5119, %r5120, %r5121, %r5122, %r5123, %r5124}, {%r5065, %r5066, %r5067, %r5068};
	add.s64 	%rd330, %rd1, 4620288;
	// begin inline asm
	cp.async.cg.shared.global [%r330], [%rd330], 16, 16;
	// end inline asm
	add.s64 	%rd331, %rd1, 4644864;
	// begin inline asm
	cp.async.cg.shared.global [%r331], [%rd331], 16, 16;
	// end inline asm
	add.s64 	%rd332, %rd1, 4669440;
	// begin inline asm
	cp.async.cg.shared.global [%r332], [%rd332], 16, 16;
	// end inline asm
	add.s64 	%rd333, %rd1, 4694016;
	// begin inline asm
	cp.async.cg.shared.global [%r333], [%rd333], 16, 16;
	// end inline asm
	add.s64 	%rd334, %rd5, 6016;
	// begin inline asm
	cp.async.cg.shared.global [%r334], [%rd334], 16, 16;
	// end inline asm
	add.s64 	%rd335, %rd5, 104320;
	// begin inline asm
	cp.async.cg.shared.global [%r335], [%rd335], 16, 16;
	// end inline asm
	add.s64 	%rd336, %rd5, 202624;
	// begin inline asm
	cp.async.cg.shared.global [%r336], [%rd336], 16, 16;
	// end inline asm
	// begin inline asm
	cp.async.commit_group;
	// end inline asm
	// begin inline asm
	cp.async.wait_group 2;
	// end inline asm
	bar.sync 	0;
	wmma.load.a.sync.aligned.col.m16n16k16.shared.f16 	{%r5173, %r5174, %r5175, %r5176, %r5177, %r5178, %r5179, %r5180}, [%r469], %r470;
	wmma.load.a.sync.aligned.col.m16n16k16.shared.f16 	{%r5181, %r5182, %r5183, %r5184, %r5185, %r5186, %r5187, %r5188}, [%r479], %r470;
	wmma.load.a.sync.aligned.col.m16n16k16.shared.f16 	{%r5189, %r5190, %r5191, %r5192, %r5193, %r5194, %r5195, %r5196}, [%r488], %r470;
	wmma.load.a.sync.aligned.col.m16n16k16.shared.f16 	{%r5197, %r5198, %r5199, %r5200, %r5201, %r5202, %r5203, %r5204}, [%r497], %r470;
	wmma.load.b.sync.aligned.col.m16n16k16.shared.f16 	{%r5205, %r5206, %r5207, %r5208, %r5209, %r5210, %r5211, %r5212}, [%r508], %r470;
	wmma.load.b.sync.aligned.col.m16n16k16.shared.f16 	{%r5213, %r5214, %r5215, %r5216, %r5217, %r5218, %r5219, %r5220}, [%r517], %r470;
	wmma.load.b.sync.aligned.col.m16n16k16.shared.f16 	{%r5221, %r5222, %r5223, %r5224, %r5225, %r5226, %r5227, %r5228}, [%r526], %r470;
	wmma.mma.sync.aligned.col.col.m16n16k16.f16.f16 {%r5229, %r5230, %r5231, %r5232}, {%r5173, %r5174, %r5175, %r5176, %r5177, %r5178, %r5179, %r5180}, {%r5205, %r5206, %r5207, %r5208, %r5209, %r5210, %r5211, %r5212}, {%r5125, %r5126, %r5127, %r5128};
	wmma.mma.sync.aligned.col.col.m16n16k16.f16.f16 {%r5233, %r5234, %r5235, %r5236}, {%r5173, %r5174, %r5175, %r5176, %r5177, %r5178, %r5179, %r5180}, {%r5213, %r5214, %r5215, %r5216, %r5217, %r5218, %r5219, %r5220}, {%r5129, %r5130, %r5131, %r5132};
	wmma.mma.sync.aligned.col.col.m16n16k16.f16.f16 {%r5237, %r5238, %r5239, %r5240}, {%r5173, %r5174, %r5175, %r5176, %r5177, %r5178, %r5179, %r5180}, {%r5221, %r5222, %r5223, %r5224, %r5225, %r5226, %r5227, %r5228}, {%r5133, %r5134, %r5135, %r5136};
	wmma.mma.sync.aligned.col.col.m16n16k16.f16.f16 {%r5241, %r5242, %r5243, %r5244}, {%r5181, %r5182, %r5183, %r5184, %r5185, %r5186, %r5187, %r5188}, {%r5205, %r5206, %r5207, %r5208, %r5209, %r5210, %r5211, %r5212}, {%r5137, %r5138, %r5139, %r5140};
	wmma.mma.sync.aligned.col.col.m16n16k16.f16.f16 {%r5245, %r5246, %r5247, %r5248}, {%r5181, %r5182, %r5183, %r5184, %r5185, %r5186, %r5187, %r5188}, {%r5213, %r5214, %r5215, %r5216, %r5217, %r5218, %r5219, %r5220}, {%r5141, %r5142, %r5143, %r5144};
	wmma.mma.sync.aligned.col.col.m16n16k16.f16.f16 {%r5249, %r5250, %r5251, %r5252}, {%r5181, %r5182, %r5183, %r5184, %r5185, %r5186, %r5187, %r5188}, {%r5221, %r5222, %r5223, %r5224, %r5225, %r5226, %r5227, %r5228}, {%r5145, %r5146, %r5147, %r5148};
	wmma.mma.sync.aligned.col.col.m16n16k16.f16.f16 {%r5253, %r5254, %r5255, %r5256}, {%r5189, %r5190, %r5191, %r5192, %r5193, %r5194, %r5195, %r5196}, {%r5205, %r5206, %r5207, %r5208, %r5209, %r5210, %r5211, %r5212}, {%r5149, %r5150, %r5151, %r5152};
	wmma.mma.sync.aligned.col.col.m16n16k16.f16.f16 {%r5257, %r5258, %r5259, %r5260}, {%r5189, %r5190, %r5191, %r5192, %r5193, %r5194, %r5195, %r5196}, {%r5213, %r5214, %r5215, %r5216, %r5217, %r5218, %r5219, %r5220}, {%r5153, %r5154, %r5155, %r5156};
	wmma.mma.sync.aligned.col.col.m16n16k16.f16.f16 {%r5261, %r5262, %r5263, %r5264}, {%r5189, %r5190, %r5191, %r5192, %r5193, %r5194, %r5195, %r5196}, {%r5221, %r5222, %r5223, %r5224, %r5225, %r5226, %r5227, %r5228}, {%r5157, %r5158, %r5159, %r5160};
	wmma.mma.sync.aligned.col.col.m16n16k16.f16.f16 {%r5265, %r5266, %r5267, %r5268}, {%r5197, %r5198, %r5199, %r5200, %r5201, %r5202, %r5203, %r5204}, {%r5205, %r5206, %r5207, %r5208, %r5209, %r5210, %r5211, %r5212}, {%r5161, %r5162, %r5163, %r5164};
	wmma.mma.sync.aligned.col.col.m16n16k16.f16.f16 {%r5269, %r5270, %r5271, %r5272}, {%r5197, %r5198, %r5199, %r5200, %r5201, %r5202, %r5203, %r5204}, {%r5213, %r5214, %r5215, %r5216, %r5217, %r5218, %r5219, %r5220}, {%r5165, %r5166, %r5167, %r5168};
	wmma.mma.sync.aligned.col.col.m16n16k16.f16.f16 {%r5273, %r5274, %r5275, %r5276}, {%r5197, %r5198, %r5199, %r5200, %r5201, %r5202, %r5203, %r5204}, {%r5221, %r5222, %r5223, %r5224, %r5225, %r5226, %r5227, %r5228}, {%r5169, %r5170, %r5171, %r5172};
	// begin inline asm
	cp.async.wait_group 1;
	// end inline asm
	bar.sync 	0;
	wmma.load.a.sync.aligned.col.m16n16k16.shared.f16 	{%r5277, %r5278, %r5279, %r5280, %r5281, %r5282, %r5283, %r5284}, [%r583], %r470;
	wmma.load.a.sync.aligned.col.m16n16k16.shared.f16 	{%r5285, %r5286, %r5287, %r5288, %r5289, %r5290, %r5291, %r5292}, [%r592], %r470;
	wmma.load.a.sync.aligned.col.m16n16k16.shared.f16 	{%r5293, %r5294, %r5295, %r5296, %r5297, %r5298, %r5299, %r5300}, [%r601], %r470;
	wmma.load.a.sync.aligned.col.m16n16k16.shared.f16 	{%r5301, %r5302, %r5303, %r5304, %r5305, %r5306, %r5307, %r5308}, [%r610], %r470;
	wmma.load.b.sync.aligned.col.m16n16k16.shared.f16 	{%r5309, %r5310, %r5311, %r5312, %r5313, %r5314, %r5315, %r5316}, [%r619], %r470;
	wmma.load.b.sync.aligned.col.m16n16k16.shared.f16 	{%r5317, %r5318, %r5319, %r5320, %r5321, %r5322, %r5323, %r5324}, [%r628], %r470;
	wmma.load.b.sync.aligned.col.m16n16k16.shared.f16 	{%r5325, %r5326, %r5327, %r5328, %r5329, %r5330, %r5331, %r5332}, [%r637], %r470;
	wmma.mma.sync.aligned.col.col.m16n16k16.f16.f16 {%r5333, %r5334, %r5335, %r5336}, {%r5277, %r5278, %r5279, %r5280, %r5281, %r5282, %r5283, %r5284}, {%r5309, %r5310, %r5311, %r5312, %r5313, %r5314, %r5315, %r5316}, {%r5229, %r5230, %r5231, %r5232};
	wmma.mma.sync.aligned.col.col.m16n16k16.f16.f16 {%r5337, %r5338, %r5339, %r5340}, {%r5277, %r5278, %r5279, %r5280, %r5281, %r5282, %r5283, %r5284}, {%r5317, %r5318, %r5319, %r5320, %r5321, %r5322, %r5323, %r5324}, {%r5233, %r5234, %r5235, %r5236};
	wmma.mma.sync.aligned.col.col.m16n16k16.f16.f16 {%r5341, %r5342, %r5343, %r5344}, {%r5277, %r5278, %r5279, %r5280, %r5281, %r5282, %r5283, %r5284}, {%r5325, %r5326, %r5327, %r5328, %r5329, %r5330, %r5331, %r5332}, {%r5237, %r5238, %r5239, %r5240};
	wmma.mma.sync.aligned.col.col.m16n16k16.f16.f16 {%r5345, %r5346, %r5347, %r5348}, {%r5285, %r5286, %r5287, %r5288, %r5289, %r5290, %r5291, %r5292}, {%r5309, %r5310, %r5311, %r5312, %r5313, %r5314, %r5315, %r5316}, {%r5241, %r5242, %r5243, %r5244};
	wmma.mma.sync.aligned.col.col.m16n16k16.f16.f16 {%r5349, %r5350, %r5351, %r5352}, {%r5285, %r5286, %r5287, %r5288, %r5289, %r5290, %r5291, %r5292}, {%r5317, %r5318, %r5319, %r5320, %r5321, %r5322, %r5323, %r5324}, {%r5245, %r5246, %r5247, %r5248};
	wmma.mma.sync.aligned.col.col.m16n16k16.f16.f16 {%r5353, %r5354, %r5355, %r5356}, {%r5285, %r5286, %r5287, %r5288, %r5289, %r5290, %r5291, %r5292}, {%r5325, %r5326, %r5327, %r5328, %r5329, %r5330, %r5331, %r5332}, {%r5249, %r5250, %r5251, %r5252};
	wmma.mma.sync.aligned.col.col.m16n16k16.f16.f16 {%r5357, %r5358, %r5359, %r5360}, {%r5293, %r5294, %r5295, %r5296, %r5297, %r5298, %r5299, %r5300}, {%r5309, %r5310, %r5311, %r5312, %r5313, %r5314, %r5315, %r5316}, {%r5253, %r5254, %r5255, %r5256};
	wmma.mma.sync.aligned.col.col.m16n16k16.f16.f16 {%r5361, %r5362, %r5363, %r5364}, {%r5293, %r5294, %r5295, %r5296, %r5297, %r5298, %r5299, %r5300}, {%r5317, %r5318, %r5319, %r5320, %r5321, %r5322, %r5323, %r5324}, {%r5257, %r5258, %r5259, %r5260};
	wmma.mma.sync.aligned.col.col.m16n16k16.f16.f16 {%r5365, %r5366, %r5367, %r5368}, {%r5293, %r5294, %r5295, %r5296, %r5297, %r5298, %r5299, %r5300}, {%r5325, %r5326, %r5327, %r5328, %r5329, %r5330, %r5331, %r5332}, {%r5261, %r5262, %r5263, %r5264};
	wmma.mma.sync.aligned.col.col.m16n16k16.f16.f16 {%r5369, %r5370, %r5371, %r5372}, {%r5301, %r5302, %r5303, %r5304, %r5305, %r5306, %r5307, %r5308}, {%r5309, %r5310, %r5311, %r5312, %r5313, %r5314, %r5315, %r5316}, {%r5265, %r5266, %r5267, %r5268};
	wmma.mma.sync.aligned.col.col.m16n16k16.f16.f16 {%r5373, %r5374, %r5375, %r5376}, {%r5301, %r5302, %r5303, %r5304, %r5305, %r5306, %r5307, %r5308}, {%r5317, %r5318, %r5319, %r5320, %r5321, %r5322, %r5323, %r5324}, {%r5269, %r5270, %r5271, %r5272};
	wmma.mma.sync.aligned.col.col.m16n16k16.f16.f16 {%r5377, %r5378, %r5379, %r5380}, {%r5301, %r5302, %r5303, %r5304, %r5305, %r5306, %r5307, %r5308}, {%r5325, %r5326, %r5327, %r5328, %r5329, %r5330, %r5331, %r5332}, {%r5273, %r5274, %r5275, %r5276};
	// begin inline asm
	cp.async.wait_group 0;
	// end inline asm
	bar.sync 	0;
	wmma.load.a.sync.aligned.col.m16n16k16.shared.f16 	{%r5381, %r5382, %r5383, %r5384, %r5385, %r5386, %r5387, %r5388}, [%r694], %r470;
	wmma.load.a.sync.aligned.col.m16n16k16.shared.f16 	{%r5389, %r5390, %r5391, %r5392, %r5393, %r5394, %r5395, %r5396}, [%r703], %r470;
	wmma.load.a.sync.aligned.col.m16n16k16.shared.f16 	{%r5397, %r5398, %r5399, %r5400, %r5401, %r5402, %r5403, %r5404}, [%r712], %r470;
	wmma.load.a.sync.aligned.col.m16n16k16.shared.f16 	{%r5405, %r5406, %r5407, %r5408, %r5409, %r5410, %r5411, %r5412}, [%r721], %r470;
	wmma.load.b.sync.aligned.col.m16n16k16.shared.f16 	{%r5413, %r5414, %r5415, %r5416, %r5417, %r5418, %r5419, %r5420}, [%r730], %r470;
	wmma.load.b.sync.aligned.col.m16n16k16.shared.f16 	{%r5421, %r5422, %r5423, %r5424, %r5425, %r5426, %r5427, %r5428}, [%r739], %r470;
	wmma.load.b.sync.aligned.col.m16n16k16.shared.f16 	{%r5429, %r5430, %r5431, %r5432, %r5433, %r5434, %r5435, %r5436}, [%r748], %r470;
	wmma.mma.sync.aligned.col.col.m16n16k16.f16.f16 {%r5437, %r5438, %r5439, %r5440}, {%r5381, %r5382, %r5383, %r5384, %r5385, %r5386, %r5387, %r5388}, {%r5413, %r5414, %r5415, %r5416, %r5417, %r5418, %r5419, %r5420}, {%r5333, %r5334, %r5335, %r5336};
	wmma.mma.sync.aligned.col.col.m16n16k16.f16.f16 {%r5441, %r5442, %r5443, %r5444}, {%r5381, %r5382, %r5383, %r5384, %r5385, %r5386, %r5387, %r5388}, {%r5421, %r5422, %r5423, %r5424, %r5425, %r5426, %r5427, %r5428}, {%r5337, %r5338, %r5339, %r5340};
	wmma.mma.sync.aligned.col.col.m16n16k16.f16.f16 {%r5445, %r5446, %r5447, %r5448}, {%r5381, %r5382, %r5383, %r5384, %r5385, %r5386, %r5387, %r5388}, {%r5429, %r5430, %r5431, %r5432, %r5433, %r5434, %r5435, %r5436}, {%r5341, %r5342, %r5343, %r5344};
	wmma.mma.sync.aligned.col.col.m16n16k16.f16.f16 {%r5449, %r5450, %r5451, %r5452}, {%r5389, %r5390, %r5391, %r5392, %r5393, %r5394, %r5395, %r5396}, {%r5413, %r5414, %r5415, %r5416, %r5417, %r5418, %r5419, %r5420}, {%r5345, %r5346, %r5347, %r5348};
	wmma.mma.sync.aligned.col.col.m16n16k16.f16.f16 {%r5453, %r5454, %r5455, %r5456}, {%r5389, %r5390, %r5391, %r5392, %r5393, %r5394, %r5395, %r5396}, {%r5421, %r5422, %r5423, %r5424, %r5425, %r5426, %r5427, %r5428}, {%r5349, %r5350, %r5351, %r5352};
	wmma.mma.sync.aligned.col.col.m16n16k16.f16.f16 {%r5457, %r5458, %r5459, %r5460}, {%r5389, %r5390, %r5391, %r5392, %r5393, %r5394, %r5395, %r5396}, {%r5429, %r5430, %r5431, %r5432, %r5433, %r5434, %r5435, %r5436}, {%r5353, %r5354, %r5355, %r5356};
	wmma.mma.sync.aligned.col.col.m16n16k16.f16.f16 {%r5461, %r5462, %r5463, %r5464}, {%r5397, %r5398, %r5399, %r5400, %r5401, %r5402, %r5403, %r5404}, {%r5413, %r5414, %r5415, %r5416, %r5417, %r5418, %r5419, %r5420}, {%r5357, %r5358, %r5359, %r5360};
	wmma.mma.sync.aligned.col.col.m16n16k16.f16.f16 {%r5465, %r5466, %r5467, %r5468}, {%r5397, %r5398, %r5399, %r5400, %r5401, %r5402, %r5403, %r5404}, {%r5421, %r5422, %r5423, %r5424, %r5425, %r5426, %r5427, %r5428}, {%r5361, %r5362, %r5363, %r5364};
	wmma.mma.sync.aligned.col.col.m16n16k16.f16.f16 {%r5469, %r5470, %r5471, %r5472}, {%r5397, %r5398, %r5399, %r5400, %r5401, %r5402, %r5403, %r5404}, {%r5429, %r5430, %r5431, %r5432, %r5433, %r5434, %r5435, %r5436}, {%r5365, %r5366, %r5367, %r5368};
	wmma.mma.sync.aligned.col.col.m16n16k16.f16.f16 {%r5473, %r5474, %r5475, %r5476}, {%r5405, %r5406, %r5407, %r5408, %r5409, %r5410, %r5411, %r5412}, {%r5413, %r5414, %r5415, %r5416, %r5417, %r5418, %r5419, %r5420}, {%r5369, %r5370, %r5371, %r5372};
	wmma.mma.sync.aligned.col.col.m16n16k16.f16.f16 {%r5477, %r5478, %r5479, %r5480}, {%r5405, %r5406, %r5407, %r5408, %r5409, %r5410, %r5411, %r5412}, {%r5421, %r5422, %r5423, %r5424, %r5425, %r5426, %r5427, %r5428}, {%r5373, %r5374, %r5375, %r5376};
	wmma.mma.sync.aligned.col.col.m16n16k16.f16.f16 {%r5481, %r5482, %r5483, %r5484}, {%r5405, %r5406, %r5407, %r5408, %r5409, %r5410, %r5411, %r5412}, {%r5429, %r5430, %r5431, %r5432, %r5433, %r5434, %r5435, %r5436}, {%r5377, %r5378, %r5379, %r5380};
	mad.lo.s32 	%r5485, %r446, 4608, %r469;
	wmma.store.d.sync.aligned.col.m16n16k16.shared.f16 	[%r5485], {%r5437, %r5438, %r5439, %r5440}, %r470;
	add.s32 	%r5486, %r5485, 2304;
	wmma.store.d.sync.aligned.col.m16n16k16.shared.f16 	[%r5486], {%r5441, %r5442, %r5443, %r5444}, %r470;
	add.s32 	%r5487, %r5485, 4608;
	wmma.store.d.sync.aligned.col.m16n16k16.shared.f16 	[%r5487], {%r5445, %r5446, %r5447, %r5448}, %r470;
	add.s32 	%r5488, %r5485, 32;
	wmma.store.d.sync.aligned.col.m16n16k16.shared.f16 	[%r5488], {%r5449, %r5450, %r5451, %r5452}, %r470;
	add.s32 	%r5489, %r5485, 2336;
	wmma.store.d.sync.aligned.col.m16n16k16.shared.f16 	[%r5489], {%r5453, %r5454, %r5455, %r5456}, %r470;
	add.s32 	%r5490, %r5485, 4640;
	wmma.store.d.sync.aligned.col.m16n16k16.shared.f16 	[%r5490], {%r5457, %r5458, %r5459, %r5460}, %r470;
	add.s32 	%r5491, %r5485, 64;
	wmma.store.d.sync.aligned.col.m16n16k16.shared.f16 	[%r5491], {%r5461, %r5462, %r5463, %r5464}, %r470;
	add.s32 	%r5492, %r5485, 2368;
	wmma.store.d.sync.aligned.col.m16n16k16.shared.f16 	[%r5492], {%r5465, %r5466, %r5467, %r5468}, %r470;
	add.s32 	%r5493, %r5485, 4672;
	wmma.store.d.sync.aligned.col.m16n16k16.shared.f16 	[%r5493], {%r5469, %r5470, %r5471, %r5472}, %r470;
	add.s32 	%r5494, %r5485, 96;
	wmma.store.d.sync.aligned.col.m16n16k16.shared.f16 	[%r5494], {%r5473, %r5474, %r5475, %r5476}, %r470;
	add.s32 	%r5495, %r5485, 2400;
	wmma.store.d.sync.aligned.col.m16n16k16.shared.f16 	[%r5495], {%r5477, %r5478, %r5479, %r5480}, %r470;
	add.s32 	%r5496, %r5485, 4704;
	wmma.store.d.sync.aligned.col.m16n16k16.shared.f16 	[%r5496], {%r5481, %r5482, %r5483, %r5484}, %r470;
	bar.sync 	0;
	shl.b32 	%r5497, %r445, 1;
	and.b32  	%r5498, %r5497, 62;
	mad.lo.s32 	%r5499, %r446, 72, %r5498;
	shl.b32 	%r5500, %r5499, 1;
	add.s32 	%r5501, %r468, %r5500;
	ld.shared.u32 	%r338, [%r5501];
	ld.shared.u32 	%r339, [%r5501+6912];
	// begin inline asm
	{add.f16x2 %r337,%r338,%r339;
}
	// end inline asm
	ld.shared.u32 	%r342, [%r5501+13824];
	// begin inline asm
	{add.f16x2 %r340,%r337,%r342;
}
	// end inline asm
	ld.shared.u32 	%r345, [%r5501+20736];
	// begin inline asm
	{add.f16x2 %r343,%r340,%r345;
}
	// end inline asm
	st.shared.u32 	[%r5501], %r343;
	ld.shared.u32 	%r347, [%r5501+576];
	ld.shared.u32 	%r348, [%r5501+7488];
	// begin inline asm
	{add.f16x2 %r346,%r347,%r348;
}
	// end inline asm
	ld.shared.u32 	%r351, [%r5501+14400];
	// begin inline asm
	{add.f16x2 %r349,%r346,%r351;
}
	// end inline asm
	ld.shared.u32 	%r354, [%r5501+21312];
	// begin inline asm
	{add.f16x2 %r352,%r349,%r354;
}
	// end inline asm
	st.shared.u32 	[%r5501+576], %r352;
	ld.shared.u32 	%r356, [%r5501+1152];
	ld.shared.u32 	%r357, [%r5501+8064];
	// begin inline asm
	{add.f16x2 %r355,%r356,%r357;
}
	// end inline asm
	ld.shared.u32 	%r360, [%r5501+14976];
	// begin inline asm
	{add.f16x2 %r358,%r355,%r360;
}
	// end inline asm
	ld.shared.u32 	%r363, [%r5501+21888];
	// begin inline asm
	{add.f16x2 %r361,%r358,%r363;
}
	// end inline asm
	st.shared.u32 	[%r5501+1152], %r361;
	ld.shared.u32 	%r365, [%r5501+1728];
	ld.shared.u32 	%r366, [%r5501+8640];
	// begin inline asm
	{add.f16x2 %r364,%r365,%r366;
}
	// end inline asm
	ld.shared.u32 	%r369, [%r5501+15552];
	// begin inline asm
	{add.f16x2 %r367,%r364,%r369;
}
	// end inline asm
	ld.shared.u32 	%r372, [%r5501+22464];
	// begin inline asm
	{add.f16x2 %r370,%r367,%r372;
}
	// end inline asm
	st.shared.u32 	[%r5501+1728], %r370;
	ld.shared.u32 	%r374, [%r5501+2304];
	ld.shared.u32 	%r375, [%r5501+9216];
	// begin inline asm
	{add.f16x2 %r373,%r374,%r375;
}
	// end inline asm
	ld.shared.u32 	%r378, [%r5501+16128];
	// begin inline asm
	{add.f16x2 %r376,%r373,%r378;
}
	// end inline asm
	ld.shared.u32 	%r381, [%r5501+23040];
	// begin inline asm
	{add.f16x2 %r379,%r376,%r381;
}
	// end inline asm
	st.shared.u32 	[%r5501+2304], %r379;
	ld.shared.u32 	%r383, [%r5501+2880];
	ld.shared.u32 	%r384, [%r5501+9792];
	// begin inline asm
	{add.f16x2 %r382,%r383,%r384;
}
	// end inline asm
	ld.shared.u32 	%r387, [%r5501+16704];
	// begin inline asm
	{add.f16x2 %r385,%r382,%r387;
}
	// end inline asm
	ld.shared.u32 	%r390, [%r5501+23616];
	// begin inline asm
	{add.f16x2 %r388,%r385,%r390;
}
	// end inline asm
	st.shared.u32 	[%r5501+2880], %r388;
	ld.shared.u32 	%r392, [%r5501+3456];
	ld.shared.u32 	%r393, [%r5501+10368];
	// begin inline asm
	{add.f16x2 %r391,%r392,%r393;
}
	// end inline asm
	ld.shared.u32 	%r396, [%r5501+17280];
	// begin inline asm
	{add.f16x2 %r394,%r391,%r396;
}
	// end inline asm
	ld.shared.u32 	%r399, [%r5501+24192];
	// begin inline asm
	{add.f16x2 %r397,%r394,%r399;
}
	// end inline asm
	st.shared.u32 	[%r5501+3456], %r397;
	ld.shared.u32 	%r401, [%r5501+4032];
	ld.shared.u32 	%r402, [%r5501+10944];
	// begin inline asm
	{add.f16x2 %r400,%r401,%r402;
}
	// end inline asm
	ld.shared.u32 	%r405, [%r5501+17856];
	// begin inline asm
	{add.f16x2 %r403,%r400,%r405;
}
	// end inline asm
	ld.shared.u32 	%r408, [%r5501+24768];
	// begin inline asm
	{add.f16x2 %r406,%r403,%r408;
}
	// end inline asm
	st.shared.u32 	[%r5501+4032], %r406;
	ld.shared.u32 	%r410, [%r5501+4608];
	ld.shared.u32 	%r411, [%r5501+11520];
	// begin inline asm
	{add.f16x2 %r409,%r410,%r411;
}
	// end inline asm
	ld.shared.u32 	%r414, [%r5501+18432];
	// begin inline asm
	{add.f16x2 %r412,%r409,%r414;
}
	// end inline asm
	ld.shared.u32 	%r417, [%r5501+25344];
	// begin inline asm
	{add.f16x2 %r415,%r412,%r417;
}
	// end inline asm
	st.shared.u32 	[%r5501+4608], %r415;
	ld.shared.u32 	%r419, [%r5501+5184];
	ld.shared.u32 	%r420, [%r5501+12096];
	// begin inline asm
	{add.f16x2 %r418,%r419,%r420;
}
	// end inline asm
	ld.shared.u32 	%r423, [%r5501+19008];
	// begin inline asm
	{add.f16x2 %r421,%r418,%r423;
}
	// end inline asm
	ld.shared.u32 	%r426, [%r5501+25920];
	// begin inline asm
	{add.f16x2 %r424,%r421,%r426;
}
	// end inline asm
	st.shared.u32 	[%r5501+5184], %r424;
	ld.shared.u32 	%r428, [%r5501+5760];
	ld.shared.u32 	%r429, [%r5501+12672];
	// begin inline asm
	{add.f16x2 %r427,%r428,%r429;
}
	// end inline asm
	ld.shared.u32 	%r432, [%r5501+19584];
	// begin inline asm
	{add.f16x2 %r430,%r427,%r432;
}
	// end inline asm
	ld.shared.u32 	%r435, [%r5501+26496];
	// begin inline asm
	{add.f16x2 %r433,%r430,%r435;
}
	// end inline asm
	st.shared.u32 	[%r5501+5760], %r433;
	ld.shared.u32 	%r437, [%r5501+6336];
	ld.shared.u32 	%r438, [%r5501+13248];
	// begin inline asm
	{add.f16x2 %r436,%r437,%r438;
}
	// end inline asm
	ld.shared.u32 	%r441, [%r5501+20160];
	// begin inline asm
	{add.f16x2 %r439,%r436,%r441;
}
	// end inline asm
	ld.shared.u32 	%r444, [%r5501+27072];
	// begin inline asm
	{add.f16x2 %r442,%r439,%r444;
}
	// end inline asm
	st.shared.u32 	[%r5501+6336], %r442;
	bar.sync 	0;
	mul.lo.s32 	%r5502, %r462, 768;
	cvt.u64.u32 	%rd347, %r5502;
	mad.lo.s32 	%r5503, %r457, -2064384, %r464;
	cvt.u64.u32 	%rd348, %r5503;
	add.s64 	%rd349, %rd348, %rd347;
	cvta.to.global.u64 	%rd350, %rd339;
	shl.b64 	%rd351, %rd349, 1;
	add.s64 	%rd352, %rd350, %rd351;
	ld.shared.v4.f32 	{%f2, %f3, %f4, %f5}, [%r316];
	st.global.v4.f32 	[%rd352], {%f2, %f3, %f4, %f5};
	ld.shared.v4.f32 	{%f6, %f7, %f8, %f9}, [%r316+2304];
	st.global.v4.f32 	[%rd352+24576], {%f6, %f7, %f8, %f9};
	ld.shared.v4.f32 	{%f10, %f11, %f12, %f13}, [%r316+4608];
	st.global.v4.f32 	[%rd352+49152], {%f10, %f11, %f12, %f13};
	ret;

}
	// .globl	_Z21bert_only_global_syncPK6__halfS1_PS_S1_S1_S2_S1_S1_S2_S1_S2_S1_S2_S1_S2_S2_S2_S2_S2_S2_S2_
.visible .entry _Z21bert_only_global_syncPK6__halfS1_PS_S1_S1_S2_S1_S1_S2_S1_S2_S1_S2_S1_S2_S2_S2_S2_S2_S2_S2_(
	.param .u64 .ptr .align 1 _Z21bert_only_global_syncPK6__halfS1_PS_S1_S1_S2_S1_S1_S2_S1_S2_S1_S2_S1_S2_S2_S2_S2_S2_S2_S2__param_0,
	.param .u64 .ptr .align 1 _Z21bert_only_global_syncPK6__halfS1_PS_S1_S1_S2_S1_S1_S2_S1_S2_S1_S2_S1_S2_S2_S2_S2_S2_S2_S2__param_1,
	.param .u64 .ptr .align 1 _Z21bert_only_global_syncPK6__halfS1_PS_S1_S1_S2_S1_S1_S2_S1_S2_S1_S2_S1_S2_S2_S2_S2_S2_S2_S2__param_2,
	.param .u64 .ptr .align 1 _Z21bert_only_global_syncPK6__halfS1_PS_S1_S1_S2_S1_S1_S2_S1_S2_S1_S2_S1_S2_S2_S2_S2_S2_S2_S2__param_3,
	.param .u64 .ptr .align 1 _Z21bert_only_global_syncPK6__halfS1_PS_S1_S1_S2_S1_S1_S2_S1_S2_S1_S2_S1_S2_S2_S2_S2_S2_S2_S2__param_4,
	.param .u64 .ptr .align 1 _Z21bert_only_global_syncPK6__halfS1_PS_S1_S1_S2_S1_S1_S2_S1_S2_S1_S2_S1_S2_S2_S2_S2_S2_S2_S2__param_5,
	.param .u64 .ptr .align 1 _Z21bert_only_global_syncPK6__halfS1_PS_S1_S1_S2_S1_S1_S2_S1_S2_S1_S2_S1_S2_S2_S2_S2_S2_S2_S2__param_6,
	.param .u64 .ptr .align 1 _Z21bert_only_global_syncPK6__halfS1_PS_S1_S1_S2_S1_S1_S2_S1_S2_S1_S2_S1_S2_S2_S2_S2_S2_S2_S2__param_7,
	.param .u64 .ptr .align 1 _Z21bert_only_global_syncPK6__halfS1_PS_S1_S1_S2_S1_S1_S2_S1_S2_S1_S2_S1_S2_S2_S2_S2_S2_S2_S2__param_8,
	.param .u64 .ptr .align 1 _Z21bert_only_global_syncPK6__halfS1_PS_S1_S1_S2_S1_S1_S2_S1_S2_S1_S2_S1_S2_S2_S2_S2_S2_S2_S2__param_9,
	.param .u64 .ptr .align 1 _Z21bert_only_global_syncPK6__halfS1_PS_S1_S1_S2_S1_S1_S2_S1_S2_S1_S2_S1_S2_S2_S2_S2_S2_S2_S2__param_10,
	.param .u64 .ptr .align 1 _Z21bert_only_global_syncPK6__halfS1_PS_S1_S1_S2_S1_S1_S2_S1_S2_S1_S2_S1_S2_S2_S2_S2_S2_S2_S2__param_11,
	.param .u64 .ptr .align 1 _Z21bert_only_global_syncPK6__halfS1_PS_S1_S1_S2_S1_S1_S2_S1_S2_S1_S2_S1_S2_S2_S2_S2_S2_S2_S2__param_12,
	.param .u64 .ptr .align 1 _Z21bert_only_global_syncPK6__halfS1_PS_S1_S1_S2_S1_S1_S2_S1_S2_S1_S2_S1_S2_S2_S2_S2_S2_S2_S2__param_13,
	.param .u64 .ptr .align 1 _Z21bert_only_global_syncPK6__halfS1_PS_S1_S1_S2_S1_S1_S2_S1_S2_S1_S2_S1_S2_S2_S2_S2_S2_S2_S2__param_14,
	.param .u64 .ptr .align 1 _Z21bert_only_global_syncPK6__halfS1_PS_S1_S1_S2_S1_S1_S2_S1_S2_S1_S2_S1_S2_S2_S2_S2_S2_S2_S2__param_15,
	.param .u64 .ptr .align 1 _Z21bert_only_global_syncPK6__halfS1_PS_S1_S1_S2_S1_S1_S2_S1_S2_S1_S2_S1_S2_S2_S2_S2_S2_S2_S2__param_16,
	.param .u64 .ptr .align 1 _Z21bert_only_global_syncPK6__halfS1_PS_S1_S1_S2_S1_S1_S2_S1_S2_S1_S2_S1_S2_S2_S2_S2_S2_S2_S2__param_17,
	.param .u64 .ptr .align 1 _Z21bert_only_global_syncPK6__halfS1_PS_S1_S1_S2_S1_S1_S2_S1_S2_S1_S2_S1_S2_S2_S2_S2_S2_S2_S2__param_18,
	.param .u64 .ptr .align 1 _Z21bert_only_global_syncPK6__halfS1_PS_S1_S1_S2_S1_S1_S2_S1_S2_S1_S2_S1_S2_S2_S2_S2_S2_S2_S2__param_19,
	.param .u64 .ptr .align 1 _Z21bert_only_global_syncPK6__halfS1_PS_S1_S1_S2_S1_S1_S2_S1_S2_S1_S2_S1_S2_S2_S2_S2_S2_S2_S2__param_20
)
{
	.reg .pred 	%p<27>;
	.reg .b16 	%rs<46>;
	.reg .b32 	%r<7719>;
	.reg .b32 	%f<141>;
	.reg .b64 	%rd<432>;

	// begin inline asm
	mov.u32 %r11, %envreg2;
	// end inline asm
	cvt.u64.u32 	%rd26, %r11;
	// begin inline asm
	mov.u32 %r12, %envreg1;
	// end inline asm
	cvt.u64.u32 	%rd27, %r12;
	shl.b64 	%rd28, %rd27, 32;
	or.b64  	%rd1, %rd28, %rd26;
	mov.u32 	%r13, %ctaid.x;
	setp.gt.u32 	%p1, %r13, 95;
	@%p1 bra 	$L__BB8_2;
	ld.param.u64 	%rd411, [_Z21bert_only_global_syncPK6__halfS1_PS_S1_S1_S2_S1_S1_S2_S1_S2_S1_S2_S1_S2_S2_S2_S2_S2_S2_S2__param_2];
	ld.param.u64 	%rd410, [_Z21bert_only_global_syncPK6__halfS1_PS_S1_S1_S2_S1_S1_S2_S1_S2_S1_S2_S1_S2_S2_S2_S2_S2_S2_S2__param_1];
	ld.param.u64 	%rd409, [_Z21bert_only_global_syncPK6__halfS1_PS_S1_S1_S2_S1_S1_S2_S1_S2_S1_S2_S1_S2_S2_S2_S2_S2_S2_S2__param_0];
	cvta.to.global.u64 	%rd125, %rd410;
	cvta.to.global.u64 	%rd126, %rd409;
	mov.u32 	%r110, %tid.x;
	shr.u32 	%r111, %r110, 6;
	mov.u32 	%r112, %ctaid.x;
	cvt.u16.u32 	%rs2, %r112;
	mul.lo.s16 	%rs3, %rs2, 171;
	shr.u16 	%rs4, %rs3, 12;
	mul.lo.s16 	%rs5, %rs4, 24;
	sub.s16 	%rs6, %rs2, %rs5;
	mov.f32 	%f1, 0f00000000;
	// begin inline asm
	{  cvt.rn.f16.f32 %rs1, %f1;}

	// end inline asm
	mov.b32 	%r113, {%rs1, %rs1};
	shr.u32 	%r114, %r110, 2;
	shl.b32 	%r115, %r110, 3;
	and.b32  	%r116, %r115, 24;
	mad.lo.s32 	%r117, %r114, 40, %r116;
	and.b16  	%rs7, %rs6, 255;
	mul.wide.u16 	%r118, %rs7, 32;
	shr.u32 	%r119, %r110, 3;
	and.b32  	%r120, %r115, 56;
	mad.lo.s32 	%r121, %r119, 72, %r120;
	mul.wide.u16 	%r122, %rs4, 96;
	add.s32 	%r123, %r122, %r119;
	mul.lo.s32 	%r124, %r123, 768;
	or.b32  	%r125, %r118, %r116;
	or.b32  	%r126, %r124, %r120;
	mad.lo.s32 	%r127, %r114, 768, %r125;
	shl.b32 	%r128, %r117, 1;
	mov.u32 	%r129, all_shared_mem;
	add.s32 	%r86, %r129, %r128;
	mul.wide.u32 	%rd127, %r127, 2;
	add.s64 	%rd29, %rd126, %rd127;
	// begin inline asm
	cp.async.cg.shared.global [%r86], [%rd29], 16, 16;
	// end inline asm
	add.s32 	%r87, %r86, 2560;
	add.s64 	%rd30, %rd29, 49152;
	// begin inline asm
	cp.async.cg.shared.global [%r87], [%rd30], 16, 16;
	// end inline asm
	mul.wide.u32 	%rd128, %r126, 2;
	add.s64 	%rd31, %rd125, %rd128;
	shl.b32 	%r130, %r121, 1;
	add.s32 	%r131, %r129, 15360;
	add.s32 	%r88, %r131, %r130;
	// begin inline asm
	cp.async.cg.shared.global [%r88], [%rd31], 16, 16;
	// end inline asm
	add.s64 	%rd32, %rd31, 24576;
	add.s32 	%r89, %r88, 2304;
	// begin inline asm
	cp.async.cg.shared.global [%r89], [%rd32], 16, 16;
	// end inline asm
	add.s64 	%rd33, %rd31, 49152;
	add.s32 	%r90, %r88, 4608;
	// begin inline asm
	cp.async.cg.shared.global [%r90], [%rd33], 16, 16;
	// end inline asm
	add.s64 	%rd34, %rd31, 73728;
	add.s32 	%r91, %r88, 6912;
	// begin inline asm
	cp.async.cg.shared.global [%r91], [%rd34], 16, 16;
	// end inline asm
	add.s64 	%rd35, %rd31, 98304;
	add.s32 	%r92, %r88, 9216;
	// begin inline asm
	cp.async.cg.shared.global [%r92], [%rd35], 16, 16;
	// end inline asm
	add.s64 	%rd36, %rd31, 122880;
	add.s32 	%r93, %r88, 11520;
	// begin inline asm
	cp.async.cg.shared.global [%r93], [%rd36], 16, 16;
	// end inline asm
	// begin inline asm
	cp.async.commit_group;
	// end inline asm
	add.s64 	%rd37, %rd29, 98304;
	add.s32 	%r94, %r86, 5120;
	// begin inline asm
	cp.async.cg.shared.global [%r94], [%rd37], 16, 16;
	// end inline asm
	add.s64 	%rd38, %rd29, 147456;
	add.s32 	%r95, %r86, 7680;
	// begin inline asm
	cp.async.cg.shared.global [%r95], [%rd38], 16, 16;
	// end inline asm
	add.s64 	%rd39, %rd31, 128;
	add.s32 	%r96, %r88, 13824;
	// begin inline asm
	cp.async.cg.shared.global [%r96], [%rd39], 16, 16;
	// end inline asm
	add.s64 	%rd40, %rd31, 24704;
	add.s32 	%r97, %r88, 16128;
	// begin inline asm
	cp.async.cg.shared.global [%r97], [%rd40], 16, 16;
	// end inline asm
	add.s64 	%rd41, %rd31, 49280;
	add.s32 	%r98, %r88, 18432;
	// begin inline asm
	cp.async.cg.shared.global [%r98], [%rd41], 16, 16;
	// end inline asm
	add.s64 	%rd42, %rd31, 73856;
	add.s32 	%r99, %r88, 20736;
	// begin inline asm
	cp.async.cg.shared.global [%r99], [%rd42], 16, 16;
	// end inline asm
	add.s64 	%rd43, %rd31, 98432;
	add.s32 	%r100, %r88, 23040;
	// begin inline asm
	cp.async.cg.shared.global [%r100], [%rd43], 16, 16;
	// end inline asm
	add.s64 	%rd44, %rd31, 123008;
	add.s32 	%r101, %r88, 25344;
	// begin inline asm
	cp.async.cg.shared.global [%r101], [%rd44], 16, 16;
	// end inline asm
	// begin inline asm
	cp.async.commit_group;
	// end inline asm
	add.s64 	%rd45, %rd29, 196608;
	add.s32 	%r102, %r86, 10240;
	// begin inline asm
	cp.async.cg.shared.global [%r102], [%rd45], 16, 16;
	// end inline asm
	add.s64 	%rd46, %rd29, 245760;
	add.s32 	%r103, %r86, 12800;
	// begin inline asm
	cp.async.cg.shared.global [%r103], [%rd46], 16, 16;
	// end inline asm
	add.s64 	%rd47, %rd31, 256;
	add.s32 	%r104, %r88, 27648;
	// begin inline asm
	cp.async.cg.shared.global [%r104], [%rd47], 16, 16;
	// end inline asm
	add.s64 	%rd48, %rd31, 24832;
	add.s32 	%r105, %r88, 29952;
	// begin inline asm
	cp.async.cg.shared.global [%r105], [%rd48], 16, 16;
	// end inline asm
	add.s64 	%rd49, %rd31, 49408;
	add.s32 	%r106, %r88, 32256;
	// begin inline asm
	cp.async.cg.shared.global [%r106], [%rd49], 16, 16;
	// end inline asm
	add.s64 	%rd50, %rd31, 73984;
	add.s32 	%r107, %r88, 34560;
	// begin inline asm
	cp.async.cg.shared.global [%r107], [%rd50], 16, 16;
	// end inline asm
	add.s64 	%rd51, %rd31, 98560;
	add.s32 	%r108, %r88, 36864;
	// begin inline asm
	cp.async.cg.shared.global [%r108], [%rd51], 16, 16;
	// end inline asm
	add.s64 	%rd52, %rd31, 123136;
	add.s32 	%r109, %r88, 39168;
	// begin inline asm
	cp.async.cg.shared.global [%r109], [%rd52], 16, 16;
	// end inline asm
	// begin inline asm
	cp.async.commit_group;
	// end inline asm
	// begin inline asm
	cp.async.wait_group 2;
	// end inline asm
	bar.sync 	0;
	and.b32  	%r132, %r110, 32;
	add.s32 	%r133, %r129, %r132;
	mov.b32 	%r134, 40;
	wmma.load.a.sync.aligned.col.m16n16k16.shared.f16 	{%r135, %r136, %r137, %r138, %r139, %r140, %r141, %r142}, [%r133], %r134;
	mad.lo.s32 	%r143, %r111, 6912, %r131;
	mov.b32 	%r144, 72;
	wmma.load.b.sync.aligned.col.m16n16k16.shared.f16 	{%r145, %r146, %r147, %r148, %r149, %r150, %r151, %r152}, [%r143], %r144;
	add.s32 	%r153, %r143, 2304;
	wmma.load.b.sync.aligned.col.m16n16k16.shared.f16 	{%r154, %r155, %r156, %r157, %r158, %r159, %r160, %r161}, [%r153], %r144;
	add.s32 	%r162, %r143, 4608;
	wmma.load.b.sync.aligned.col.m16n16k16.shared.f16 	{%r163, %r164, %r165, %r166, %r167, %r168, %r169, %r170}, [%r162], %r144;
	wmma.mma.sync.aligned.col.col.m16n16k16.f16.f16 {%r171, %r172, %r173, %r174}, {%r135, %r136, %r137, %r138, %r139, %r140, %r141, %r142}, {%r145, %r146, %r147, %r148, %r149, %r150, %r151, %r152}, {%r113, %r113, %r113, %r113};
	wmma.mma.sync.aligned.col.col.m16n16k16.f16.f16 {%r175, %r176, %r177, %r178}, {%r135, %r136, %r137, %r138, %r139, %r140, %r141, %r142}, {%r154, %r155, %r156, %r157, %r158, %r159, %r160, %r161}, {%r113, %r113, %r113, %r113};
	wmma.mma.sync.aligned.col.col.m16n16k16.f16.f16 {%r179, %r180, %r181, %r182}, {%r135, %r136, %r137, %r138, %r139, %r140, %r141, %r142}, {%r163, %r164, %r165, %r166, %r167, %r168, %r169, %r170}, {%r113, %r113, %r113, %r113};
	add.s32 	%r183, %r133, 1280;
	wmma.load.a.sync.aligned.col.m16n16k16.shared.f16 	{%r184, %r185, %r186, %r187, %r188, %r189, %r190, %r191}, [%r183], %r134;
	add.s32 	%r192, %r143, 32;
	wmma.load.b.sync.aligned.col.m16n16k16.shared.f16 	{%r193, %r194, %r195, %r196, %r197, %r198, %r199, %r200}, [%r192], %r144;
	add.s32 	%r201, %r143, 2336;
	wmma.load.b.sync.aligned.col.m16n16k16.shared.f16 	{%r202, %r203, %r204, %r205, %r206, %r207, %r208, %r209}, [%r201], %r144;
	add.s32 	%r210, %r143, 4640;
	wmma.load.b.sync.aligned.col.m16n16k16.shared.f16 	{%r211, %r212, %r213, %r214, %r215, %r216, %r217, %r218}, [%r210], %r144;
	wmma.mma.sync.aligned.col.col.m16n16k16.f16.f16 {%r219, %r220, %r221, %r222}, {%r184, %r185, %r186, %r187, %r188, %r189, %r190, %r191}, {%r193, %r194, %r195, %r196, %r197, %r198, %r199, %r200}, {%r171, %r172, %r173, %r174};
	wmma.mma.sync.aligned.col.col.m16n16k16.f16.f16 {%r223, %r224, %r225, %r226}, {%r184, %r185, %r186, %r187, %r188, %r189, %r190, %r191}, {%r202, %r203, %r204, %r205, %r206, %r207, %r208, %r209}, {%r175, %r176, %r177, %r178};
	wmma.mma.sync.aligned.col.col.m16n16k16.f16.f16 {%r227, %r228, %r229, %r230}, {%r184, %r185, %r186, %r187, %r188, %r189, %r190, %r191}, {%r211, %r212, %r213, %r214, %r215, %r216, %r217, %r218}, {%r179, %r180, %r181, %r182};
	add.s32 	%r231, %r133, 2560;
	wmma.load.a.sync.aligned.col.m16n16k16.shared.f16 	{%r232, %r233, %r234, %r235, %r236, %r237, %r238, %r239}, [%r231], %r134;
	add.s32 	%r240, %r143, 64;
	wmma.load.b.sync.aligned.col.m16n16k16.shared.f16 	{%r241, %r242, %r243, %r244, %r245, %r246, %r247, %r248}, [%r240], %r144;
	add.s32 	%r249, %r143, 2368;
	wmma.load.b.sync.aligned.col.m16n16k16.shared.f16 	{%r250, %r251, %r252, %r253, %r254, %r255, %r256, %r257}, [%r249], %r144;
	add.s32 	%r258, %r143, 4672;
	wmma.load.b.sync.aligned.col.m16n16k16.shared.f16 	{%r259, %r260, %r261, %r262, %r263, %r264, %r265, %r266}, [%r258], %r144;
	wmma.mma.sync.aligned.col.col.m16n16k16.f16.f16 {%r267, %r268, %r269, %r270}, {%r232, %r233, %r234, %r235, %r236, %r237, %r238, %r239}, {%r241, %r242, %r243, %r244, %r245, %r246, %r247, %r248}, {%r219, %r220, %r221, %r222};
	wmma.mma.sync.aligned.col.col.m16n16k16.f16.f16 {%r271, %r272, %r273, %r274}, {%r232, %r233, %r234, %r235, %r236, %r237, %r238, %r239}, {%r250, %r251, %r252, %r253, %r254, %r255, %r256, %r257}, {%r223, %r224, %r225, %r226};
	wmma.mma.sync.aligned.col.col.m16n16k16.f16.f16 {%r275, %r276, %r277, %r278}, {%r232, %r233, %r234, %r235, %r236, %r237, %r238, %r239}, {%r259, %r260, %r261, %r262, %r263, %r264, %r265, %r266}, {%r227, %r228, %r229, %r230};
	add.s32 	%r279, %r133, 3840;
	wmma.load.a.sync.aligned.col.m16n16k16.shared.f16 	{%r280, %r281, %r282, %r283, %r284, %r285, %r286, %r287}, [%r279], %r134;
	add.s32 	%r288, %r143, 96;
	wmma.load.b.sync.aligned.col.m16n16k16.shared.f16 	{%r289, %r290, %r291, %r292, %r293, %r294, %r295, %r296}, [%r288], %r144;
	add.s32 	%r297, %r143, 2400;
	wmma.load.b.sync.aligned.col.m16n16k16.shared.f16 	{%r298, %r299, %r300, %r301, %r302, %r303, %r304, %r305}, [%r297], %r144;
	add.s32 	%r306, %r143, 4704;
	wmma.load.b.sync.aligned.col.m16n16k16.shared.f16 	{%r307, %r308, %r309, %r310, %r311, %r312, %r313, %r314}, [%r306], %r144;
	wmma.mma.sync.aligned.col.col.m16n16k16.f16.f16 {%r315, %r316, %r317, %r318}, {%r280, %r281, %r282, %r283, %r284, %r285, %r286, %r287}, {%r289, %r290, %r291, %r292, %r293, %r294, %r295, %r296}, {%r267, %r268, %r269, %r270};
	wmma.mma.sync.aligned.col.col.m16n16k16.f16.f16 {%r319, %r320, %r321, %r322}, {%r280, %r281, %r282, %r283, %r284, %r285, %r286, %r287}, {%r298, %r299, %r300, %r301, %r302, %r303, %r304, %r305}, {%r271, %r272, %r273, %r274};
	wmma.mma.sync.aligned.col.col.m16n16k16.f16.f16 {%r323, %r324, %r325, %r326}, {%r280, %r281, %r282, %r283, %r284, %r285, %r286, %r287}, {%r307, %r308, %r309, %r310, %r311, %r312, %r313, %r314}, {%r275, %r276, %r277, %r278};
	add.s64 	%rd53, %rd29, 294912;
	// begin inline asm
	cp.async.cg.shared.global [%r86], [%rd53], 16, 16;
	// end inline asm
	add.s64 	%rd54, %rd29, 344064;
	// begin inline asm
	cp.async.cg.shared.global [%r87], [%rd54], 16, 16;
	// end inline asm
	add.s64 	%rd55, %rd31, 384;
	// begin inline asm
	cp.async.cg.shared.global [%r88], [%rd55], 16, 16;
	// end inline asm
	add.s64 	%rd56, %rd31, 24960;
	// begin inline asm
	cp.async.cg.shared.global [%r89], [%rd56], 16, 16;
	// end inline asm
	add.s64 	%rd57, %rd31, 49536;
	// begin inline asm
	cp.async.cg.shared.global [%r90], [%rd57], 16, 16;
	// end inline asm
	add.s64 	%rd58, %rd31, 74112;
	// begin inline asm
	cp.async.cg.shared.global [%r91], [%rd58], 16, 16;
	// end inline asm
	add.s64 	%rd59, %rd31, 98688;
	// begin inline asm
	cp.async.cg.shared.global [%r92], [%rd59], 16, 16;
	// end inline asm
	add.s64 	%rd60, %rd31, 123264;
	// begin inline asm
	cp.async.cg.shared.global [%r93], [%rd60], 16, 16;
	// end inline asm
	// begin inline asm
	cp.async.commit_group;
	// end inline asm
	// begin inline asm
	cp.async.wait_group 2;
	// end inline asm
	bar.sync 	0;
	add.s32 	%r327, %r133, 5120;
	wmma.load.a.sync.aligned.col.m16n16k16.shared.f16 	{%r328, %r329, %r330, %r331, %r332, %r333, %r334, %r335}, [%r327], %r134;
	add.s32 	%r336, %r143, 13824;
	wmma.load.b.sync.aligned.col.m16n16k16.shared.f16 	{%r337, %r338, %r339, %r340, %r341, %r342, %r343, %r344}, [%r336], %r144;
	add.s32 	%r345, %r143, 16128;
	wmma.load.b.sync.aligned.col.m16n16k16.shared.f16 	{%r346, %r347, %r348, %r349, %r350, %r351, %r352, %r353}, [%r345], %r144;
	add.s32 	%r354, %r143, 18432;
	wmma.load.b.sync.aligned.col.m16n16k16.shared.f16 	{%r355, %r356, %r357, %r358, %r359, %r360, %r361, %r362}, [%r354], %r144;
	wmma.mma.sync.aligned.col.col.m16n16k16.f16.f16 {%r363, %r364, %r365, %r366}, {%r328, %r329, %r330, %r331, %r332, %r333, %r334, %r335}, {%r337, %r338, %r339, %r340, %r341, %r342, %r343, %r344}, {%r315, %r316, %r317, %r318};
	wmma.mma.sync.aligned.col.col.m16n16k16.f16.f16 {%r367, %r368, %r369, %r370}, {%r328, %r329, %r330, %r331, %r332, %r333, %r334, %r335}, {%r346, %r347, %r348, %r349, %r350, %r351, %r352, %r353}, {%r319, %r320, %r321, %r322};
	wmma.mma.sync.aligned.col.col.m16n16k16.f16.f16 {%r371, %r372, %r373, %r374}, {%r328, %r329, %r330, %r331, %r332, %r333, %r334, %r335}, {%r355, %r356, %r357, %r358, %r359, %r360, %r361, %r362}, {%r323, %r324, %r325, %r326};
	add.s32 	%r375, %r133, 6400;
	wmma.load.a.sync.aligned.col.m16n16k16.shared.f16 	{%r376, %r377, %r378, %r379, %r380, %r381, %r382, %r383}, [%r375], %r134;
	add.s32 	%r384, %r143, 13856;
	wmma.load.b.sync.aligned.col.m16n16k16.shared.f16 	{%r385, %r386, %r387, %r388, %r389, %r390, %r391, %r392}, [%r384], %r144;
	add.s32 	%r393, %r143, 16160;
	wmma.load.b.sync.aligned.col.m16n16k16.shared.f16 	{%r394, %r395, %r396, %r397, %r398, %r399, %r400, %r401}, [%r393], %r144;
	add.s32 	%r402, %r143, 18464;
	wmma.load.b.sync.aligned.col.m16n16k16.shared.f16 	{%r403, %r404, %r405, %r406, %r407, %r408, %r409, %r410}, [%r402], %r144;
	wmma.mma.sync.aligned.col.col.m16n16k16.f16.f16 {%r411, %r412, %r413, %r414}, {%r376, %r377, %r378, %r379, %r380, %r381, %r382, %r383}, {%r385, %r386, %r387, %r388, %r389, %r390, %r391, %r392}, {%r363, %r364, %r365, %r366};
	wmma.mma.sync.aligned.col.col.m16n16k16.f16.f16 {%r415, %r416, %r417, %r418}, {%r376, %r377, %r378, %r379, %r380, %r381, %r382, %r383}, {%r394, %r395, %r396, %r397, %r398, %r399, %r400, %r401}, {%r367, %r368, %r369, %r370};
	wmma.mma.sync.aligned.col.col.m16n16k16.f16.f16 {%r419, %r420, %r421, %r422}, {%r376, %r377, %r378, %r379, %r380, %r381, %r382, %r383}, {%r403, %r404, %r405, %r406, %r407, %r408, %r409, %r410}, {%r371, %r372, %r373, %r374};
	add.s32 	%r423, %r133, 7680;
	wmma.load.a.sync.aligned.col.m16n16k16.shared.f16 	{%r424, %r425, %r426, %r427, %r428, %r429, %r430, %r431}, [%r423], %r134;
	add.s32 	%r432, %r143, 13888;
	wmma.load.b.sync.aligned.col.m16n16k16.shared.f16 	{%r433, %r434, %r435, %r436, %r437, %r438, %r439, %r440}, [%r432], %r144;
	add.s32 	%r441, %r143, 16192;
	wmma.load.b.sync.aligned.col.m16n16k16.shared.f16 	{%r442, %r443, %r444, %r445, %r446, %r447, %r448, %r449}, [%r441], %r144;
	add.s32 	%r450, %r143, 18496;
	wmma.load.b.sync.aligned.col.m16n16k16.shared.f16 	{%r451, %r452, %r453, %r454, %r455, %r456, %r457, %r458}, [%r450], %r144;
	wmma.mma.sync.aligned.col.col.m16n16k16.f16.f16 {%r459, %r460, %r461, %r462}, {%r424, %r425, %r426, %r427, %r428, %r429, %r430, %r431}, {%r433, %r434, %r435, %r436, %r437, %r438, %r439, %r440}, {%r411, %r412, %r413, %r414};
	wmma.mma.sync.aligned.col.col.m16n16k16.f16.f16 {%r463, %r464, %r465, %r466}, {%r424, %r425, %r426, %r427, %r428, %r429, %r430, %r431}, {%r442, %r443, %r444, %r445, %r446, %r447, %r448, %r449}, {%r415, %r416, %r417, %r418};
	wmma.mma.sync.aligned.col.col.m16n16k16.f16.f16 {%r467, %r468, %r469, %r470}, {%r424, %r425, %r426, %r427, %r428, %r429, %r430, %r431}, {%r451, %r452, %r453, %r454, %r455, %r456, %r457, %r458}, {%r419, %r420, %r421, %r422};
	add.s32 	%r471, %r133, 8960;
	wmma.load.a.sync.aligned.col.m16n16k16.shared.f16 	{%r472, %r473, %r474, %r475, %r476, %r477, %r478, %r479}, [%r471], %r134;
	add.s32 	%r480, %r143, 13920;
	wmma.load.b.sync.aligned.col.m16n16k16.shared.f16 	{%r481, %r482, %r483, %r484, %r485, %r486, %r487, %r488}, [%r480], %r144;
	add.s32 	%r489, %r143, 16224;
	wmma.load.b.sync.aligned.col.m16n16k16.shared.f16 	{%r490, %r491, %r492, %r493, %r494, %r495, %r496, %r497}, [%r489], %r144;
	add.s32 	%r498, %r143, 18528;
	wmma.load.b.sync.aligned.col.m16n16k16.shared.f16 	{%r499, %r500, %r501, %r502, %r503, %r504, %r505, %r506}, [%r498], %r144;
	wmma.mma.sync.aligned.col.col.m16n16k16.f16.f16 {%r507, %r508, %r509, %r510}, {%r472, %r473, %r474, %r475, %r476, %r477, %r478, %r479}, {%r481, %r482, %r483, %r484, %r485, %r486, %r487, %r488}, {%r459, %r460, %r461, %r462};
	wmma.mma.sync.aligned.col.col.m16n16k16.f16.f16 {%r511, %r512, %r513, %r514}, {%r472, %r473, %r474, %r475, %r476, %r477, %r478, %r479}, {%r490, %r491, %r492, %r493, %r494, %r495, %r496, %r497}, {%r463, %r464, %r465, %r466};
	wmma.mma.sync.aligned.col.col.m16n16k16.f16.f16 {%r515, %r516, %r517, %r518}, {%r472, %r473, %r474, %r475, %r476, %r477, %r478, %r479}, {%r499, %r500, %r501, %r502, %r503, %r504, %r505, %r506}, {%r467, %r468, %r469, %r470};
	add.s64 	%rd61, %rd29, 393216;
	// begin inline asm
	cp.async.cg.shared.global [%r94], [%rd61], 16, 16;
	// end inline asm
	add.s64 	%rd62, %rd29, 442368;
	// begin inline asm
	cp.async.cg.shared.global [%r95], [%rd62], 16, 16;
	// end inline asm
	add.s64 	%rd63, %rd31, 512;
	// begin inline asm
	cp.async.cg.shared.global [%r96], [%rd63], 16, 16;
	// end inline asm
	add.s64 	%rd64, %rd31, 25088;
	// begin inline asm
	cp.async.cg.shared.global [%r97], [%rd64], 16, 16;
	// end inline asm
	add.s64 	%rd65, %rd31, 49664;
	// begin inline asm
	cp.async.cg.shared.global [%r98], [%rd65], 16, 16;
	// end inline asm
	add.s64 	%rd66, %rd31, 74240;
	// begin inline asm
	cp.async.cg.shared.global [%r99], [%rd66], 16, 16;
	// end inline asm
	add.s64 	%rd67, %rd31, 98816;
	// begin inline asm
	cp.async.cg.shared.global [%r100], [%rd67], 16, 16;
	// end inline asm
	add.s64 	%rd68, %rd31, 123392;
	// begin inline asm
	cp.async.cg.shared.global [%r101], [%rd68], 16, 16;
	// end inline asm
	// begin inline asm
	cp.async.commit_group;
	// end inline asm
	// begin inline asm
	cp.async.wait_group 2;
	// end inline asm
	bar.sync 	0;
	add.s32 	%r519, %r133, 10240;
	wmma.load.a.sync.aligned.col.m16n16k16.shared.f16 	{%r520, %r521, %r522, %r523, %r524, %r525, %r526, %r527}, [%r519], %r134;
	add.s32 	%r528, %r143, 27648;
	wmma.load.b.sync.aligned.col.m16n16k16.shared.f16 	{%r529, %r530, %r531, %r532, %r533, %r534, %r535, %r536}, [%r528], %r144;
	add.s32 	%r537, %r143, 29952;
	wmma.load.b.sync.aligned.col.m16n16k16.shared.f16 	{%r538, %r539, %r540, %r541, %r542, %r543, %r544, %r545}, [%r537], %r144;
	add.s32 	%r546, %r143, 32256;
	wmma.load.b.sync.aligned.col.m16n16k16.shared.f16 	{%r547, %r548, %r549, %r550, %r551, %r552, %r553, %r554}, [%r546], %r144;
	wmma.mma.sync.aligned.col.col.m16n16k16.f16.f16 {%r555, %r556, %r557, %r558}, {%r520, %r521, %r522, %r523, %r524, %r525, %r526, %r527}, {%r529, %r530, %r531, %r532, %r533, %r534, %r535, %r536}, {%r507, %r508, %r509, %r510};
	wmma.mma.sync.aligned.col.col.m16n16k16.f16.f16 {%r559, %r560, %r561, %r562}, {%r520, %r521, %r522, %r523, %r524, %r525, %r526, %r527}, {%r538, %r539, %r540, %r541, %r542, %r543, %r544, %r545}, {%r511, %r512, %r513, %r514};
	wmma.mma.sync.aligned.col.col.m16n16k16.f16.f16 {%r563, %r564, %r565, %r566}, {%r520, %r521, %r522, %r523, %r524, %r525, %r526, %r527}, {%r547, %r548, %r549, %r550, %r551, %r552, %r553, %r554}, {%r515, %r516, %r517, %r518};
	add.s32 	%r567, %r133, 11520;
	wmma.load.a.sync.aligned.col.m16n16k16.shared.f16 	{%r568, %r569, %r570, %r571, %r572, %r573, %r574, %r575}, [%r567], %r134;
	add.s32 	%r576, %r143, 27680;
	wmma.load.b.sync.aligned.col.m16n16k16.shared.f16 	{%r577, %r578, %r579, %r580, %r581, %r582, %r583, %r584}, [%r576], %r144;
	add.s32 	%r585, %r143, 29984;
	wmma.load.b.sync.aligned.col.m16n16k16.shared.f16 	{%r586, %r587, %r588, %r589, %r590, %r591, %r592, %r593}, [%r585], %r144;
	add.s32 	%r594, %r143, 32288;
	wmma.load.b.sync.aligned.col.m16n16k16.shared.f16 	{%r595, %r596, %r597, %r598, %r599, %r600, %r601, %r602}, [%r594], %r144;
	wmma.mma.sync.aligned.col.col.m16n16k16.f16.f16 {%r603, %r604, %r605, %r606}, {%r568, %r569, %r570, %r571, %r572, %r573, %r574, %r575}, {%r577, %r578, %r579, %r580, %r581, %r582, %r583, %r584}, {%r555, %r556, %r557, %r558};
	wmma.mma.sync.aligned.col.col.m16n16k16.f16.f16 {%r607, %r608, %r609, %r610}, {%r568, %r569, %r570, %r571, %r572, %r573, %r574, %r575}, {%r586, %r587, %r588, %r589, %r590, %r591, %r592, %r593}, {%r559, %r560, %r561, %r562};
	wmma.mma.sync.aligned.col.col.m16n16k16.f16.f16 {%r611, %r612, %r613, %r614}, {%r568, %r569, %r570, %r571, %r572, %r573, %r574, %r575}, {%r595, %r596, %r597, %r598, %r599, %r600, %r601, %r602}, {%r563, %r564, %r565, %r566};
	add.s32 	%r615, %r133, 12800;
	wmma.load.a.sync.aligned.col.m16n16k16.shared.f16 	{%r616, %r617, %r618, %r619, %r620, %r621, %r622, %r623}, [%r615], %r134;
	add.s32 	%r624, %r143, 27712;
	wmma.load.b.sync.aligned.col.m16n16k16.shared.f16 	{%r625, %r626, %r627, %r628, %r629, %r630, %r631, %r632}, [%r624], %r144;
	add.s32 	%r633, %r143, 30016;
	wmma.load.b.sync.aligned.col.m16n16k16.shared.f16 	{%r634, %r635, %r636, %r637, %r638, %r639, %r640, %r641}, [%r633], %r144;
	add.s32 	%r642, %r143, 32320;
	wmma.load.b.sync.aligned.col.m16n16k16.shared.f16 	{%r643, %r644, %r645, %r646, %r647, %r648, %r649, %r650}, [%r642], %r144;
	wmma.mma.sync.aligned.col.col.m16n16k16.f16.f16 {%r651, %r652, %r653, %r654}, {%r616, %r617, %r618, %r619, %r620, %r621, %r622, %r623}, {%r625, %r626, %r627, %r628, %r629, %r630, %r631, %r632}, {%r603, %r604, %r605, %r606};
	wmma.mma.sync.aligned.col.col.m16n16k16.f16.f16 {%r655, %r656, %r657, %r658}, {%r616, %r617, %r618, %r619, %r620, %r621, %r622, %r623}, {%r634, %r635, %r636, %r637, %r638, %r639, %r640, %r641}, {%r607, %r608, %r609, %r610};
	wmma.mma.sync.aligned.col.col.m16n16k16.f16.f16 {%r659, %r660, %r661, %r662}, {%r616, %r617, %r618, %r619, %r620, %r621, %r622, %r623}, {%r643, %r644, %r645, %r646, %r647, %r648, %r649, %r650}, {%r611, %r612, %r613, %r614};
	add.s32 	%r663, %r133, 14080;
	wmma.load.a.sync.aligned.col.m16n16k16.shared.f16 	{%r664, %r665, %r666, %r667, %r668, %r669, %r670, %r671}, [%r663], %r134;
	add.s32 	%r672, %r143, 27744;
	wmma.load.b.sync.aligned.col.m16n16k16.shared.f16 	{%r673, %r674, %r675, %r676, %r677, %r678, %r679, %r680}, [%r672], %r144;
	add.s32 	%r681, %r143, 30048;
	wmma.load.b.sync.aligned.col.m16n16k16.shared.f16 	{%r682, %r683, %r684, %r685, %r686, %r687, %r688, %r689}, [%r681], %r144;
	add.s32 	%r690, %r143, 32352;
	wmma.load.b.sync.aligned.col.m16n16k16.shared.f16 	{%r691, %r692, %r693, %r694, %r695, %r696, %r697, %r698}, [%r690], %r144;
	wmma.mma.sync.aligned.col.col.m16n16k16.f16.f16 {%r699, %r700, %r701, %r702}, {%r664, %r665, %r666, %r667, %r668, %r669, %r670, %r671}, {%r673, %r674, %r675, %r676, %r677, %r678, %r679, %r680}, {%r651, %r652, %r653, %r654};
	wmma.mma.sync.aligned.col.col.m16n16k16.f16.f16 {%r703, %r704, %r705, %r706}, {%r664, %r665, %r666, %r667, %r668, %r669, %r670, %r671}, {%r682, %r683, %r684, %r685, %r686, %r687, %r688, %r689}, {%r655, %r656, %r657, %r658};
	wmma.mma.sync.aligned.col.col.m16n16k16.f16.f16 {%r707, %r708, %r709, %r710}, {%r664, %r665, %r666, %r667, %r668, %r669, %r670, %r671}, {%r691, %r692, %r693, %r694, %r695, %r696, %r697, %r698}, {%r659, %r660, %r661, %r662};
	add.s64 	%rd69, %rd29, 491520;
	// begin inline asm
	cp.async.cg.shared.global [%r102], [%rd69], 16, 16;
	// end inline asm
	add.s64 	%rd70, %rd29, 540672;
	// begin inline asm
	cp.async.cg.shared.global [%r103], [%rd70], 16, 16;
	// end inline asm
	add.s64 	%rd71, %rd31, 640;
	// begin inline asm
	cp.async.cg.shared.global [%r104], [%rd71], 16, 16;
	// end inline asm
	add.s64 	%rd72, %rd31, 25216;
	// begin inline asm
	cp.async.cg.shared.global [%r105], [%rd72], 16, 16;
	// end inline asm
	add.s64 	%rd73, %rd31, 49792;
	// begin inline asm
	cp.async.cg.shared.global [%r106], [%rd73], 16, 16;
	// end inline asm
	add.s64 	%rd74, %rd31, 74368;
	// begin inline asm
	cp.async.cg.shared.global [%r107], [%rd74], 16, 16;
	// end inline asm
	add.s64 	%rd75, %rd31, 98944;
	// begin inline asm
	cp.async.cg.shared.global [%r108], [%rd75], 16, 16;
	// end inline asm
	add.s64 	%rd76, %rd31, 123520;
	// begin inline asm
	cp.async.cg.shared.global [%r109], [%rd76], 16, 16;
	// end inline asm
	// begin inline asm
	cp.async.commit_group;
	// end inline asm
	// begin inline asm
	cp.async.wait_group 2;
	// end inline asm
	bar.sync 	0;
	wmma.load.a.sync.aligned.col.m16n16k16.shared.f16 	{%r711, %r712, %r713, %r714, %r715, %r716, %r717, %r718}, [%r133], %r134;
	wmma.load.b.sync.aligned.col.m16n16k16.shared.f16 	{%r719, %r720, %r721, %r722, %r723, %r724, %r725, %r726}, [%r143], %r144;
	wmma.load.b.sync.aligned.col.m16n16k16.shared.f16 	{%r727, %r728, %r729, %r730, %r731, %r732, %r733, %r734}, [%r153], %r144;
	wmma.load.b.sync.aligned.col.m16n16k16.shared.f16 	{%r735, %r736, %r737, %r738, %r739, %r740, %r741, %r742}, [%r162], %r144;
	wmma.mma.sync.aligned.col.col.m16n16k16.f16.f16 {%r743, %r744, %r745, %r746}, {%r711, %r712, %r713, %r714, %r715, %r716, %r717, %r718}, {%r719, %r720, %r721, %r722, %r723, %r724, %r725, %r726}, {%r699, %r700, %r701, %r702};
	wmma.mma.sync.aligned.col.col.m16n16k16.f16.f16 {%r747, %r748, %r749, %r750}, {%r711, %r712, %r713, %r714, %r715, %r716, %r717, %r718}, {%r727, %r728, %r729, %r730, %r731, %r732, %r733, %r734}, {%r703, %r704, %r705, %r706};
	wmma.mma.sync.aligned.col.col.m16n16k16.f16.f16 {%r751, %r752, %r753, %r754}, {%r711, %r712, %r713, %r714, %r715, %r716, %r717, %r718}, {%r735, %r736, %r737, %r738, %r739, %r740, %r741, %r742}, {%r707, %r708, %r709, %r710};
	wmma.load.a.sync.aligned.col.m16n16k16.shared.f16 	{%r755, %r756, %r757, %r758, %r759, %r760, %r761, %r762}, [%r183], %r134;
	wmma.load.b.sync.aligned.col.m16n16k16.shared.f16 	{%r763, %r764, %r765, %r766, %r767, %r768, %r769, %r770}, [%r192], %r144;
	wmma.load.b.sync.aligned.col.m16n16k16.shared.f16 	{%r771, %r772, %r773, %r774, %r775, %r776, %r777, %r778}, [%r201], %r144;
	wmma.load.b.sync.aligned.col.m16n16k16.shared.f16 	{%r779, %r780, %r781, %r782, %r783, %r784, %r785, %r786}, [%r210], %r144;
	wmma.mma.sync.aligned.col.col.m16n16k16.f16.f16 {%r787, %r788, %r789, %r790}, {%r755, %r756, %r757, %r758, %r759, %r760, %r761, %r762}, {%r763, %r764, %r765, %r766, %r767, %r768, %r769, %r770}, {%r743, %r744, %r745, %r746};
	wmma.mma.sync.aligned.col.col.m16n16k16.f16.f16 {%r791, %r792, %r793, %r794}, {%r755, %r756, %r757, %r758, %r759, %r760, %r761, %r762}, {%r771, %r772, %r773, %r774, %r775, %r776, %r777, %r778}, {%r747, %r748, %r749, %r750};
	wmma.mma.sync.aligned.col.col.m16n16k16.f16.f16 {%r795, %r796, %r797, %r798}, {%r755, %r756, %r757, %r758, %r759, %r760, %r761, %r762}, {%r779, %r780, %r781, %r782, %r783, %r784, %r785, %r786}, {%r751, %r752, %r753, %r754};
	wmma.load.a.sync.aligned.col.m16n16k16.shared.f16 	{%r799, %r800, %r801, %r802, %r803, %r804, %r805, %r806}, [%r231], %r134;
	wmma.load.b.sync.aligned.col.m16n16k16.shared.f16 	{%r807, %r808, %r809, %r810, %r811, %r812, %r813, %r814}, [%r240], %r144;
	wmma.load.b.sync.aligned.col.m16n16k16.shared.f16 	{%r815, %r816, %r817, %r818, %r819, %r820, %r821, %r822}, [%r249], %r144;
	wmma.load.b.sync.aligned.col.m16n16k16.shared.f16 	{%r823, %r824, %r825, %r826, %r827, %r828, %r829, %r830}, [%r258], %r144;
	wmma.mma.sync.aligned.col.col.m16n16k16.f16.f16 {%r831, %r832, %r833, %r834}, {%r799, %r800, %r801, %r802, %r803, %r804, %r805, %r806}, {%r807, %r808, %r809, %r810, %r811, %r812, %r813, %r814}, {%r787, %r788, %r789, %r790};
	wmma.mma.sync.aligned.col.col.m16n16k16.f16.f16 {%r835, %r836, %r837, %r838}, {%r799, %r800, %r801, %r802, %r803, %r804, %r805, %r806}, {%r815, %r816, %r817, %r818, %r819, %r820, %r821, %r822}, {%r791, %r792, %r793, %r794};
	wmma.mma.sync.aligned.col.col.m16n16k16.f16.f16 {%r839, %r840, %r841, %r842}, {%r799, %r800, %r801, %r802, %r803, %r804, %r805, %r806}, {%r823, %r824, %r825, %r826, %r827, %r828, %r829, %r830}, {%r795, %r796, %r797, %r798};
	wmma.load.a.sync.aligned.col.m16n16k16.shared.f16 	{%r843, %r844, %r845, %r846, %r847, %r848, %r849, %r850}, [%r279], %r134;
	wmma.load.b.sync.aligned.col.m16n16k16.shared.f16 	{%r851, %r852, %r853, %r854, %r855, %r856, %r857, %r858}, [%r288], %r144;
	wmma.load.b.sync.aligned.col.m16n16k16.shared.f16 	{%r859, %r860, %r861, %r862, %r863, %r864, %r865, %r866}, [%r297], %r144;
	wmma.load.b.sync.aligned.col.m16n16k16.shared.f16 	{%r867, %r868, %r869, %r870, %r871, %r872, %r873, %r874}, [%r306], %r144;
	wmma.mma.sync.aligned.col.col.m16n16k16.f16.f16 {%r875, %r876, %r877, %r878}, {%r843, %r844, %r845, %r846, %r847, %r848, %r849, %r850}, {%r851, %r852, %r853, %r854, %r855, %r856, %r857, %r858}, {%r831, %r832, %r833, %r834};
	wmma.mma.sync.aligned.col.col.m16n16k16.f16.f16 {%r879, %r880, %r881, %r882}, {%r843, %r844, %r845, %r846, %r847, %r848, %r849, %r850}, {%r859, %r860, %r861, %r862, %r863, %r864, %r865, %r866}, {%r835, %r836, %r837, %r838};
	wmma.mma.sync.aligned.col.col.m16n16k16.f16.f16 {%r883, %r884, %r885, %r886}, {%r843, %r844, %r845, %r846, %r847, %r848, %r849, %r850}, {%r867, %r868, %r869, %r870, %r871, %r872, %r873, %r874}, {%r839, %r840, %r841, %r842};
	add.s64 	%rd77, %rd29, 589824;
	// begin inline asm
	cp.async.cg.shared.global [%r86], [%rd77], 16, 16;
	// end inline asm
	add.s64 	%rd78, %rd29, 638976;
	// begin inline asm
	cp.async.cg.shared.global [%r87], [%rd78], 16, 16;
	// end inline asm
	add.s64 	%rd79, %rd31, 768;
	// begin inline asm
	cp.async.cg.shared.global [%r88], [%rd79], 16, 16;
	// end inline asm
	add.s64 	%rd80, %rd31, 25344;
	// begin inline asm
	cp.async.cg.shared.global [%r89], [%rd80], 16, 16;
	// end inline asm
	add.s64 	%rd81, %rd31, 49920;
	// begin inline asm
	cp.async.cg.shared.global [%r90], [%rd81], 16, 16;
	// end inline asm
	add.s64 	%rd82, %rd31, 74496;
	// begin inline asm
	cp.async.cg.shared.global [%r91], [%rd82], 16, 16;
	// end inline asm
	add.s64 	%rd83, %rd31, 99072;
	// begin inline asm
	cp.async.cg.shared.global [%r92], [%rd83], 16, 16;
	// end inline asm
	add.s64 	%rd84, %rd31, 123648;
	// begin inline asm
	cp.async.cg.shared.global [%r93], [%rd84], 16, 16;
	// end inline asm
	// begin inline asm
	cp.async.commit_group;
	// end inline asm
	// begin inline asm
	cp.async.wait_group 2;
	// end inline asm
	bar.sync 	0;
	wmma.load.a.sync.aligned.col.m16n16k16.shared.f16 	{%r887, %r888, %r889, %r890, %r891, %r892, %r893, %r894}, [%r327], %r134;
	wmma.load.b.sync.aligned.col.m16n16k16.shared.f16 	{%r895, %r896, %r897, %r898, %r899, %r900, %r901, %r902}, [%r336], %r144;
	wmma.load.b.sync.aligned.col.m16n16k16.shared.f16 	{%r903, %r904, %r905, %r906, %r907, %r908, %r909, %r910}, [%r345], %r144;
	wmma.load.b.sync.aligned.col.m16n16k16.shared.f16 	{%r911, %r912, %r913, %r914, %r915, %r916, %r917, %r918}, [%r354], %r144;
	wmma.mma.sync.aligned.col.col.m16n16k16.f16.f16 {%r919, %r920, %r921, %r922}, {%r887, %r888, %r889, %r890, %r891, %r892, %r893, %r894}, {%r895, %r896, %r897, %r898, %r899, %r900, %r901, %r902}, {%r875, %r876, %r877, %r878};
	wmma.mma.sync.aligned.col.col.m16n16k16.f16.f16 {%r923, %r924, %r925, %r926}, {%r887, %r888, %r889, %r890, %r891, %r892, %r893, %r894}, {%r903, %r904, %r905, %r906, %r907, %r908, %r909, %r910}, {%r879, %r880, %r881, %r882};
	wmma.mma.sync.aligned.col.col.m16n16k16.f16.f16 {%r927, %r928, %r929, %r930}, {%r887, %r888, %r889, %r890, %r891, %r892, %r893, %r894}, {%r911, %r912, %r913, %r914, %r915, %r916, %r917, %r918}, {%r883, %r884, %r885, %r886};
	wmma.load.a.sync.aligned.col.m16n16k16.shared.f16 	{%r931, %r932, %r933, %r934, %r935, %r936, %r937, %r938}, [%r375], %r134;
	wmma.load.b.sync.aligned.col.m16n16k16.shared.f16 	{%r939, %r940, %r941, %r942, %r943, %r944, %r945, %r946}, [%r384], %r144;
	wmma.load.b.sync.aligned.col.m16n16k16.shared.f16 	{%r947, %r948, %r949, %r950, %r951, %r952, %r953, %r954}, [%r393], %r144;
	wmma.load.b.sync.aligned.col.m16n16k16.shared.f16 	{%r955, %r956, %r957, %r958, %r959, %r960, %r961, %r962}, [%r402], %r144;
	wmma.mma.sync.aligned.col.col.m16n16k16.f16.f16 {%r963, %r964, %r965, %r966}, {%r931, %r932, %r933, %r934, %r935, %r936, %r937, %r938}, {%r939, %r940, %r941, %r942, %r943, %r944, %r945, %r946}, {%r919, %r920, %r921, %r922};
	wmma.mma.sync.aligned.col.col.m16n16k16.f16.f16 {%r967, %r968, %r969, %r970}, {%r931, %r932, %r933, %r934, %r935, %r936, %r937, %r938}, {%r947, %r948, %r949, %r950, %r951, %r952, %r953, %r954}, {%r923, %r924, %r925, %r926};
	wmma.mma.sync.aligned.col.col.m16n16k16.f16.f16 {%r971, %r972, %r973, %r974}, {%r931, %r932, %r933, %r934, %r935, %r936, %r937, %r938}, {%r955, %r956, %r957, %r958, %r959, %r960, %r961, %r962}, {%r927, %r928, %r929, %r930};
	wmma.load.a.sync.aligned.col.m16n16k16.shared.f16 	{%r975, %r976, %r977, %r978, %r979, %r980, %r981, %r982}, [%r423], %r134;
	wmma.load.b.sync.aligned.col.m16n16k16.shared.f16 	{%r983, %r984, %r985, %r986, %r987, %r988, %r989, %r990}, [%r432], %r144;
	wmma.load.b.sync.aligned.col.m16n16k16.shared.f16 	{%r991, %r992, %r993, %r994, %r995, %r996, %r997, %r998}, [%r441], %r144;
	wmma.load.b.sync.aligned.col.m16n16k16.shared.f16 	{%r999, %r1000, %r1001, %r1002, %r1003, %r1004, %r1005, %r1006}, [%r450], %r144;
	wmma.mma.sync.aligned.col.col.m16n16k16.f16.f16 {%r1007, %r1008, %r1009, %r1010}, {%r975, %r976, %r977, %r978, %r979, %r980, %r981, %r982}, {%r983, %r984, %r985, %r986, %r987, %r988, %r989, %r990}, {%r963, %r964, %r965, %r966};
	wmma.mma.sync.aligned.col.col.m16n16k16.f16.f16 {%r1011, %r1012, %r1013, %r1014}, {%r975, %r976, %r977, %r978, %r979, %r980, %r981, %r982}, {%r991, %r992, %r993, %r994, %r995, %r996, %r997, %r998}, {%r967, %r968, %r969, %r970};
	wmma.mma.sync.aligned.col.col.m16n16k16.f16.f16 {%r1015, %r1016, %r1017, %r1018}, {%r975, %r976, %r977, %r978, %r979, %r980, %r981, %r982}, {%r999, %r1000, %r1001, %r1002, %r1003, %r1004, %r1005, %r1006}, {%r971, %r972, %r973, %r974};
	wmma.load.a.sync.aligned.col.m16n16k16.shared.f16 	{%r1019, %r1020, %r1021, %r1022, %r1023, %r1024, %r1025, %r1026}, [%r471], %r134;
	wmma.load.b.sync.aligned.col.m16n16k16.shared.f16 	{%r1027, %r1028, %r1029, %r1030, %r1031, %r1032, %r1033, %r1034}, [%r480], %r144;
	wmma.load.b.sync.aligned.col.m16n16k16.shared.f16 	{%r1035, %r1036, %r1037, %r1038, %r1039, %r1040, %r1041, %r1042}, [%r489], %r144;
	wmma.load.b.sync.aligned.col.m16n16k16.shared.f16 	{%r1043, %r1044, %r1045, %r1046, %r1047, %r1048, %r1049, %r1050}, [%r498], %r144;
	wmma.mma.sync.aligned.col.col.m16n16k16.f16.f16 {%r1051, %r1052, %r1053, %r1054}, {%r1019, %r1020, %r1021, %r1022, %r1023, %r1024, %r1025, %r1026}, {%r1027, %r1028, %r1029, %r1030, %r1031, %r1032, %r1033, %r1034}, {%r1007, %r1008, %r1009, %r1010};
	wmma.mma.sync.aligned.col.col.m16n16k16.f16.f16 {%r1055, %r1056, %r1057, %r1058}, {%r1019, %r1020, %r1021, %r1022, %r1023, %r1024, %r1025, %r1026}, {%r1035, %r1036, %r1037, %r1038, %r1039, %r1040, %r1041, %r1042}, {%r1011, %r1012, %r1013, %r1014};
	wmma.mma.sync.aligned.col.col.m16n16k16.f16.f16 {%r1059, %r1060, %r1061, %r1062}, {%r1019, %r1020, %r1021, %r1022, %r1023, %r1024, %r1025, %r1026}, {%r1043, %r1044, %r1045, %r1046, %r1047, %r1048, %r1049, %r1050}, {%r1015, %r1016, %r1017, %r1018};
	add.s64 	%rd85, %rd29, 688128;
	// begin inline asm
	cp.async.cg.shared.global [%r94], [%rd85], 16, 16;
	// end inline asm
	add.s64 	%rd86, %rd29, 737280;
	// begin inline asm
	cp.async.cg.shared.global [%r95], [%rd86], 16, 16;
	// end inline asm
	add.s64 	%rd87, %rd31, 896;
	// begin inline asm
	cp.async.cg.shared.global [%r96], [%rd87], 16, 16;
	// end inline asm
	add.s64 	%rd88, %rd31, 25472;
	// begin inline asm
	cp.async.cg.shared.global [%r97], [%rd88], 16, 16;
	// end inline asm
	add.s64 	%rd89, %rd31, 50048;
	// begin inline asm
	cp.async.cg.shared.global [%r98], [%rd89], 16, 16;
	// end inline asm
	add.s64 	%rd90, %rd31, 74624;
	// begin inline asm
	cp.async.cg.shared.global [%r99], [%rd90], 16, 16;
	// end inline asm
	add.s64 	%rd91, %rd31, 99200;
	// begin inline asm
	cp.async.cg.shared.global [%r100], [%rd91], 16, 16;
	// end inline asm
	add.s64 	%rd92, %rd31, 123776;
	// begin inline asm
	cp.async.cg.shared.global [%r101], [%rd92], 16, 16;
	// end inline asm
	// begin inline asm
	cp.async.commit_group;
	// end inline asm
	// begin inline asm
	cp.async.wait_group 2;
	// end inline asm
	bar.sync 	0;
	wmma.load.a.sync.aligned.col.m16n16k16.shared.f16 	{%r1063, %r1064, %r1065, %r1066, %r1067, %r1068, %r1069, %r1070}, [%r519], %r134;
	wmma.load.b.sync.aligned.col.m16n16k16.shared.f16 	{%r1071, %r1072, %r1073, %r1074, %r1075, %r1076, %r1077, %r1078}, [%r528], %r144;
	wmma.load.b.sync.aligned.col.m16n16k16.shared.f16 	{%r1079, %r1080, %r1081, %r1082, %r1083, %r1084, %r1085, %r1086}, [%r537], %r144;
	wmma.load.b.sync.aligned.col.m16n16k16.shared.f16 	{%r1087, %r1088, %r1089, %r1090, %r1091, %r1092, %r1093, %r1094}, [%r546], %r144;
	wmma.mma.sync.aligned.col.col.m16n16k16.f16.f16 {%r1095, %r1096, %r1097, %r1098}, {%r1063, %r1064, %r1065, %r1066, %r1067, %r1068, %r1069, %r1070}, {%r1071, %r1072, %r1073, %r1074, %r1075, %r1076, %r1077, %r1078}, {%r1051, %r1052, %r1053, %r1054};
	wmma.mma.sync.aligned.col.col.m16n16k16.f16.f16 {%r1099, %r1100, %r1101, %r1102}, {%r1063, %r1064, %r1065, %r1066, %r1067, %r1068, %r1069, %r1070}, {%r1079, %r1080, %r1081, %r1082, %r1083, %r1084, %r1085, %r1086}, {%r1055, %r1056, %r1057, %r1058};
	wmma.mma.sync.aligned.col.col.m16n16k16.f16.f16 {%r1103, %r1104, %r1105, %r1106}, {%r1063, %r1064, %r1065, %r1066, %r1067, %r1068, %r1069, %r1070}, {%r1087, %r1088, %r1089, %r1090, %r1091, %r1092, %r1093, %r1094}, {%r1059, %r1060, %r1061, %r1062};
	wmma.load.a.sync.aligned.col.m16n16k16.shared.f16 	{%r1107, %r1108, %r1109, %r1110, %r1111, %r1112, %r1113, %r1114}, [%r567], %r134;
	wmma.load.b.sync.aligned.col.m16n16k16.shared.f16 	{%r1115, %r1116, %r1117, %r1118, %r1119, %r1120, %r1121, %r1122}, [%r576], %r144;
	wmma.load.b.sync.aligned.col.m16n16k16.shared.f16 	{%r1123, %r1124, %r1125, %r1126, %r1127, %r1128, %r1129, %r1130}, [%r585], %r144;
	wmma.load.b.sync.aligned.col.m16n16k16.shared.f16 	{%r1131, %r1132, %r1133, %r1134, %r1135, %r1136, %r1137, %r1138}, [%r594], %r144;
	wmma.mma.sync.aligned.col.col.m16n16k16.f16.f16 {%r1139, %r1140, %r1141, %r1142}, {%r1107, %r1108, %r1109, %r1110, %r1111, %r1112, %r1113, %r1114}, {%r1115, %r1116, %r1117, %r1118, %r1119, %r1120, %r1121, %r1122}, {%r1095, %r1096, %r1097, %r1098};
	wmma.mma.sync.aligned.col.col.m16n16k16.f16.f16 {%r1143, %r1144, %r1145, %r1146}, {%r1107, %r1108, %r1109, %r1110, %r1111, %r1112, %r1113, %r1114}, {%r1123, %r1124, %r1125, %r1126, %r1127, %r1128, %r1129, %r1130}, {%r1099, %r1100, %r1101, %r1102};
	wmma.mma.sync.aligned.col.col.m16n16k16.f16.f16 {%r1147, %r1148, %r1149, %r1150}, {%r1107, %r1108, %r1109, %r1110, %r1111, %r1112, %r1113, %r1114}, {%r1131, %r1132, %r1133, %r1134, %r1135, %r1136, %r1137, %r1138}, {%r1103, %r1104, %r1105, %r1106};
	wmma.load.a.sync.aligned.col.m16n16k16.shared.f16 	{%r1151, %r1152, %r1153, %r1154, %r1155, %r1156, %r1157, %r1158}, [%r615], %r134;
	wmma.load.b.sync.aligned.col.m16n16k16.shared.f16 	{%r1159, %r1160, %r1161, %r1162, %r1163, %r1164, %r1165, %r1166}, [%r624], %r144;
	wmma.load.b.sync.aligned.col.m16n16k16.shared.f16 	{%r1167, %r1168, %r1169, %r1170, %r1171, %r1172, %r1173, %r1174}, [%r633], %r144;
	wmma.load.b.sync.aligned.col.m16n16k16.shared.f16 	{%r1175, %r1176, %r1177, %r1178, %r1179, %r1180, %r1181, %r1182}, [%r642], %r144;
	wmma.mma.sync.aligned.col.col.m16n16k16.f16.f16 {%r1183, %r1184, %r1185, %r1186}, {%r1151, %r1152, %r1153, %r1154, %r1155, %r1156, %r1157, %r1158}, {%r1159, %r1160, %r1161, %r1162, %r1163, %r1164, %r1165, %r1166}, {%r1139, %r1140, %r1141, %r1142};
	wmma.mma.sync.aligned.col.col.m16n16k16.f16.f16 {%r1187, %r1188, %r1189, %r1190}, {%r1151, %r1152, %r1153, %r1154, %r1155, %r1156, %r1157, %r1158}, {%r1167, %r1168, %r1169, %r1170, %r1171, %r1172, %r1173, %r1174}, {%r1143, %r1144, %r1145, %r1146};
	wmma.mma.sync.aligned.col.col.m16n16k16.f16.f16 {%r1191, %r1192, %r1193, %r1194}, {%r1151, %r1152, %r1153, %r1154, %r1155, %r1156, %r1157, %r1158}, {%r1175, %r1176, %r1177, %r1178, %r1179, %r1180, %r1181, %r1182}, {%r1147, %r1148, %r1149, %r1150};
	wmma.load.a.sync.aligned.col.m16n16k16.shared.f16 	{%r1195, %r1196, %r1197, %r1198, %r1199, %r1200, %r1201, %r1202}, [%r663], %r134;
	wmma.load.b.sync.aligned.col.m16n16k16.shared.f16 	{%r1203, %r1204, %r1205, %r1206, %r1207, %r1208, %r1209, %r1210}, [%r672], %r144;
	wmma.load.b.sync.aligned.col.m16n16k16.shared.f16 	{%r1211, %r1212, %r1213, %r1214, %r1215, %r1216, %r1217, %r1218}, [%r681], %r144;
	wmma.load.b.sync.aligned.col.m16n16k16.shared.f16 	{%r1219, %r1220, %r1221, %r1222, %r1223, %r1224, %r1225, %r1226}, [%r690], %r144;
	wmma.mma.sync.aligned.col.col.m16n16k16.f16.f16 {%r1227, %r1228, %r1229, %r1230}, {%r1195, %r1196, %r1197, %r1198, %r1199, %r1200, %r1201, %r1202}, {%r1203, %r1204, %r1205, %r1206, %r1207, %r1208, %r1209, %r1210}, {%r1183, %r1184, %r1185, %r1186};
	wmma.mma.sync.aligned.col.col.m16n16k16.f16.f16 {%r1231, %r1232, %r1233, %r1234}, {%r1195, %r1196, %r1197, %r1198, %r1199, %r1200, %r1201, %r1202}, {%r1211, %r1212, %r1213, %r1214, %r1215, %r1216, %r1217, %r1218}, {%r1187, %r1188, %r1189, %r1190};
	wmma.mma.sync.aligned.col.col.m16n16k16.f16.f16 {%r1235, %r1236, %r1237, %r1238}, {%r1195, %r1196, %r1197, %r1198, %r1199, %r1200, %r1201, %r1202}, {%r1219, %r1220, %r1221, %r1222, %r1223, %r1224, %r1225, %r1226}, {%r1191, %r1192, %r1193, %r1194};
	add.s64 	%rd93, %rd29, 786432;
	// begin inline asm
	cp.async.cg.shared.global [%r102], [%rd93], 16, 16;
	// end inline asm
	add.s64 	%rd94, %rd29, 835584;
	// begin inline asm
	cp.async.cg.shared.global [%r103], [%rd94], 16, 16;
	// end inline asm
	add.s64 	%rd95, %rd31, 1024;
	// begin inline asm
	cp.async.cg.shared.global [%r104], [%rd95], 16, 16;
	// end inline asm
	add.s64 	%rd96, %rd31, 25600;
	// begin inline asm
	cp.async.cg.shared.global [%r105], [%rd96], 16, 16;
	// end inline asm
	add.s64 	%rd97, %rd31, 50176;
	// begin inline asm
	cp.async.cg.shared.global [%r106], [%rd97], 16, 16;
	// end inline asm
	add.s64 	%rd98, %rd31, 74752;
	// begin inline asm
	cp.async.cg.shared.global [%r107], [%rd98], 16, 16;
	// end inline asm
	add.s64 	%rd99, %rd31, 99328;
	// begin inline asm
	cp.async.cg.shared.global [%r108], [%rd99], 16, 16;
	// end inline asm
	add.s64 	%rd100, %rd31, 123904;
	// begin inline asm
	cp.async.cg.shared.global [%r109], [%rd100], 16, 16;
	// end inline asm
	// begin inline asm
	cp.async.commit_group;
	// end inline asm
	// begin inline asm
	cp.async.wait_group 2;
	// end inline asm
	bar.sync 	0;
	wmma.load.a.sync.aligned.col.m16n16k16.shared.f16 	{%r1239, %r1240, %r1241, %r1242, %r1243, %r1244, %r1245, %r1246}, [%r133], %r134;
	wmma.load.b.sync.aligned.col.m16n16k16.shared.f16 	{%r1247, %r1248, %r1249, %r1250, %r1251, %r1252, %r1253, %r1254}, [%r143], %r144;
	wmma.load.b.sync.aligned.col.m16n16k16.shared.f16 	{%r1255, %r1256, %r1257, %r1258, %r1259, %r1260, %r1261, %r1262}, [%r153], %r144;
	wmma.load.b.sync.aligned.col.m16n16k16.shared.f16 	{%r1263, %r1264, %r1265, %r1266, %r1267, %r1268, %r1269, %r1270}, [%r162], %r144;
	wmma.mma.sync.aligned.col.col.m16n16k16.f16.f16 {%r1271, %r1272, %r1273, %r1274}, {%r1239, %r1240, %r1241, %r1242, %r1243, %r1244, %r1245, %r1246}, {%r1247, %r1248, %r1249, %r1250, %r1251, %r1252, %r1253, %r1254}, {%r1227, %r1228, %r1229, %r1230};
	wmma.mma.sync.aligned.col.col.m16n16k16.f16.f16 {%r1275, %r1276, %r1277, %r1278}, {%r1239, %r1240, %r1241, %r1242, %r1243, %r1244, %r1245, %r1246}, {%r1255, %r1256, %r1257, %r1258, %r1259, %r1260, %r1261, %r1262}, {%r1231, %r1232, %r1233, %r1234};
	wmma.mma.sync.aligned.col.col.m16n16k16.f16.f16 {%r1279, %r1280, %r1281, %r1282}, {%r1239, %r1240, %r1241, %r1242, %r1243, %r1244, %r1245, %r1246}, {%r1263, %r1264, %r1265, %r1266, %r1267, %r1268, %r1269, %r1270}, {%r1235, %r1236, %r1237, %r1238};
	wmma.load.a.sync.aligned.col.m16n16k16.shared.f16 	{%r1283, %r1284, %r1285, %r1286, %r1287, %r1288, %r1289, %r1290}, [%r183], %r134;
	wmma.load.b.sync.aligned.col.m16n16k16.shared.f16 	{%r1291, %r1292, %r1293, %r1294, %r1295, %r1296, %r1297, %r1298}, [%r192], %r144;
	wmma.load.b.sync.aligned.col.m16n16k16.shared.f16 	{%r1299, %r1300, %r1301, %r1302, %r1303, %r1304, %r1305, %r1306}, [%r201], %r144;
	wmma.load.b.sync.aligned.col.m16n16k16.shared.f16 	{%r1307, %r1308, %r1309, %r1310, %r1311, %r1312, %r1313, %r1314}, [%r210], %r144;
	wmma.mma.sync.aligned.col.col.m16n16k16.f16.f16 {%r1315, %r1316, %r1317, %r1318}, {%r1283, %r1284, %r1285, %r1286, %r1287, %r1288, %r1289, %r1290}, {%r1291, %r1292, %r1293, %r1294, %r1295, %r1296, %r1297, %r1298}, {%r1271, %r1272, %r1273, %r1274};
	wmma.mma.sync.aligned.col.col.m16n16k16.f16.f16 {%r1319, %r1320, %r1321, %r1322}, {%r1283, %r1284, %r1285, %r1286, %r1287, %r1288, %r1289, %r1290}, {%r1299, %r1300, %r1301, %r1302, %r1303, %r1304, %r1305, %r1306}, {%r1275, %r1276, %r1277, %r1278};
	wmma.mma.sync.aligned.col.col.m16n16k16.f16.f16 {%r1323, %r1324, %r1325, %r1326}, {%r1283, %r1284, %r1285, %r1286, %r1287, %r1288, %r1289, %r1290}, {%r1307, %r1308, %r1309, %r1310, %r1311, %r1312, %r1313, %r1314}, {%r1279, %r1280, %r1281, %r1282};
	wmma.load.a.sync.aligned.col.m16n16k16.shared.f16 	{%r1327, %r1328, %r1329, %r1330, %r1331, %r1332, %r1333, %r1334}, [%r231], %r134;
	wmma.load.b.sync.aligned.col.m16n16k16.shared.f16 	{%r1335, %r1336, %r1337, %r1338, %r1339, %r1340, %r1341, %r1342}, [%r240], %r144;
	wmma.load.b.sync.aligned.col.m16n16k16.shared.f16 	{%r1343, %r1344, %r1345, %r1346, %r1347, %r1348, %r1349, %r1350}, [%r249], %r144;
	wmma.load.b.sync.aligned.col.m16n16k16.shared.f16 	{%r1351, %r1352, %r1353, %r1354, %r1355, %r1356, %r1357, %r1358}, [%r258], %r144;
	wmma.mma.sync.aligned.col.col.m16n16k16.f16.f16 {%r1359, %r1360, %r1361, %r1362}, {%r1327, %r1328, %r1329, %r1330, %r1331, %r1332, %r1333, %r1334}, {%r1335, %r1336, %r1337, %r1338, %r1339, %r1340, %r1341, %r1342}, {%r1315, %r1316, %r1317, %r1318};
	wmma.mma.sync.aligned.col.col.m16n16k16.f16.f16 {%r1363, %r1364, %r1365, %r1366}, {%r1327, %r1328, %r1329, %r1330, %r1331, %r1332, %r1333, %r1334}, {%r1343, %r1344, %r1345, %r1346, %r1347, %r1348, %r1349, %r1350}, {%r1319, %r1320, %r1321, %r1322};
	wmma.mma.sync.aligned.col.col.m16n16k16.f16.f16 {%r1367, %r1368, %r1369, %r1370}, {%r1327, %r1328, %r1329, %r1330, %r1331, %r1332, %r1333, %r1334}, {%r1351, %r1352, %r1353, %r1354, %r1355, %r1356, %r1357, %r1358}, {%r1323, %r1324, %r1325, %r1326};
	wmma.load.a.sync.aligned.col.m16n16k16.shared.f16 	{%r1371, %r1372, %r1373, %r1374, %r1375, %r1376, %r1377, %r1378}, [%r279], %r134;
	wmma.load.b.sync.aligned.col.m16n16k16.shared.f16 	{%r1379, %r1380, %r1381, %r1382, %r1383, %r1384, %r1385, %r1386}, [%r288], %r144;
	wmma.load.b.sync.aligned.col.m16n16k16.shared.f16 	{%r1387, %r1388, %r1389, %r1390, %r1391, %r1392, %r1393, %r1394}, [%r297], %r144;
	wmma.load.b.sync.aligned.col.m16n16k16.shared.f16 	{%r1395, %r1396, %r1397, %r1398, %r1399, %r1400, %r1401, %r1402}, [%r306], %r144;
	wmma.mma.sync.aligned.col.col.m16n16k16.f16.f16 {%r1403, %r1404, %r1405, %r1406}, {%r1371, %r1372, %r1373, %r1374, %r1375, %r1376, %r1377, %r1378}, {%r1379, %r1380, %r1381, %r1382, %r1383, %r1384, %r1385, %r1386}, {%r1359, %r1360, %r1361, %r1362};
	wmma.mma.sync.aligned.col.col.m16n16k16.f16.f16 {%r1407, %r1408, %r1409, %r1410}, {%r1371, %r1372, %r1373, %r1374, %r1375, %r1376, %r1377, %r1378}, {%r1387, %r1388, %r1389, %r1390, %r1391, %r1392, %r1393, %r1394}, {%r1363, %r1364, %r1365, %r1366};
	wmma.mma.sync.aligned.col.col.m16n16k16.f16.f16 {%r1411, %r1412, %r1413, %r1414}, {%r1371, %r1372, %r1373, %r1374, %r1375, %r1376, %r1377, %r1378}, {%r1395, %r1396, %r1397, %r1398, %r1399, %r1400, %r1401, %r1402}, {%r1367, %r1368, %r1369, %r1370};
	add.s64 	%rd101, %rd29, 884736;
	// begin inline asm
	cp.async.cg.shared.global [%r86], [%rd101], 16, 16;
	// end inline asm
	add.s64 	%rd102, %rd29, 933888;
	// begin inline asm
	cp.async.cg.shared.global [%r87], [%rd102], 16, 16;
	// end inline asm
	add.s64 	%rd103, %rd31, 1152;
	// begin inline asm
	cp.async.cg.shared.global [%r88], [%rd103], 16, 16;
	// end inline asm
	add.s64 	%rd104, %rd31, 25728;
	// begin inline asm
	cp.async.cg.shared.global [%r89], [%rd104], 16, 16;
	// end inline asm
	add.s64 	%rd105, %rd31, 50304;
	// begin inline asm
	cp.async.cg.shared.global [%r90], [%rd105], 16, 16;
	// end inline asm
	add.s64 	%rd106, %rd31, 74880;
	// begin inline asm
	cp.async.cg.shared.global [%r91], [%rd106], 16, 16;
	// end inline asm
	add.s64 	%rd107, %rd31, 99456;
	// begin inline asm
	cp.async.cg.shared.global [%r92], [%rd107], 16, 16;
	// end inline asm
	add.s64 	%rd108, %rd31, 124032;
	// begin inline asm
	cp.async.cg.shared.global [%r93], [%rd108], 16, 16;
	// end inline asm
	// begin inline asm
	cp.async.commit_group;
	// end inline asm
	// begin inline asm
	cp.async.wait_group 2;
	// end inline asm
	bar.sync 	0;
	wmma.load.a.sync.aligned.col.m16n16k16.shared.f16 	{%r1415, %r1416, %r1417, %r1418, %r1419, %r1420, %r1421, %r1422}, [%r327], %r134;
	wmma.load.b.sync.aligned.col.m16n16k16.shared.f16 	{%r1423, %r1424, %r1425, %r1426, %r1427, %r1428, %r1429, %r1430}, [%r336], %r144;
	wmma.load.b.sync.aligned.col.m16n16k16.shared.f16 	{%r1431, %r1432, %r1433, %r1434, %r1435, %r1436, %r1437, %r1438}, [%r345], %r144;
	wmma.load.b.sync.aligned.col.m16n16k16.shared.f16 	{%r1439, %r1440, %r1441, %r1442, %r1443, %r1444, %r1445, %r1446}, [%r354], %r144;
	wmma.mma.sync.aligned.col.col.m16n16k16.f16.f16 {%r1447, %r1448, %r1449, %r1450}, {%r1415, %r1416, %r1417, %r1418, %r1419, %r1420, %r1421, %r1422}, {%r1423, %r1424, %r1425, %r1426, %r1427, %r1428, %r1429, %r1430}, {%r1403, %r1404, %r1405, %r1406};
	wmma.mma.sync.aligned.col.col.m16n16k16.f16.f16 {%r1451, %r1452, %r1453, %r1454}, {%r1415, %r1416, %r1417, %r1418, %r1419, %r1420, %r1421, %r1422}, {%r1431, %r1432, %r1433, %r1434, %r1435, %r1436, %r1437, %r1438}, {%r1407, %r1408, %r1409, %r1410};
	wmma.mma.sync.aligned.col.col.m16n16k16.f16.f16 {%r1455, %r1456, %r1457, %r1458}, {%r1415, %r1416, %r1417, %r1418, %r1419, %r1420, %r1421, %r1422}, {%r1439, %r1440, %r1441, %r1442, %r1443, %r1444, %r1445, %r1446}, {%r1411, %r1412, %r1413, %r1414};
	wmma.load.a.sync.aligned.col.m16n16k16.shared.f16 	{%r1459, %r1460, %r1461, %r1462, %r1463, %r1464, %r1465, %r1466}, [%r375], %r134;
	wmma.load.b.sync.aligned.col.m16n16k16.shared.f16 	{%r1467, %r1468, %r1469, %r1470, %r1471, %r1472, %r1473, %r1474}, [%r384], %r144;
	wmma.load.b.sync.aligned.col.m16n16k16.shared.f16 	{%r1475, %r1476, %r1477, %r1478, %r1479, %r1480, %r1481, %r1482}, [%r393], %r144;
	wmma.load.b.sync.aligned.col.m16n16k16.shared.f16 	{%r1483, %r1484, %r1485, %r1486, %r1487, %r1488, %r1489, %r1490}, [%r402], %r144;
	wmma.mma.sync.aligned.col.col.m16n16k16.f16.f16 {%r1491, %r1492, %r1493, %r1494}, {%r1459, %r1460, %r1461, %r1462, %r1463, %r1464, %r1465, %r1466}, {%r1467, %r1468, %r1469, %r1470, %r1471, %r1472, %r1473, %r1474}, {%r1447, %r1448, %r1449, %r1450};
	wmma.mma.sync.aligned.col.col.m16n16k16.f16.f16 {%r1495, %r1496, %r1497, %r1498}, {%r1459, %r1460, %r1461, %r1462, %r1463, %r1464, %r1465, %r1466}, {%r1475, %r1476, %r1477, %r1478, %r1479, %r1480, %r1481, %r1482}, {%r1451, %r1452, %r1453, %r1454};
	wmma.mma.sync.aligned.col.col.m16n16k16.f16.f16 {%r1499, %r1500, %r1501, %r1502}, {%r1459, %r1460, %r1461, %r1462, %r1463, %r1464, %r1465, %r1466}, {%r1483, %r1484, %r1485, %r1486, %r1487, %r1488, %r1489, %r1490}, {%r1455, %r1456, %r1457, %r1458};
	wmma.load.a.sync.aligned.col.m16n16k16.shared.f16 	{%r1503, %r1504, %r1505, %r1506, %r1507, %r1508, %r1509, %r1510}, [%r423], %r134;
	wmma.load.b.sync.aligned.col.m16n16k16.shared.f16 	{%r1511, %r1512, %r1513, %r1514, %r1515, %r1516, %r1517, %r1518}, [%r432], %r144;
	wmma.load.b.sync.aligned.col.m16n16k16.shared.f16 	{%r1519, %r1520, %r1521, %r1522, %r1523, %r1524, %r1525, %r1526}, [%r441], %r144;
	wmma.load.b.sync.aligned.col.m16n16k16.shared.f16 	{%r1527, %r1528, %r1529, %r1530, %r1531, %r1532, %r1533, %r1534}, [%r450], %r144;
	wmma.mma.sync.aligned.col.col.m16n16k16.f16.f16 {%r1535, %r1536, %r1537, %r1538}, {%r1503, %r1504, %r1505, %r1506, %r1507, %r1508, %r1509, %r1510}, {%r1511, %r1512, %r1513, %r1514, %r1515, %r1516, %r1517, %r1518}, {%r1491, %r1492, %r1493, %r1494};
	wmma.mma.sync.aligned.col.col.m16n16k16.f16.f16 {%r1539, %r1540, %r1541, %r1542}, {%r1503, %r1504, %r1505, %r1506, %r1507, %r1508, %r1509, %r1510}, {%r1519, %r1520, %r1521, %r1522, %r1523, %r1524, %r1525, %r1526}, {%r1495, %r1496, %r1497, %r1498};
	wmma.mma.sync.aligned.col.col.m16n16k16.f16.f16 {%r1543, %r1544, %r1545, %r1546}, {%r1503, %r1504, %r1505, %r1506, %r1507, %r1508, %r1509, %r1510}, {%r1527, %r1528, %r1529, %r1530, %r1531, %r1532, %r1533, %r1534}, {%r1499, %r1500, %r1501, %r1502};
	wmma.load.a.sync.aligned.col.m16n16k16.shared.f16 	{%r1547, %r1548, %r1549, %r1550, %r1551, %r1552, %r1553, %r1554}, [%r471], %r134;
	wmma.load.b.sync.aligned.col.m16n16k16.shared.f16 	{%r1555, %r1556, %r1557, %r1558, %r1559, %r1560, %r1561, %r1562}, [%r480], %r144;
	wmma.load.b.sync.aligned.col.m16n16k16.shared.f16 	{%r1563, %r1564, %r1565, %r1566, %r1567, %r1568, %r1569, %r1570}, [%r489], %r144;
	wmma.load.b.sync.aligned.col.m16n16k16.shared.f16 	{%r1571, %r1572, %r1573, %r1574, %r1575, %r1576, %r1577, %r1578}, [%r498], %r144;
	wmma.mma.sync.aligned.col.col.m16n16k16.f16.f16 {%r1579, %r1580, %r1581, %r1582}, {%r1547, %r1548, %r1549, %r1550, %r1551, %r1552, %r1553, %r1554}, {%r1555, %r1556, %r1557, %r1558, %r1559, %r1560, %r1561, %r1562}, {%r1535, %r1536, %r1537, %r1538};
	wmma.mma.sync.aligned.col.col.m16n16k16.f16.f16 {%r1583, %r1584, %r1585, %r1586}, {%r1547, %r1548, %r1549, %r1550, %r1551, %r1552, %r1553, %r1554}, {%r1563, %r1564, %r1565, %r1566, %r1567, %r1568, %r1569, %r1570}, {%r1539, %r1540, %r1541, %r1542};
	wmma.mma.sync.aligned.col.col.m16n16k16.f16.f16 {%r1587, %r1588, %r1589, %r1590}, {%r1547, %r1548, %r1549, %r1550, %r1551, %r1552, %r1553, %r1554}, {%r1571, %r1572, %r1573, %r1574, %r1575, %r1576, %r1577, %r1578}, {%r1543, %r1544, %r1545, %r1546};
	add.s64 	%rd109, %rd29, 983040;
	// begin inline asm
	cp.async.cg.shared.global [%r94], [%rd109], 16, 16;
	// end inline asm
	add.s64 	%rd110, %rd29, 1032192;
	// begin inline asm
	cp.async.cg.shared.global [%r95], [%rd110], 16, 16;
	// end inline asm
	add.s64 	%rd111, %rd31, 1280;
	// begin inline asm
	cp.async.cg.shared.global [%r96], [%rd111], 16, 16;
	// end inline asm
	add.s64 	%rd112, %rd31, 25856;
	// begin inline asm
	cp.async.cg.shared.global [%r97], [%rd112], 16, 16;
	// end inline asm
	add.s64 	%rd113, %rd31, 50432;
	// begin inline asm
	cp.async.cg.shared.global [%r98], [%rd113], 16, 16;
	// end inline asm
	add.s64 	%rd114, %rd31, 75008;
	// begin inline asm
	cp.async.cg.shared.global [%r99], [%rd114], 16, 16;
	// end inline asm
	add.s64 	%rd115, %rd31, 99584;
	// begin inline asm
	cp.async.cg.shared.global [%r100], [%rd115], 16, 16;
	// end inline asm
	add.s64 	%rd116, %rd31, 124160;
	// begin inline asm
	cp.async.cg.shared.global [%r101], [%rd116], 16, 16;
	// end inline asm
	// begin inline asm
	cp.async.commit_group;
	// end inline asm
	// begin inline asm
	cp.async.wait_group 2;
	// end inline asm
	bar.sync 	0;
	wmma.load.a.sync.aligned.col.m16n16k16.shared.f16 	{%r1591, %r1592, %r1593, %r1594, %r1595, %r1596, %r1597, %r1598}, [%r519], %r134;
	wmma.load.b.sync.aligned.col.m16n16k16.shared.f16 	{%r1599, %r1600, %r1601, %r1602, %r1603, %r1604, %r1605, %r1606}, [%r528], %r144;
	wmma.load.b.sync.aligned.col.m16n16k16.shared.f16 	{%r1607, %r1608, %r1609, %r1610, %r1611, %r1612, %r1613, %r1614}, [%r537], %r144;
	wmma.load.b.sync.aligned.col.m16n16k16.shared.f16 	{%r1615, %r1616, %r1617, %r1618, %r1619, %r1620, %r1621, %r1622}, [%r546], %r144;
	wmma.mma.sync.aligned.col.col.m16n16k16.f16.f16 {%r1623, %r1624, %r1625, %r1626}, {%r1591, %r1592, %r1593, %r1594, %r1595, %r1596, %r1597, %r1598}, {%r1599, %r1600, %r1601, %r1602, %r1603, %r1604, %r1605, %r1606}, {%r1579, %r1580, %r1581, %r1582};
	wmma.mma.sync.aligned.col.col.m16n16k16.f16.f16 {%r1627, %r1628, %r1629, %r1630}, {%r1591, %r1592, %r1593, %r1594, %r1595, %r1596, %r1597, %r1598}, {%r1607, %r1608, %r1609, %r1610, %r1611, %r1612, %r1613, %r1614}, {%r1583, %r1584, %r1585, %r1586};
	wmma.mma.sync.aligned.col.col.m16n16k16.f16.f16 {%r1631, %r1632, %r1633, %r1634}, {%r1591, %r1592, %r1593, %r1594, %r1595, %r1596, %r1597, %r1598}, {%r1615, %r1616, %r1617, %r1618, %r1619, %r1620, %r1621, %r1622}, {%r1587, %r1588, %r1589, %r1590};
	wmma.load.a.sync.aligned.col.m16n16k16.shared.f16 	{%r1635, %r1636, %r1637, %r1638, %r1639, %r1640, %r1641, %r1642}, [%r567], %r134;
	wmma.load.b.sync.aligned.col.m16n16k16.shared.f16 	{%r1643, %r1644, %r1645, %r1646, %r1647, %r1648, %r1649, %r1650}, [%r576], %r144;
	wmma.load.b.sync.aligned.col.m16n16k16.shared.f16 	{%r1651, %r1652, %r1653, %r1654, %r1655, %r1656, %r1657, %r1658}, [%r585], %r144;
	wmma.load.b.sync.aligned.col.m16n16k16.shared.f16 	{%r1659, %r1660, %r1661, %r1662, %r1663, %r1664, %r1665, %r1666}, [%r594], %r144;
	wmma.mma.sync.aligned.col.col.m16n16k16.f16.f16 {%r1667, %r1668, %r1669, %r1670}, {%r1635, %r1636, %r1637, %r1638, %r1639, %r1640, %r1641, %r1642}, {%r1643, %r1644, %r1645, %r1646, %r1647, %r1648, %r1649, %r1650}, {%r1623, %r1624, %r1625, %r1626};
	wmma.mma.sync.aligned.col.col.m16n16k16.f16.f16 {%r1671, %r1672, %r1673, %r1674}, {%r1635, %r1636, %r1637, %r1638, %r1639, %r1640, %r1641, %r1642}, {%r1651, %r1652, %r1653, %r1654, %r1655, %r1656, %r1657, %r1658}, {%r1627, %r1628, %r1629, %r1630};
	wmma.mma.sync.aligned.col.col.m16n16k16.f16.f16 {%r1675, %r1676, %r1677, %r1678}, {%r1635, %r1636, %r1637, %r1638, %r1639, %r1640, %r1641, %r1642}, {%r1659, %r1660, %r1661, %r1662, %r1663, %r1664, %r1665, %r1666}, {%r1631, %r1632, %r1633, %r1634};
	wmma.load.a.sync.aligned.col.m16n16k16.shared.f16 	{%r1679, %r1680, %r1681, %r1682, %r1683, %r1684, %r1685, %r1686}, [%r615], %r134;
	wmma.load.b.sync.aligned.col.m16n16k16.shared.f16 	{%r1687, %r1688, %r1689, %r1690, %r1691, %r1692, %r1693, %r1694}, [%r624], %r144;
	wmma.load.b.sync.aligned.col.m16n16k16.shared.f16 	{%r1695, %r1696, %r1697, %r1698, %r1699, %r1700, %r1701, %r1702}, [%r633], %r144;
	wmma.load.b.sync.aligned.col.m16n16k16.shared.f16 	{%r1703, %r1704, %r1705, %r1706, %r1707, %r1708, %r1709, %r1710}, [%r642], %r144;
	wmma.mma.sync.aligned.col.col.m16n16k16.f16.f16 {%r1711, %r1712, %r1713, %r1714}, {%r1679, %r1680, %r1681, %r1682, %r1683, %r1684, %r1685, %r1686}, {%r1687, %r1688, %r1689, %r1690, %r1691, %r1692, %r1693, %r1694}, {%r1667, %r1668, %r1669, %r1670};
	wmma.mma.sync.aligned.col.col.m16n16k16.f16.f16 {%r1715, %r1716, %r1717, %r1718}, {%r1679, %r1680, %r1681, %r1682, %r1683, %r1684, %r1685, %r1686}, {%r1695, %r1696, %r1697, %r1698, %r1699, %r1700, %r1701, %r1702}, {%r1671, %r1672, %r1673, %r1674};
	wmma.mma.sync.aligned.col.col.m16n16k16.f16.f16 {%r1719, %r1720, %r1721, %r1722}, {%r1679, %r1680, %r1681, %r1682, %r1683, %r1684, %r1685, %r1686}, {%r1703, %r1704, %r1705, %r1706, %r1707, %r1708, %r1709, %r1710}, {%r1675, %r1676, %r1677, %r1678};
	wmma.load.a.sync.aligned.col.m16n16k16.shared.f16 	{%r1723, %r1724, %r1725, %r1726, %r1727, %r1728, %r1729, %r1730}, [%r663], %r134;
	wmma.load.b.sync.aligned.col.m16n16k16.shared.f16 	{%r1731, %r1732, %r1733, %r1734, %r1735, %r1736, %r1737, %r1738}, [%r672], %r144;
	wmma.load.b.sync.aligned.col.m16n16k16.shared.f16 	{%r1739, %r1740, %r1741, %r1742, %r1743, %r1744, %r1745, %r1746}, [%r681], %r144;
	wmma.load.b.sync.aligned.col.m16n16k16.shared.f16 	{%r1747, %r1748, %r1749, %r1750, %r1751, %r1752, %r1753, %r1754}, [%r690], %r144;
	wmma.mma.sync.aligned.col.col.m16n16k16.f16.f16 {%r1755, %r1756, %r1757, %r1758}, {%r1723, %r1724, %r1725, %r1726, %r1727, %r1728, %r1729, %r1730}, {%r1731, %r1732, %r1733, %r1734, %r1735, %r1736, %r1737, %r1738}, {%r1711, %r1712, %r1713, %r1714};
	wmma.mma.sync.aligned.col.col.m16n16k16.f16.f16 {%r1759, %r1760, %r1761, %r1762}, {%r1723, %r1724, %r1725, %r1726, %r1727, %r1728, %r1729, %r1730}, {%r1739, %r1740, %r1741, %r1742, %r1743, %r1744, %r1745, %r1746}, {%r1715, %r1716, %r1717, %r1718};
	wmma.mma.sync.aligned.col.col.m16n16k16.f16.f16 {%r1763, %r1764, %r1765, %r1766}, {%r1723, %r1724, %r1725, %r1726, %r1727, %r1728, %r1729, %r1730}, {%r1747, %r1748, %r1749, %r1750, %r1751, %r1752, %r1753, %r1754}, {%r1719, %r1720, %r1721, %r1722};
	add.s64 	%rd117, %rd29, 1081344;
	// begin inline asm
	cp.async.cg.shared.global [%r102], [%rd117], 16, 16;
	// end inline asm
	add.s64 	%rd118, %rd29, 1130496;
	// begin inline asm
	cp.async.cg.shared.global [%r103], [%rd118], 16, 16;
	// end inline asm
	add.s64 	%rd119, %rd31, 1408;
	// begin inline asm
	cp.async.cg.shared.global [%r104], [%rd119], 16, 16;
	// end inline asm
	add.s64 	%rd120, %rd31, 25984;
	// begin inline asm
	cp.async.cg.shared.global [%r105], [%rd120], 16, 16;
	// end inline asm
	add.s64 	%rd121, %rd31, 50560;
	// begin inline asm
	cp.async.cg.shared.global [%r106], [%rd121], 16, 16;
	// end inline asm
	add.s64 	%rd122, %rd31, 75136;
	// begin inline asm
	cp.async.cg.shared.global [%r107], [%rd122], 16, 16;
	// end inline asm
	add.s64 	%rd123, %rd31, 99712;
	// begin inline asm
	cp.async.cg.shared.global [%r108], [%rd123], 16, 16;
	// end inline asm
	add.s64 	%rd124, %rd31, 124288;
	// begin inline asm
	cp.async.cg.shared.global [%r109], [%rd124], 16, 16;
	// end inline asm
	// begin inline asm
	cp.async.commit_group;
	// end inline asm
	// begin inline asm
	cp.async.wait_group 2;
	// end inline asm
	bar.sync 	0;
	wmma.load.a.sync.aligned.col.m16n16k16.shared.f16 	{%r1767, %r1768, %r1769, %r1770, %r1771, %r1772, %r1773, %r1774}, [%r133], %r134;
	wmma.load.b.sync.aligned.col.m16n16k16.shared.f16 	{%r1775, %r1776, %r1777, %r1778, %r1779, %r1780, %r1781, %r1782}, [%r143], %r144;
	wmma.load.b.sync.aligned.col.m16n16k16.shared.f16 	{%r1783, %r1784, %r1785, %r1786, %r1787, %r1788, %r1789, %r1790}, [%r153], %r144;
	wmma.load.b.sync.aligned.col.m16n16k16.shared.f16 	{%r1791, %r1792, %r1793, %r1794, %r1795, %r1796, %r1797, %r1798}, [%r162], %r144;
	wmma.mma.sync.aligned.col.col.m16n16k16.f16.f16 {%r1799, %r1800, %r1801, %r1802}, {%r1767, %r1768, %r1769, %r1770, %r1771, %r1772, %r1773, %r1774}, {%r1775, %r1776, %r1777, %r1778, %r1779, %r1780, %r1781, %r1782}, {%r1755, %r1756, %r1757, %r1758};
	wmma.mma.sync.aligned.col.col.m16n16k16.f16.f16 {%r1803, %r1804, %r1805, %r1806}, {%r1767, %r1768, %r1769, %r1770, %r1771, %r1772, %r1773, %r1774}, {%r1783, %r1784, %r1785, %r1786, %r1787, %r1788, %r1789, %r1790}, {%r1759, %r1760, %r1761, %r1762};
	wmma.mma.sync.aligned.col.col.m16n16k16.f16.f16 {%r1807, %r1808, %r1809, %r1810}, {%r1767, %r1768, %r1769, %r1770, %r1771, %r1772, %r1773, %r1774}, {%r1791, %r1792, %r1793, %r1794, %r1795, %r1796, %r1797, %r1798}, {%r1763, %r1764, %r1765, %r1766};
	wmma.load.a.sync.aligned.col.m16n16k16.shared.f16 	{%r1811, %r1812, %r1813, %r1814, %r1815, %r1816, %r1817, %r1818}, [%r183], %r134;
	wmma.load.b.sync.aligned.col.m16n16k16.shared.f16 	{%r1819, %r1820, %r1821, %r1822, %r1823, %r1824, %r1825, %r1826}, [%r192], %r144;
	wmma.load.b.sync.aligned.col.m16n16k16.shared.f16 	{%r1827, %r1828, %r1829, %r1830, %r1831, %r1832, %r1833, %r1834}, [%r201], %r144;
	wmma.load.b.sync.aligned.col.m16n16k16.shared.f16 	{%r1835, %r1836, %r1837, %r1838, %r1839, %r1840, %r1841, %r1842}, [%r210], %r144;
	wmma.mma.sync.aligned.col.col.m16n16k16.f16.f16 {%r1843, %r1844, %r1845, %r1846}, {%r1811, %r1812, %r1813, %r1814, %r1815, %r1816, %r1817, %r1818}, {%r1819, %r1820, %r1821, %r1822, %r1823, %r1824, %r1825, %r1826}, {%r1799, %r1800, %r1801, %r1802};
	wmma.mma.sync.aligned.col.col.m16n16k16.f16.f16 {%r1847, %r1848, %r1849, %r1850}, {%r1811, %r1812, %r1813, %r1814, %r1815, %r1816, %r1817, %r1818}, {%r1827, %r1828, %r1829, %r1830, %r1831, %r1832, %r1833, %r1834}, {%r1803, %r1804, %r1805, %r1806};
	wmma.mma.sync.aligned.col.col.m16n16k16.f16.f16 {%r1851, %r1852, %r1853, %r1854}, {%r1811, %r1812, %r1813, %r1814, %r1815, %r1816, %r1817, %r1818}, {%r1835, %r1836, %r1837, %r1838, %r1839, %r1840, %r1841, %r1842}, {%r1807, %r1808, %r1809, %r1810};
	wmma.load.a.sync.aligned.col.m16n16k16.shared.f16 	{%r1855, %r1856, %r1857, %r1858, %r1859, %r1860, %r1861, %r1862}, [%r231], %r134;
	wmma.load.b.sync.aligned.col.m16n16k16.shared.f16 	{%r1863, %r1864, %r1865, %r1866, %r1867, %r1868, %r1869, %r1870}, [%r240], %r144;
	wmma.load.b.sync.aligned.col.m16n16k16.shared.f16 	{%r1871, %r1872, %r1873, %r1874, %r1875, %r1876, %r1877, %r1878}, [%r249], %r144;
	wmma.load.b.sync.aligned.col.m16n16k16.shared.f16 	{%r1879, %r1880, %r1881, %r1882, %r1883, %r1884, %r1885, %r1886}, [%r258], %r144;
	wmma.mma.sync.aligned.col.col.m16n16k16.f16.f16 {%r1887, %r1888, %r1889, %r1890}, {%r1855, %r1856, %r1857, %r1858, %r1859, %r1860, %r1861, %r1862}, {%r1863, %r1864, %r1865, %r1866, %r1867, %r1868, %r1869, %r1870}, {%r1843, %r1844, %r1845, %r1846};
	wmma.mma.sync.aligned.col.col.m16n16k16.f16.f16 {%r1891, %r1892, %r1893, %r1894}, {%r1855, %r1856, %r1857, %r1858, %r1859, %r1860, %r1861, %r1862}, {%r1871, %r1872, %r1873, %r1874, %r1875, %r1876, %r1877, %r1878}, {%r1847, %r1848, %r1849, %r1850};
	wmma.mma.sync.aligned.col.col.m16n16k16.f16.f16 {%r1895, %r1896, %r1897, %r1898}, {%r1855, %r1856, %r1857, %r1858, %r1859, %r1860, %r1861, %r1862}, {%r1879, %r1880, %r1881, %r1882, %r1883, %r1884, %r1885, %r1886}, {%r1851, %r1852, %r1853, %r1854};
	wmma.load.a.sync.aligned.col.m16n16k16.shared.f16 	{%r1899, %r1900, %r1901, %r1902, %r1903, %r1904, %r1905, %r1906}, [%r279], %r134;
	wmma.load.b.sync.aligned.col.m16n16k16.shared.f16 	{%r1907, %r1908, %r1909, %r1910, %r1911, %r1912, %r1913, %r1914}, [%r288], %r144;
	wmma.load.b.sync.aligned.col.m16n16k16.shared.f16 	{%r1915, %r1916, %r1917, %r1918, %r1919, %r1920, %r1921, %r1922}, [%r297], %r144;
	wmma.load.b.sync.aligned.col.m16n16k16.shared.f16 	{%r1923, %r1924, %r1925, %r1926, %r1927, %r1928, %r1929, %r1930}, [%r306], %r144;
	wmma.mma.sync.aligned.col.col.m16n16k16.f16.f16 {%r1931, %r1932, %r1933, %r1934}, {%r1899, %r1900, %r1901, %r1902, %r1903, %r1904, %r1905, %r1906}, {%r1907, %r1908, %r1909, %r1910, %r1911, %r1912, %r1913, %r1914}, {%r1887, %r1888, %r1889, %r1890};
	wmma.mma.sync.aligned.col.col.m16n16k16.f16.f16 {%r1935, %r1936, %r1937, %r1938}, {%r1899, %r1900, %r1901, %r1902, %r1903, %r1904, %r1905, %r1906}, {%r1915, %r1916, %r1917, %r1918, %r1919, %r1920, %r1921, %r1922}, {%r1891, %r1892, %r1893, %r1894};
	wmma.mma.sync.aligned.col.col.m16n16k16.f16.f16 {%r1939, %r1940, %r1941, %r1942}, {%r1899, %r1900, %r1901, %r1902, %r1903, %r1904, %r1905, %r1906}, {%r1923, %r1924, %r1925, %r1926, %r1927, %r1928, %r1929, %r1930}, {%r1895, %r1896, %r1897, %r1898};
	// begin inline asm
	cp.async.wait_group 1;
	// end inline asm
	bar.sync 	0;
	wmma.load.a.sync.aligned.col.m16n16k16.shared.f16 	{%r1943, %r1944, %r1945, %r1946, %r1947, %r1948, %r1949, %r1950}, [%r327], %r134;
	wmma.load.b.sync.aligned.col.m16n16k16.shared.f16 	{%r1951, %r1952, %r1953, %r1954, %r1955, %r1956, %r1957, %r1958}, [%r336], %r144;
	wmma.load.b.sync.aligned.col.m16n16k16.shared.f16 	{%r1959, %r1960, %r1961, %r1962, %r1963, %r1964, %r1965, %r1966}, [%r345], %r144;
	wmma.load.b.sync.aligned.col.m16n16k16.shared.f16 	{%r1967, %r1968, %r1969, %r1970, %r1971, %r1972, %r1973, %r1974}, [%r354], %r144;
	wmma.mma.sync.aligned.col.col.m16n16k16.f16.f16 {%r1975, %r1976, %r1977, %r1978}, {%r1943, %r1944, %r1945, %r1946, %r1947, %r1948, %r1949, %r1950}, {%r1951, %r1952, %r1953, %r1954, %r1955, %r1956, %r1957, %r1958}, {%r1931, %r1932, %r1933, %r1934};
	wmma.mma.sync.aligned.col.col.m16n16k16.f16.f16 {%r1979, %r1980, %r1981, %r1982}, {%r1943, %r1944, %r1945, %r1946, %r1947, %r1948, %r1949, %r1950}, {%r1959, %r1960, %r1961, %r1962, %r1963, %r1964, %r1965, %r1966}, {%r1935, %r1936, %r1937, %r1938};
	wmma.mma.sync.aligned.col.col.m16n16k16.f16.f16 {%r1983, %r1984, %r1985, %r1986}, {%r1943, %r1944, %r1945, %r1946, %r1947, %r1948, %r1949, %r1950}, {%r1967, %r1968, %r1969, %r1970, %r1971, %r1972, %r1973, %r1974}, {%r1939, %r1940, %r1941, %r1942};
	wmma.load.a.sync.aligned.col.m16n16k16.shared.f16 	{%r1987, %r1988, %r1989, %r1990, %r1991, %r1992, %r1993, %r1994}, [%r375], %r134;
	wmma.load.b.sync.aligned.col.m16n16k16.shared.f16 	{%r1995, %r1996, %r1997, %r1998, %r1999, %r2000, %r2001, %r2002}, [%r384], %r144;
	wmma.load.b.sync.aligned.col.m16n16k16.shared.f16 	{%r2003, %r2004, %r2005, %r2006, %r2007, %r2008, %r2009, %r2010}, [%r393], %r144;
	wmma.load.b.sync.aligned.col.m16n16k16.shared.f16 	{%r2011, %r2012, %r2013, %r2014, %r2015, %r2016, %r2017, %r2018}, [%r402], %r144;
	wmma.mma.sync.aligned.col.col.m16n16k16.f16.f16 {%r2019, %r2020, %r2021, %r2022}, {%r1987, %r1988, %r1989, %r1990, %r1991, %r1992, %r1993, %r1994}, {%r1995, %r1996, %r1997, %r1998, %r1999, %r2000, %r2001, %r2002}, {%r1975, %r1976, %r1977, %r1978};
	wmma.mma.sync.aligned.col.col.m16n16k16.f16.f16 {%r2023, %r2024, %r2025, %r2026}, {%r1987, %r1988, %r1989, %r1990, %r1991, %r1992, %r1993, %r1994}, {%r2003, %r2004, %r2005, %r2006, %r2007, %r2008, %r2009, %r2010}, {%r1979, %r1980, %r1981, %r1982};
	wmma.mma.sync.aligned.col.col.m16n16k16.f16.f16 {%r2027, %r2028, %r2029, %r2030}, {%r1987, %r1988, %r1989, %r1990, %r1991, %r1992, %r1993, %r1994}, {%r2011, %r2012, %r2013, %r2014, %r2015, %r2016, %r2017, %r2018}, {%r1983, %r1984, %r1985, %r1986};
	wmma.load.a.sync.aligned.col.m16n16k16.shared.f16 	{%r2031, %r2032, %r2033, %r2034, %r2035, %r2036, %r2037, %r2038}, [%r423], %r134;
	wmma.load.b.sync.aligned.col.m16n16k16.shared.f16 	{%r2039, %r2040, %r2041, %r2042, %r2043, %r2044, %r2045, %r2046}, [%r432], %r144;
	wmma.load.b.sync.aligned.col.m16n16k16.shared.f16 	{%r2047, %r2048, %r2049, %r2050, %r2051, %r2052, %r2053, %r2054}, [%r441], %r144;
	wmma.load.b.sync.aligned.col.m16n16k16.shared.f16 	{%r2055, %r2056, %r2057, %r2058, %r2059, %r2060, %r2061, %r2062}, [%r450], %r144;
	wmma.mma.sync.aligned.col.col.m16n16k16.f16.f16 {%r2063, %r2064, %r2065, %r2066}, {%r2031, %r2032, %r2033, %r2034, %r2035, %r2036, %r2037, %r2038}, {%r2039, %r2040, %r2041, %r2042, %r2043, %r2044, %r2045, %r2046}, {%r2019, %r2020, %r2021, %r2022};
	wmma.mma.sync.aligned.col.col.m16n16k16.f16.f16 {%r2067, %r2068, %r2069, %r2070}, {%r2031, %r2032, %r2033, %r2034, %r2035, %r2036, %r2037, %r2038}, {%r2047, %r2048, %r2049, %r2050, %r2051, %r2052, %r2053, %r2054}, {%r2023, %r2024, %r2025, %r2026};
	wmma.mma.sync.aligned.col.col.m16n16k16.f16.f16 {%r2071, %r2072, %r2073, %r2074}, {%r2031, %r2032, %r2033, %r2034, %r2035, %r2036, %r2037, %r2038}, {%r2055, %r2056, %r2057, %r2058, %r2059, %r2060, %r2061, %r2062}, {%r2027, %r2028, %r2029, %r2030};
	wmma.load.a.sync.aligned.col.m16n16k16.shared.f16 	{%r2075, %r2076, %r2077, %r2078, %r2079, %r2080, %r2081, %r2082}, [%r471], %r134;
	wmma.load.b.sync.aligned.col.m16n16k16.shared.f16 	{%r2083, %r2084, %r2085, %r2086, %r2087, %r2088, %r2089, %r2090}, [%r480], %r144;
	wmma.load.b.sync.aligned.col.m16n16k16.shared.f16 	{%r2091, %r2092, %r2093, %r2094, %r2095, %r2096, %r2097, %r2098}, [%r489], %r144;
	wmma.load.b.sync.aligned.col.m16n16k16.shared.f16 	{%r2099, %r2100, %r2101, %r2102, %r2103, %r2104, %r2105, %r2106}, [%r498], %r144;
	wmma.mma.sync.aligned.col.col.m16n16k16.f16.f16 {%r2107, %r2108, %r2109, %r2110}, {%r2075, %r2076, %r2077, %r2078, %r2079, %r2080, %r2081, %r2082}, {%r2083, %r2084, %r2085, %r2086, %r2087, %r2088, %r2089, %r2090}, {%r2063, %r2064, %r2065, %r2066};
	wmma.mma.sync.aligned.col.col.m16n16k16.f16.f16 {%r2111, %r2112, %r2113, %r2114}, {%r2075, %r2076, %r2077, %r2078, %r2079, %r2080, %r2081, %r2082}, {%r2091, %r2092, %r2093, %r2094, %r2095, %r2096, %r2097, %r2098}, {%r2067, %r2068, %r2069, %r2070};
	wmma.mma.sync.aligned.col.col.m16n16k16.f16.f16 {%r2115, %r2116, %r2117, %r2118}, {%r2075, %r2076, %r2077, %r2078, %r2079, %r2080, %r2081, %r2082}, {%r2099, %r2100, %r2101, %r2102, %r2103, %r2104, %r2105, %r2106}, {%r2071, %r2072, %r2073, %r2074};
	// begin inline asm
	cp.async.wait_group 0;
	// end inline asm
	bar.sync 	0;
	wmma.load.a.sync.aligned.col.m16n16k16.shared.f16 	{%r2119, %r2120, %r2121, %r2122, %r2123, %r2124, %r2125, %r2126}, [%r519], %r134;
	wmma.load.b.sync.aligned.col.m16n16k16.shared.f16 	{%r2127, %r2128, %r2129, %r2130, %r2131, %r2132, %r2133, %r2134}, [%r528], %r144;
	wmma.load.b.sync.aligned.col.m16n16k16.shared.f16 	{%r2135, %r2136, %r2137, %r2138, %r2139, %r2140, %r2141, %r2142}, [%r537], %r144;
	wmma.load.b.sync.aligned.col.m16n16k16.shared.f16 	{%r2143, %r2144, %r2145, %r2146, %r2147, %r2148, %r2149, %r2150}, [%r546], %r144;
	wmma.mma.sync.aligned.col.col.m16n16k16.f16.f16 {%r2151, %r2152, %r2153, %r2154}, {%r2119, %r2120, %r2121, %r2122, %r2123, %r2124, %r2125, %r2126}, {%r2127, %r2128, %r2129, %r2130, %r2131, %r2132, %r2133, %r2134}, {%r2107, %r2108, %r2109, %r2110};
	wmma.mma.sync.aligned.col.col.m16n16k16.f16.f16 {%r2155, %r2156, %r2157, %r2158}, {%r2119, %r2120, %r2121, %r2122, %r2123, %r2124, %r2125, %r2126}, {%r2135, %r2136, %r2137, %r2138, %r2139, %r2140, %r2141, %r2142}, {%r2111, %r2112, %r2113, %r2114};
	wmma.mma.sync.aligned.col.col.m16n16k16.f16.f16 {%r2159, %r2160, %r2161, %r2162}, {%r2119, %r2120, %r2121, %r2122, %r2123, %r2124, %r2125, %r2126}, {%r2143, %r2144, %r2145, %r2146, %r2147, %r2148, %r2149, %r2150}, {%r2115, %r2116, %r2117, %r2118};
	wmma.load.a.sync.aligned.col.m16n16k16.shared.f16 	{%r2163, %r2164, %r2165, %r2166, %r2167, %r2168, %r2169, %r2170}, [%r567], %r134;
	wmma.load.b.sync.aligned.col.m16n16k16.shared.f16 	{%r2171, %r2172, %r2173, %r2174, %r2175, %r2176, %r2177, %r2178}, [%r576], %r144;
	wmma.load.b.sync.aligned.col.m16n16k16.shared.f16 	{%r2179, %r2180, %r2181, %r2182, %r2183, %r2184, %r2185, %r2186}, [%r585], %r144;
	wmma.load.b.sync.aligned.col.m16n16k16.shared.f16 	{%r2187, %r2188, %r2189, %r2190, %r2191, %r2192, %r2193, %r2194}, [%r594], %r144;
	wmma.mma.sync.aligned.col.col.m16n16k16.f16.f16 {%r2195, %r2196, %r2197, %r2198}, {%r2163, %r2164, %r2165, %r2166, %r2167, %r2168, %r2169, %r2170}, {%r2171, %r2172, %r2173, %r2174, %r2175, %r2176, %r2177, %r2178}, {%r2151, %r2152, %r2153, %r2154};
	wmma.mma.sync.aligned.col.col.m16n16k16.f16.f16 {%r2199, %r2200, %r2201, %r2202}, {%r2163, %r2164, %r2165, %r2166, %r2167, %r2168, %r2169, %r2170}, {%r2179, %r2180, %r2181, %r2182, %r2183, %r2184, %r2185, %r2186}, {%r2155, %r2156, %r2157, %r2158};
	wmma.mma.sync.aligned.col.col.m16n16k16.f16.f16 {%r2203, %r2204, %r2205, %r2206}, {%r2163, %r2164, %r2165, %r2166, %r2167, %r2168, %r2169, %r2170}, {%r2187, %r2188, %r2189, %r2190, %r2191, %r2192, %r2193, %r2194}, {%r2159, %r2160, %r2161, %r2162};
	wmma.load.a.sync.aligned.col.m16n16k16.shared.f16 	{%r2207, %r2208, %r2209, %r2210, %r2211, %r2212, %r2213, %r2214}, [%r615], %r134;
	wmma.load.b.sync.aligned.col.m16n16k16.shared.f16 	{%r2215, %r2216, %r2217, %r2218, %r2219, %r2220, %r2221, %r2222}, [%r624], %r144;
	wmma.load.b.sync.aligned.col.m16n16k16.shared.f16 	{%r2223, %r2224, %r2225, %r2226, %r2227, %r2228, %r2229, %r2230}, [%r633], %r144;
	wmma.load.b.sync.aligned.col.m16n16k16.shared.f16 	{%r2231, %r2232, %r2233, %r2234, %r2235, %r2236, %r2237, %r2238}, [%r642], %r144;
	wmma.mma.sync.aligned.col.col.m16n16k16.f16.f16 {%r2239, %r2240, %r2241, %r2242}, {%r2207, %r2208, %r2209, %r2210, %r2211, %r2212, %r2213, %r2214}, {%r2215, %r2216, %r2217, %r2218, %r2219, %r2220, %r2221, %r2222}, {%r2195, %r2196, %r2197, %r2198};
	wmma.mma.sync.aligned.col.col.m16n16k16.f16.f16 {%r2243, %r2244, %r2245, %r2246}, {%r2207, %r2208, %r2209, %r2210, %r2211, %r2212, %r2213, %r2214}, {%r2223, %r2224, %r2225, %r2226, %r2227, %r2228, %r2229, %r2230}, {%r2199, %r2200, %r2201, %r2202};
	wmma.mma.sync.aligned.col.col.m16n16k16.f16.f16 {%r2247, %r2248, %r2249, %r2250}, {%r2207, %r2208, %r2209, %r2210, %r2211, %r2212, %r2213, %r2214}, {%r2231, %r2232, %r2233, %r2234, %r2235, %r2236, %r2237, %r2238}, {%r2203, %r2204, %r2205, %r2206};
	wmma.load.a.sync.aligned.col.m16n16k16.shared.f16 	{%r2251, %r2252, %r2253, %r2254, %r2255, %r2256, %r2257, %r2258}, [%r663], %r134;
	wmma.load.b.sync.aligned.col.m16n16k16.shared.f16 	{%r2259, %r2260, %r2261, %r2262, %r2263, %r2264, %r2265, %r2266}, [%r672], %r144;
	wmma.load.b.sync.aligned.col.m16n16k16.shared.f16 	{%r2267, %r2268, %r2269, %r2270, %r2271, %r2272, %r2273, %r2274}, [%r681], %r144;
	wmma.load.b.sync.aligned.col.m16n16k16.shared.f16 	{%r2275, %r2276, %r2277, %r2278, %r2279, %r2280, %r2281, %r2282}, [%r690], %r144;
	wmma.mma.sync.aligned.col.col.m16n16k16.f16.f16 {%r2283, %r2284, %r2285, %r2286}, {%r2251, %r2252, %r2253, %r2254, %r2255, %r2256, %r2257, %r2258}, {%r2259, %r2260, %r2261, %r2262, %r2263, %r2264, %r2265, %r2266}, {%r2239, %r2240, %r2241, %r2242};
	wmma.mma.sync.aligned.col.col.m16n16k16.f16.f16 {%r2287, %r2288, %r2289, %r2290}, {%r2251, %r2252, %r2253, %r2254, %r2255, %r2256, %r2257, %r2258}, {%r2267, %r2268, %r2269, %r2270, %r2271, %r2272, %r2273, %r2274}, {%r2243, %r2244, %r2245, %r2246};
	wmma.mma.sync.aligned.col.col.m16n16k16.f16.f16 {%r2291, %r2292, %r2293, %r2294}, {%r2251, %r2252, %r2253, %r2254, %r2255, %r2256, %r2257, %r2258}, {%r2275, %r2276, %r2277, %r2278, %r2279, %r2280, %r2281, %r2282}, {%r2247, %r2248, %r2249, %r2250};
	mad.lo.s32 	%r2295, %r111, 3840, %r133;
	wmma.store.d.sync.aligned.col.m16n16k16.shared.f16 	[%r2295], {%r2283, %r2284, %r2285, %r2286}, %r134;
	add.s32 	%r2296, %r2295, 1280;
	wmma.store.d.sync.aligned.col.m16n16k16.shared.f16 	[%r2296], {%r2287, %r2288, %r2289, %r2290}, %r134;
	add.s32 	%r2297, %r2295, 2560;
	wmma.store.d.sync.aligned.col.m16n16k16.shared.f16 	[%r2297], {%r2291, %r2292, %r2293, %r2294}, %r134;
	bar.sync 	0;
	add.s32 	%r2298, %r122, %r114;
	mad.lo.s32 	%r2299, %r2298, 768, %r125;
	cvta.to.global.u64 	%rd129, %rd411;
	mul.wide.u32 	%rd130, %r2299, 2;
	add.s64 	%rd131, %rd129, %rd130;
	ld.shared.v4.f32 	{%f2, %f3, %f4, %f5}, [%r86];
	st.global.v4.f32 	[%rd131], {%f2, %f3, %f4, %f5};
	ld.shared.v4.f32 	{%f6, %f7, %f8, %f9}, [%r86+2560];
	st.global.v4.f32 	[%rd131+49152], {%f6, %f7, %f8, %f9};
	ld.shared.v4.f32 	{%f10, %f11, %f12, %f13}, [%r86+5120];
	st.global.v4.f32 	[%rd131+98304], {%f10, %f11, %f12, %f13};
$L__BB8_2:
	setp.ne.s64 	%p2, %rd1, 0;
	@%p2 bra 	$L__BB8_4;
	// begin inline asm
	trap;
	// end inline asm
$L__BB8_4:
	mov.u32 	%r1, %ctaid.x;
	add.s64 	%rd2, %rd1, 4;
	barrier.sync 	0;
	mov.u32 	%r2300, %tid.x;
	mov.u32 	%r2301, %tid.y;
	add.s32 	%r2302, %r2300, %r2301;
	mov.u32 	%r2303, %tid.z;
	or.b32  	%r2304, %r2302, %r2303;
	setp.ne.s32 	%p3, %r2304, 0;
	@%p3 bra 	$L__BB8_7;
	mov.u32 	%r2307, %nctaid.x;
	mov.u32 	%r2308, %nctaid.y;
	mul.lo.s32 	%r2309, %r2307, %r2308;
	mov.u32 	%r2310, %nctaid.z;
	mul.lo.s32 	%r2311, %r2309, %r2310;
	mov.u32 	%r2312, %ctaid.y;
	add.s32 	%r2313, %r1, %r2312;
	mov.u32 	%r2314, %ctaid.z;
	neg.s32 	%r2315, %r2314;
	setp.eq.s32 	%p4, %r2313, %r2315;
	sub.s32 	%r2316, -2147483647, %r2311;
	selp.b32 	%r2306, %r2316, 1, %p4;
	// begin inline asm
	atom.add.release.gpu.u32 %r2305,[%rd2],%r2306;
	// end inline asm
$L__BB8_6:
	// begin inline asm
	ld.acquire.gpu.u32 %r2317,[%rd2];
	// end inline asm
	xor.b32  	%r2318, %r2317, %r2305;
	setp.gt.s32 	%p5, %r2318, -1;
	@%p5 bra 	$L__BB8_6;
$L__BB8_7:
	setp.gt.u32 	%p6, %r1, 95;
	barrier.sync 	0;
	@%p6 bra 	$L__BB8_9;
	ld.param.u64 	%rd415, [_Z21bert_only_global_syncPK6__halfS1_PS_S1_S1_S2_S1_S1_S2_S1_S2_S1_S2_S1_S2_S2_S2_S2_S2_S2_S2__param_5];
	ld.param.u64 	%rd414, [_Z21bert_only_global_syncPK6__halfS1_PS_S1_S1_S2_S1_S1_S2_S1_S2_S1_S2_S1_S2_S2_S2_S2_S2_S2_S2__param_4];
	ld.param.u64 	%rd413, [_Z21bert_only_global_syncPK6__halfS1_PS_S1_S1_S2_S1_S1_S2_S1_S2_S1_S2_S1_S2_S2_S2_S2_S2_S2_S2__param_3];
	mov.u32 	%r2415, %tid.x;
	shr.u32 	%r2416, %r2415, 6;
	mov.u32 	%r2417, %ctaid.x;
	cvt.u16.u32 	%rs9, %r2417;
	mul.lo.s16 	%rs10, %rs9, 171;
	shr.u16 	%rs11, %rs10, 12;
	mul.lo.s16 	%rs12, %rs11, 24;
	sub.s16 	%rs13, %rs9, %rs12;
	mov.f32 	%f14, 0f00000000;
	// begin inline asm
	{  cvt.rn.f16.f32 %rs8, %f14;}

	// end inline asm
	mov.b32 	%r2418, {%rs8, %rs8};
	shr.u32 	%r2419, %r2415, 2;
	shl.b32 	%r2420, %r2415, 3;
	and.b32  	%r2421, %r2420, 24;
	mad.lo.s32 	%r2422, %r2419, 40, %r2421;
	and.b16  	%rs14, %rs13, 255;
	mul.wide.u16 	%r2423, %rs14, 32;
	shr.u32 	%r2424, %r2415, 3;
	and.b32  	%r2425, %r2420, 56;
	mad.lo.s32 	%r2426, %r2424, 72, %r2425;
	mul.wide.u16 	%r2427, %rs11, 96;
	add.s32 	%r2428, %r2427, %r2424;
	mul.lo.s32 	%r2429, %r2428, 768;
	or.b32  	%r2430, %r2423, %r2421;
	or.b32  	%r2431, %r2429, %r2425;
	mad.lo.s32 	%r2432, %r2419, 768, %r2430;
	shl.b32 	%r2433, %r2422, 1;
	mov.u32 	%r2434, all_shared_mem;
	add.s32 	%r2391, %r2434, %r2433;
	cvta.to.global.u64 	%rd230, %rd413;
	mul.wide.u32 	%rd231, %r2432, 2;
	add.s64 	%rd134, %rd230, %rd231;
	// begin inline asm
	cp.async.cg.shared.global [%r2391], [%rd134], 16, 16;
	// end inline asm
	add.s32 	%r2392, %r2391, 2560;
	add.s64 	%rd135, %rd134, 49152;
	// begin inline asm
	cp.async.cg.shared.global [%r2392], [%rd135], 16, 16;
	// end inline asm
	cvta.to.global.u64 	%rd232, %rd414;
	mul.wide.u32 	%rd233, %r2431, 2;
	add.s64 	%rd136, %rd232, %rd233;
	shl.b32 	%r2435, %r2426, 1;
	add.s32 	%r2436, %r2434, 15360;
	add.s32 	%r2393, %r2436, %r2435;
	// begin inline asm
	cp.async.cg.shared.global [%r2393], [%rd136], 16, 16;
	// end inline asm
	add.s64 	%rd137, %rd136, 24576;
	add.s32 	%r2394, %r2393, 2304;
	// begin inline asm
	cp.async.cg.shared.global [%r2394], [%rd137], 16, 16;
	// end inline asm
	add.s64 	%rd138, %rd136, 49152;
	add.s32 	%r2395, %r2393, 4608;
	// begin inline asm
	cp.async.cg.shared.global [%r2395], [%rd138], 16, 16;
	// end inline asm
	add.s64 	%rd139, %rd136, 73728;
	add.s32 	%r2396, %r2393, 6912;
	// begin inline asm
	cp.async.cg.shared.global [%r2396], [%rd139], 16, 16;
	// end inline asm
	add.s64 	%rd140, %rd136, 98304;
	add.s32 	%r2397, %r2393, 9216;
	// begin inline asm
	cp.async.cg.shared.global [%r2397], [%rd140], 16, 16;
	// end inline asm
	add.s64 	%rd141, %rd136, 122880;
	add.s32 	%r2398, %r2393, 11520;
	// begin inline asm
	cp.async.cg.shared.global [%r2398], [%rd141], 16, 16;
	// end inline asm
	// begin inline asm
	cp.async.commit_group;
	// end inline asm
	add.s64 	%rd142, %rd134, 98304;
	add.s32 	%r2399, %r2391, 5120;
	// begin inline asm
	cp.async.cg.shared.global [%r2399], [%rd142], 16, 16;
	// end inline asm
	add.s64 	%rd143, %rd134, 147456;
	add.s32 	%r2400, %r2391, 7680;
	// begin inline asm
	cp.async.cg.shared.global [%r2400], [%rd143], 16, 16;
	// end inline asm
	add.s64 	%rd144, %rd136, 128;
	add.s32 	%r2401, %r2393, 13824;
	// begin inline asm
	cp.async.cg.shared.global [%r2401], [%rd144], 16, 16;
	// end inline asm
	add.s64 	%rd145, %rd136, 24704;
	add.s32 	%r2402, %r2393, 16128;
	// begin inline asm
	cp.async.cg.shared.global [%r2402], [%rd145], 16, 16;
	// end inline asm
	add.s64 	%rd146, %rd136, 49280;
	add.s32 	%r2403, %r2393, 18432;
	// begin inline asm
	cp.async.cg.shared.global [%r2403], [%rd146], 16, 16;
	// end inline asm
	add.s64 	%rd147, %rd136, 73856;
	add.s32 	%r2404, %r2393, 20736;
	// begin inline asm
	cp.async.cg.shared.global [%r2404], [%rd147], 16, 16;
	// end inline asm
	add.s64 	%rd148, %rd136, 98432;
	add.s32 	%r2405, %r2393, 23040;
	// begin inline asm
	cp.async.cg.shared.global [%r2405], [%rd148], 16, 16;
	// end inline asm
	add.s64 	%rd149, %rd136, 123008;
	add.s32 	%r2406, %r2393, 25344;
	// begin inline asm
	cp.async.cg.shared.global [%r2406], [%rd149], 16, 16;
	// end inline asm
	// begin inline asm
	cp.async.commit_group;
	// end inline asm
	add.s64 	%rd150, %rd134, 196608;
	add.s32 	%r2407, %r2391, 10240;
	// begin inline asm
	cp.async.cg.shared.global [%r2407], [%rd150], 16, 16;
	// end inline asm
	add.s64 	%rd151, %rd134, 245760;
	add.s32 	%r2408, %r2391, 12800;
	// begin inline asm
	cp.async.cg.shared.global [%r2408], [%rd151], 16, 16;
	// end inline asm
	add.s64 	%rd152, %rd136, 256;
	add.s32 	%r2409, %r2393, 27648;
	// begin inline asm
	cp.async.cg.shared.global [%r2409], [%rd152], 16, 16;
	// end inline asm
	add.s64 	%rd153, %rd136, 24832;
	add.s32 	%r2410, %r2393, 29952;
	// begin inline asm
	cp.async.cg.shared.global [%r2410], [%rd153], 16, 16;
	// end inline asm
	add.s64 	%rd154, %rd136, 49408;
	add.s32 	%r2411, %r2393, 32256;
	// begin inline asm
	cp.async.cg.shared.global [%r2411], [%rd154], 16, 16;
	// end inline asm
	add.s64 	%rd155, %rd136, 73984;
	add.s32 	%r2412, %r2393, 34560;
	// begin inline asm
	cp.async.cg.shared.global [%r2412], [%rd155], 16, 16;
	// end inline asm
	add.s64 	%rd156, %rd136, 98560;
	add.s32 	%r2413, %r2393, 36864;
	// begin inline asm
	cp.async.cg.shared.global [%r2413], [%rd156], 16, 16;
	// end inline asm
	add.s64 	%rd157, %rd136, 123136;
	add.s32 	%r2414, %r2393, 39168;
	// begin inline asm
	cp.async.cg.shared.global [%r2414], [%rd157], 16, 16;
	// end inline asm
	// begin inline asm
	cp.async.commit_group;
	// end inline asm
	// begin inline asm
	cp.async.wait_group 2;
	// end inline asm
	bar.sync 	0;
	and.b32  	%r2437, %r2415, 32;
	add.s32 	%r2438, %r2434, %r2437;
	mov.b32 	%r2439, 40;
	wmma.load.a.sync.aligned.col.m16n16k16.shared.f16 	{%r2440, %r2441, %r2442, %r2443, %r2444, %r2445, %r2446, %r2447}, [%r2438], %r2439;
	mad.lo.s32 	%r2448, %r2416, 6912, %r2436;
	mov.b32 	%r2449, 72;
	wmma.load.b.sync.aligned.col.m16n16k16.shared.f16 	{%r2450, %r2451, %r2452, %r2453, %r2454, %r2455, %r2456, %r2457}, [%r2448], %r2449;
	add.s32 	%r2458, %r2448, 2304;
	wmma.load.b.sync.aligned.col.m16n16k16.shared.f16 	{%r2459, %r2460, %r2461, %r2462, %r2463, %r2464, %r2465, %r2466}, [%r2458], %r2449;
	add.s32 	%r2467, %r2448, 4608;
	wmma.load.b.sync.aligned.col.m16n16k16.shared.f16 	{%r2468, %r2469, %r2470, %r2471, %r2472, %r2473, %r2474, %r2475}, [%r2467], %r2449;
	wmma.mma.sync.aligned.col.col.m16n16k16.f16.f16 {%r2476, %r2477, %r2478, %r2479}, {%r2440, %r2441, %r2442, %r2443, %r2444, %r2445, %r2446, %r2447}, {%r2450, %r2451, %r2452, %r2453, %r2454, %r2455, %r2456, %r2457}, {%r2418, %r2418, %r2418, %r2418};
	wmma.mma.sync.aligned.col.col.m16n16k16.f16.f16 {%r2480, %r2481, %r2482, %r2483}, {%r2440, %r2441, %r2442, %r2443, %r2444, %r2445, %r2446, %r2447}, {%r2459, %r2460, %r2461, %r2462, %r2463, %r2464, %r2465, %r2466}, {%r2418, %r2418, %r2418, %r2418};
	wmma.mma.sync.aligned.col.col.m16n16k16.f16.f16 {%r2484, %r2485, %r2486, %r2487}, {%r2440, %r2441, %r2442, %r2443, %r2444, %r2445, %r2446, %r2447}, {%r2468, %r2469, %r2470, %r2471, %r2472, %r2473, %r2474, %r2475}, {%r2418, %r2418, %r2418, %r2418};
	add.s32 	%r2488, %r2438, 1280;
	wmma.load.a.sync.aligned.col.m16n16k16.shared.f16 	{%r2489, %r2490, %r2491, %r2492, %r2493, %r2494, %r2495, %r2496}, [%r2488], %r2439;
	add.s32 	%r2497, %r2448, 32;
	wmma.load.b.sync.aligned.col.m16n16k16.shared.f16 	{%r2498, %r2499, %r2500, %r2501, %r2502, %r2503, %r2504, %r2505}, [%r2497], %r2449;
	add.s32 	%r2506, %r2448, 2336;
	wmma.load.b.sync.aligned.col.m16n16k16.shared.f16 	{%r2507, %r2508, %r2509, %r2510, %r2511, %r2512, %r2513, %r2514}, [%r2506], %r2449;
	add.s32 	%r2515, %r2448, 4640;
	wmma.load.b.sync.aligned.col.m16n16k16.shared.f16 	{%r2516, %r2517, %r2518, %r2519, %r2520, %r2521, %r2522, %r2523}, [%r2515], %r2449;
	wmma.mma.sync.aligned.col.col.m16n16k16.f16.f16 {%r2524, %r2525, %r2526, %r2527}, {%r2489, %r2490, %r2491, %r2492, %r2493, %r2494, %r2495, %r2496}, {%r2498, %r2499, %r2500, %r2501, %r2502, %r2503, %r2504, %r2505}, {%r2476, %r2477, %r2478, %r2479};
	wmma.mma.sync.aligned.col.col.m16n16k16.f16.f16 {%r2528, %r2529, %r2530, %r2531}, {%r2489, %r2490, %r2491, %r2492, %r2493, %r2494, %r2495, %r2496}, {%r2507, %r2508, %r2509, %r2510, %r2511, %r2512, %r2513, %r2514}, {%r2480, %r2481, %r2482, %r2483};
	wmma.mma.sync.aligned.col.col.m16n16k16.f16.f16 {%r2532, %r2533, %r2534, %r2535}, {%r2489, %r2490, %r2491, %r2492, %r2493, %r2494, %r2495, %r2496}, {%r2516, %r2517, %r2518, %r2519, %r2520, %r2521, %r2522, %r2523}, {%r2484, %r2485, %r2486, %r2487};
	add.s32 	%r2536, %r2438, 2560;
	wmma.load.a.sync.aligned.col.m16n16k16.shared.f16 	{%r2537, %r2538, %r2539, %r2540, %r2541, %r2542, %r2543, %r2544}, [%r2536], %r2439;
	add.s32 	%r2545, %r2448, 64;
	wmma.load.b.sync.aligned.col.m16n16k16.shared.f16 	{%r2546, %r2547, %r2548, %r2549, %r2550, %r2551, %r2552, %r2553}, [%r2545], %r2449;
	add.s32 	%r2554, %r2448, 2368;
	wmma.load.b.sync.aligned.col.m16n16k16.shared.f16 	{%r2555, %r2556, %r2557, %r2558, %r2559, %r2560, %r2561, %r2562}, [%r2554], %r2449;
	add.s32 	%r2563, %r2448, 4672;
	wmma.load.b.sync.aligned.col.m16n16k16.shared.f16 	{%r2564, %r2565, %r2566, %r2567, %r2568, %r2569, %r2570, %r2571}, [%r2563], %r2449;
	wmma.mma.sync.aligned.col.col.m16n16k16.f16.f16 {%r2572, %r2573, %r2574, %r2575}, {%r2537, %r2538, %r2539, %r2540, %r2541, %r2542, %r2543, %r2544}, {%r2546, %r2547, %r2548, %r2549, %r2550, %r2551, %r2552, %r2553}, {%r2524, %r2525, %r2526, %r2527};
	wmma.mma.sync.aligned.col.col.m16n16k16.f16.f16 {%r2576, %r2577, %r2578, %r2579}, {%r2537, %r2538, %r2539, %r2540, %r2541, %r2542, %r2543, %r2544}, {%r2555, %r2556, %r2557, %r2558, %r2559, %r2560, %r2561, %r2562}, {%r2528, %r2529, %r2530, %r2531};
	wmma.mma.sync.aligned.col.col.m16n16k16.f16.f16 {%r2580, %r2581, %r2582, %r2583}, {%r2537, %r2538, %r2539, %r2540, %r2541, %r2542, %r2543, %r2544}, {%r2564, %r2565, %r2566, %r2567, %r2568, %r2569, %r2570, %r2571}, {%r2532, %r2533, %r2534, %r2535};
	add.s32 	%r2584, %r2438, 3840;
	wmma.load.a.sync.aligned.col.m16n16k16.shared.f16 	{%r2585, %r2586, %r2587, %r2588, %r2589, %r2590, %r2591, %r2592}, [%r2584], %r2439;
	add.s32 	%r2593, %r2448, 96;
	wmma.load.b.sync.aligned.col.m16n16k16.shared.f16 	{%r2594, %r2595, %r2596, %r2597, %r2598, %r2599, %r2600, %r2601}, [%r2593], %r2449;
	add.s32 	%r2602, %r2448, 2400;
	wmma.load.b.sync.aligned.col.m16n16k16.shared.f16 	{%r2603, %r2604, %r2605, %r2606, %r2607, %r2608, %r2609, %r2610}, [%r2602], %r2449;
	add.s32 	%r2611, %r2448, 4704;
	wmma.load.b.sync.aligned.col.m16n16k16.shared.f16 	{%r2612, %r2613, %r2614, %r2615, %r2616, %r2617, %r2618, %r2619}, [%r2611], %r2449;
	wmma.mma.sync.aligned.col.col.m16n16k16.f16.f16 {%r2620, %r2621, %r2622, %r2623}, {%r2585, %r2586, %r2587, %r2588, %r2589, %r2590, %r2591, %r2592}, {%r2594, %r2595, %r2596, %r2597, %r2598, %r2599, %r2600, %r2601}, {%r2572, %r2573, %r2574, %r2575};
	wmma.mma.sync.aligned.col.col.m16n16k16.f16.f16 {%r2624, %r2625, %r2626, %r2627}, {%r2585, %r2586, %r2587, %r2588, %r2589, %r2590, %r2591, %r2592}, {%r2603, %r2604, %r2605, %r2606, %r2607, %r2608, %r2609, %r2610}, {%r2576, %r2577, %r2578, %r2579};
	wmma.mma.sync.aligned.col.col.m16n16k16.f16.f16 {%r2628, %r2629, %r2630, %r2631}, {%r2585, %r2586, %r2587, %r2588, %r2589, %r2590, %r2591, %r2592}, {%r2612, %r2613, %r2614, %r2615, %r2616, %r2617, %r2618, %r2619}, {%r2580, %r2581, %r2582, %r2583};
	add.s64 	%rd158, %rd134, 294912;
	// begin inline asm
	cp.async.cg.shared.global [%r2391], [%rd158], 16, 16;
	// end inline asm
	add.s64 	%rd159, %rd134, 344064;
	// begin inline asm
	cp.async.cg.shared.global [%r2392], [%rd159], 16, 16;
	// end inline asm
	add.s64 	%rd160, %rd136, 384;
	// begin inline asm
	cp.async.cg.shared.global [%r2393], [%rd160], 16, 16;
	// end inline asm
	add.s64 	%rd161, %rd136, 24960;
	// begin inline asm
	cp.async.cg.shared.global [%r2394], [%rd161], 16, 16;
	// end inline asm
	add.s64 	%rd162, %rd136, 49536;
	// begin inline asm
	cp.async.cg.shared.global [%r2395], [%rd162], 16, 16;
	// end inline asm
	add.s64 	%rd163, %rd136, 74112;
	// begin inline asm
	cp.async.cg.shared.global [%r2396], [%rd163], 16, 16;
	// end inline asm
	add.s64 	%rd164, %rd136, 98688;
	// begin inline asm
	cp.async.cg.shared.global [%r2397], [%rd164], 16, 16;
	// end inline asm
	add.s64 	%rd165, %rd136, 123264;
	// begin inline asm
	cp.async.cg.shared.global [%r2398], [%rd165], 16, 16;
	// end inline asm
	// begin inline asm
	cp.async.commit_group;
	// end inline asm
	// begin inline asm
	cp.async.wait_group 2;
	// end inline asm
	bar.sync 	0;
	add.s32 	%r2632, %r2438, 5120;
	wmma.load.a.sync.aligned.col.m16n16k16.shared.f16 	{%r2633, %r2634, %r2635, %r2636, %r2637, %r2638, %r2639, %r2640}, [%r2632], %r2439;
	add.s32 	%r2641, %r2448, 13824;
	wmma.load.b.sync.aligned.col.m16n16k16.shared.f16 	{%r2642, %r2643, %r2644, %r2645, %r2646, %r2647, %r2648, %r2649}, [%r2641], %r2449;
	add.s32 	%r2650, %r2448, 16128;
	wmma.load.b.sync.aligned.col.m16n16k16.shared.f16 	{%r2651, %r2652, %r2653, %r2654, %r2655, %r2656, %r2657, %r2658}, [%r2650], %r2449;
	add.s32 	%r2659, %r2448, 18432;
	wmma.load.b.sync.aligned.col.m16n16k16.shared.f16 	{%r2660, %r2661, %r2662, %r2663, %r2664, %r2665, %r2666, %r2667}, [%r2659], %r2449;
	wmma.mma.sync.aligned.col.col.m16n16k16.f16.f16 {%r2668, %r2669, %r2670, %r2671}, {%r2633, %r2634, %r2635, %r2636, %r2637, %r2638, %r2639, %r2640}, {%r2642, %r2643, %r2644, %r2645, %r2646, %r2647, %r2648, %r2649}, {%r2620, %r2621, %r2622, %r2623};
	wmma.mma.sync.aligned.col.col.m16n16k16.f16.f16 {%r2672, %r2673, %r2674, %r2675}, {%r2633, %r2634, %r2635, %r2636, %r2637, %r2638, %r2639, %r2640}, {%r2651, %r2652, %r2653, %r2654, %r2655, %r2656, %r2657, %r2658}, {%r2624, %r2625, %r2626, %r2627};
	wmma.mma.sync.aligned.col.col.m16n16k16.f16.f16 {%r2676, %r2677, %r2678, %r2679}, {%r2633, %r2634, %r2635, %r2636, %r2637, %r2638, %r2639, %r2640}, {%r2660, %r2661, %r2662, %r2663, %r2664, %r2665, %r2666, %r2667}, {%r2628, %r2629, %r2630, %r2631};
	add.s32 	%r2680, %r2438, 6400;
	wmma.load.a.sync.aligned.col.m16n16k16.shared.f16 	{%r2681, %r2682, %r2683, %r2684, %r2685, %r2686, %r2687, %r2688}, [%r2680], %r2439;
	add.s32 	%r2689, %r2448, 13856;
	wmma.load.b.sync.aligned.col.m16n16k16.shared.f16 	{%r2690, %r2691, %r2692, %r2693, %r2694, %r2695, %r2696, %r2697}, [%r2689], %r2449;
	add.s32 	%r2698, %r2448, 16160;
	wmma.load.b.sync.aligned.col.m16n16k16.shared.f16 	{%r2699, %r2700, %r2701, %r2702, %r2703, %r2704, %r2705, %r2706}, [%r2698], %r2449;
	add.s32 	%r2707, %r2448, 18464;
	wmma.load.b.sync.aligned.col.m16n16k16.shared.f16 	{%r2708, %r2709, %r2710, %r2711, %r2712, %r2713, %r2714, %r2715}, [%r2707], %r2449;
	wmma.mma.sync.aligned.col.col.m16n16k16.f16.f16 {%r2716, %r2717, %r2718, %r2719}, {%r2681, %r2682, %r2683, %r2684, %r2685, %r2686, %r2687, %r2688}, {%r2690, %r2691, %r2692, %r2693, %r2694, %r2695, %r2696, %r2697}, {%r2668, %r2669, %r2670, %r2671};
	wmma.mma.sync.aligned.col.col.m16n16k16.f16.f16 {%r2720, %r2721, %r2722, %r2723}, {%r2681, %r2682, %r2683, %r2684, %r2685, %r2686, %r2687, %r2688}, {%r2699, %r2700, %r2701, %r2702, %r2703, %r2704, %r2705, %r2706}, {%r2672, %r2673, %r2674, %r2675};
	wmma.mma.sync.aligned.col.col.m16n16k16.f16.f16 {%r2724, %r2725, %r2726, %r2727}, {%r2681, %r2682, %r2683, %r2684, %r2685, %r2686, %r2687, %r2688}, {%r2708, %r2709, %r2710, %r2711, %r2712, %r2713, %r2714, %r2715}, {%r2676, %r2677, %r2678, %r2679};
	add.s32 	%r2728, %r2438, 7680;
	wmma.load.a.sync.aligned.col.m16n16k16.shared.f16 	{%r2729, %r2730, %r2731, %r2732, %r2733, %r2734, %r2735, %r2736}, [%r2728], %r2439;
	add.s32 	%r2737, %r2448, 13888;
	wmma.load.b.sync.aligned.col.m16n16k16.shared.f16 	{%r2738, %r2739, %r2740, %r2741, %r2742, %r2743, %r2744, %r2745}, [%r2737], %r2449;
	add.s32 	%r2746, %r2448, 16192;
	wmma.load.b.sync.aligned.col.m16n16k16.shared.f16 	{%r2747, %r2748, %r2749, %r2750, %r2751, %r2752, %r2753, %r2754}, [%r2746], %r2449;
	add.s32 	%r2755, %r2448, 18496;
	wmma.load.b.sync.aligned.col.m16n16k16.shared.f16 	{%r2756, %r2757, %r2758, %r2759, %r2760, %r2761, %r2762, %r2763}, [%r2755], %r2449;
	wmma.mma.sync.aligned.col.col.m16n16k16.f16.f16 {%r2764, %r2765, %r2766, %r2767}, {%r2729, %r2730, %r2731, %r2732, %r2733, %r2734, %r2735, %r2736}, {%r2738, %r2739, %r2740, %r2741, %r2742, %r2743, %r2744, %r2745}, {%r2716, %r2717, %r2718, %r2719};
	wmma.mma.sync.aligned.col.col.m16n16k16.f16.f16 {%r2768, %r2769, %r2770, %r2771}, {%r2729, %r2730, %r2731, %r2732, %r2733, %r2734, %r2735, %r2736}, {%r2747, %r2748, %r2749, %r2750, %r2751, %r2752, %r2753, %r2754}, {%r2720, %r2721, %r2722, %r2723};
	wmma.mma.sync.aligned.col.col.m16n16k16.f16.f16 {%r2772, %r2773, %r2774, %r2775}, {%r2729, %r2730, %r2731, %r2732, %r2733, %r2734, %r2735, %r2736}, {%r2756, %r2757, %r2758, %r2759, %r2760, %r2761, %r2762, %r2763}, {%r2724, %r2725, %r2726, %r2727};
	add.s32 	%r2776, %r2438, 8960;
	wmma.load.a.sync.aligned.col.m16n16k16.shared.f16 	{%r2777, %r2778, %r2779, %r2780, %r2781, %r2782, %r2783, %r2784}, [%r2776], %r2439;
	add.s32 	%r2785, %r2448, 13920;
	wmma.load.b.sync.aligned.col.m16n16k16.shared.f16 	{%r2786, %r2787, %r2788, %r2789, %r2790, %r2791, %r2792, %r2793}, [%r2785], %r2449;
	add.s32 	%r2794, %r2448, 16224;
	wmma.load.b.sync.aligned.col.m16n16k16.shared.f16 	{%r2795, %r2796, %r2797, %r2798, %r2799, %r2800, %r2801, %r2802}, [%r2794], %r2449;
	add.s32 	%r2803, %r2448, 18528;
	wmma.load.b.sync.aligned.col.m16n16k16.shared.f16 	{%r2804, %r2805, %r2806, %r2807, %r2808, %r2809, %r2810, %r2811}, [%r2803], %r2449;
	wmma.mma.sync.aligned.col.col.m16n16k16.f16.f16 {%r2812, %r2813, %r2814, %r2815}, {%r2777, %r2778, %r2779, %r2780, %r2781, %r2782, %r2783, %r2784}, {%r2786, %r2787, %r2788, %r2789, %r2790, %r2791, %r2792, %r2793}, {%r2764, %r2765, %r2766, %r2767};
	wmma.mma.sync.aligned.col.col.m16n16k16.f16.f16 {%r2816, %r2817, %r2818, %r2819}, {%r2777, %r2778, %r2779, %r2780, %r2781, %r2782, %r2783, %r2784}, {%r2795, %r2796, %r2797, %r2798, %r2799, %r2800, %r2801, %r2802}, {%r2768, %r2769, %r2770, %r2771};
	wmma.mma.sync.aligned.col.col.m16n16k16.f16.f16 {%r2820, %r2821, %r2822, %r2823}, {%r2777, %r2778, %r2779, %r2780, %r2781, %r2782, %r2783, %r2784}, {%r2804, %r2805, %r2806, %r2807, %r2808, %r2809, %r2810, %r2811}, {%r2772, %r2773, %r2774, %r2775};
	add.s64 	%rd166, %rd134, 393216;
	// begin inline asm
	cp.async.cg.shared.global [%r2399], [%rd166], 16, 16;
	// end inline asm
	add.s64 	%rd167, %rd134, 442368;
	// begin inline asm
	cp.async.cg.shared.global [%r2400], [%rd167], 16, 16;
	// end inline asm
	add.s64 	%rd168, %rd136, 512;
	// begin inline asm
	cp.async.cg.shared.global [%r2401], [%rd168], 16, 16;
	// end inline asm
	add.s64 	%rd169, %rd136, 25088;
	// begin inline asm
	cp.async.cg.shared.global [%r2402], [%rd169], 16, 16;
	// end inline asm
	add.s64 	%rd170, %rd136, 49664;
	// begin inline asm
	cp.async.cg.shared.global [%r2403], [%rd170], 16, 16;
	// end inline asm
	add.s64 	%rd171, %rd136, 74240;
	// begin inline asm
	cp.async.cg.shared.global [%r2404], [%rd171], 16, 16;
	// end inline asm
	add.s64 	%rd172, %rd136, 98816;
	// begin inline asm
	cp.async.cg.shared.global [%r2405], [%rd172], 16, 16;
	// end inline asm
	add.s64 	%rd173, %rd136, 123392;
	// begin inline asm
	cp.async.cg.shared.global [%r2406], [%rd173], 16, 16;
	// end inline asm
	// begin inline asm
	cp.async.commit_group;
	// end inline asm
	// begin inline asm
	cp.async.wait_group 2;
	// end inline asm
	bar.sync 	0;
	add.s32 	%r2824, %r2438, 10240;
	wmma.load.a.sync.aligned.col.m16n16k16.shared.f16 	{%r2825, %r2826, %r2827, %r2828, %r2829, %r2830, %r2831, %r2832}, [%r2824], %r2439;
	add.s32 	%r2833, %r2448, 27648;
	wmma.load.b.sync.aligned.col.m16n16k16.shared.f16 	{%r2834, %r2835, %r2836, %r2837, %r2838, %r2839, %r2840, %r2841}, [%r2833], %r2449;
	add.s32 	%r2842, %r2448, 29952;
	wmma.load.b.sync.aligned.col.m16n16k16.shared.f16 	{%r2843, %r2844, %r2845, %r2846, %r2847, %r2848, %r2849, %r2850}, [%r2842], %r2449;
	add.s32 	%r2851, %r2448, 32256;
	wmma.load.b.sync.aligned.col.m16n16k16.shared.f16 	{%r2852, %r2853, %r2854, %r2855, %r2856, %r2857, %r2858, %r2859}, [%r2851], %r2449;
	wmma.mma.sync.aligned.col.col.m16n16k16.f16.f16 {%r2860, %r2861, %r2862, %r2863}, {%r2825, %r2826, %r2827, %r2828, %r2829, %r2830, %r2831, %r2832}, {%r2834, %r2835, %r2836, %r2837, %r2838, %r2839, %r2840, %r2841}, {%r2812, %r2813, %r2814, %r2815};
	wmma.mma.sync.aligned.col.col.m16n16k16.f16.f16 {%r2864, %r2865, %r2866, %r2867}, {%r2825, %r2826, %r2827, %r2828, %r2829, %r2830, %r2831, %r2832}, {%r2843, %r2844, %r2845, %r2846, %r2847, %r2848, %r2849, %r2850}, {%r2816, %r2817, %r2818, %r2819};
	wmma.mma.sync.aligned.col.col.m16n16k16.f16.f16 {%r2868, %r2869, %r2870, %r2871}, {%r2825, %r2826, %r2827, %r2828, %r2829, %r2830, %r2831, %r2832}, {%r2852, %r2853, %r2854, %r2855, %r2856, %r2857, %r2858, %r2859}, {%r2820, %r2821, %r2822, %r2823};
	add.s32 	%r2872, %r2438, 11520;
	wmma.load.a.sync.aligned.col.m16n16k16.shared.f16 	{%r2873, %r2874, %r2875, %r2876, %r2877, %r2878, %r2879, %r2880}, [%r2872], %r2439;
	add.s32 	%r2881, %r2448, 27680;
	wmma.load.b.sync.aligned.col.m16n16k16.shared.f16 	{%r2882, %r2883, %r2884, %r2885, %r2886, %r2887, %r2888, %r2889}, [%r2881], %r2449;
	add.s32 	%r2890, %r2448, 29984;
	wmma.load.b.sync.aligned.col.m16n16k16.shared.f16 	{%r2891, %r2892, %r2893, %r2894, %r2895, %r2896, %r2897, %r2898}, [%r2890], %r2449;
	add.s32 	%r2899, %r2448, 32288;
	wmma.load.b.sync.aligned.col.m16n16k16.shared.f16 	{%r2900, %r2901, %r2902, %r2903, %r2904, %r2905, %r2906, %r2907}, [%r2899], %r2449;
	wmma.mma.sync.aligned.col.col.m16n16k16.f16.f16 {%r2908, %r2909, %r2910, %r2911}, {%r2873, %r2874, %r2875, %r2876, %r2877, %r2878, %r2879, %r2880}, {%r2882, %r2883, %r2884, %r2885, %r2886, %r2887, %r2888, %r2889}, {%r2860, %r2861, %r2862, %r2863};
	wmma.mma.sync.aligned.col.col.m16n16k16.f16.f16 {%r2912, %r2913, %r2914, %r2915}, {%r2873, %r2874, %r2875, %r2876, %r2877, %r2878, %r2879, %r2880}, {%r2891, %r2892, %r2893, %r2894, %r2895, %r2896, %r2897, %r2898}, {%r2864, %r2865, %r2866, %r2867};
	wmma.mma.sync.aligned.col.col.m16n16k16.f16.f16 {%r2916, %r2917, %r2918, %r2919}, {%r2873, %r2874, %r2875, %r2876, %r2877, %r2878, %r2879, %r2880}, {%r2900, %r2901, %r2902, %r2903, %r2904, %r2905, %r2906, %r2907}, {%r2868, %r2869, %r2870, %r2871};
	add.s32 	%r2920, %r2438, 12800;
	wmma.load.a.sync.aligned.col.m16n16k16.shared.f16 	{%r2921, %r2922, %r2923, %r2924, %r2925, %r2926, %r2927, %r2928}, [%r2920], %r2439;
	add.s32 	%r2929, %r2448, 27712;
	wmma.load.b.sync.aligned.col.m16n16k16.shared.f16 	{%r2930, %r2931, %r2932, %r2933, %r2934, %r2935, %r2936, %r2937}, [%r2929], %r2449;
	add.s32 	%r2938, %r2448, 30016;
	wmma.load.b.sync.aligned.col.m16n16k16.shared.f16 	{%r2939, %r2940, %r2941, %r2942, %r2943, %r2944, %r2945, %r2946}, [%r2938], %r2449;
	add.s32 	%r2947, %r2448, 32320;
	wmma.load.b.sync.aligned.col.m16n16k16.shared.f16 	{%r2948, %r2949, %r2950, %r2951, %r2952, %r2953, %r2954, %r2955}, [%r2947], %r2449;
	wmma.mma.sync.aligned.col.col.m16n16k16.f16.f16 {%r2956, %r2957, %r2958, %r2959}, {%r2921, %r2922, %r2923, %r2924, %r2925, %r2926, %r2927, %r2928}, {%r2930, %r2931, %r2932, %r2933, %r2934, %r2935, %r2936, %r2937}, {%r2908, %r2909, %r2910, %r2911};
	wmma.mma.sync.aligned.col.col.m16n16k16.f16.f16 {%r2960, %r2961, %r2962, %r2963}, {%r2921, %r2922, %r2923, %r2924, %r2925, %r2926, %r2927, %r2928}, {%r2939, %r2940, %r2941, %r2942, %r2943, %r2944, %r2945, %r2946}, {%r2912, %r2913, %r2914, %r2915};
	wmma.mma.sync.aligned.col.col.m16n16k16.f16.f16 {%r2964, %r2965, %r2966, %r2967}, {%r2921, %r2922, %r2923, %r2924, %r2925, %r2926, %r2927, %r2928}, {%r2948, %r2949, %r2950, %r2951, %r2952, %r2953, %r2954, %r2955}, {%r2916, %r2917, %r2918, %r2919};
	add.s32 	%r2968, %r2438, 14080;
	wmma.load.a.sync.aligned.col.m16n16k16.shared.f16 	{%r2969, %r2970, %r2971, %r2972, %r2973, %r2974, %r2975, %r2976}, [%r2968], %r2439;
	add.s32 	%r2977, %r2448, 27744;
	wmma.load.b.sync.aligned.col.m16n16k16.shared.f16 	{%r2978, %r2979, %r2980, %r2981, %r2982, %r2983, %r2984, %r2985}, [%r2977], %r2449;
	add.s32 	%r2986, %r2448, 30048;
	wmma.load.b.sync.aligned.col.m16n16k16.shared.f16 	{%r2987, %r2988, %r2989, %r2990, %r2991, %r2992, %r2993, %r2994}, [%r2986], %r2449;
	add.s32 	%r2995, %r2448, 32352;
	wmma.load.b.sync.aligned.col.m16n16k16.shared.f16 	{%r2996, %r2997, %r2998, %r2999, %r3000, %r3001, %r3002, %r3003}, [%r2995], %r2449;
	wmma.mma.sync.aligned.col.col.m16n16k16.f16.f16 {%r3004, %r3005, %r3006, %r3007}, {%r2969, %r2970, %r2971, %r2972, %r2973, %r2974, %r2975, %r2976}, {%r2978, %r2979, %r2980, %r2981, %r2982, %r2983, %r2984, %r2985}, {%r2956, %r2957, %r2958, %r2959};
	wmma.mma.sync.aligned.col.col.m16n16k16.f16.f16 {%r3008, %r3009, %r3010, %r3011}, {%r2969, %r2970, %r2971, %r2972, %r2973, %r2974, %r2975, %r2976}, {%r2987, %r2988, %r2989, %r2990, %r2991, %r2992, %r2993, %r2994}, {%r2960, %r2961, %r2962, %r2963};
	wmma.mma.sync.aligned.col.col.m16n16k16.f16.f16 {%r3012, %r3013, %r3014, %r3015}, {%r2969, %r2970, %r2971, %r2972, %r2973, %r2974, %r2975, %r2976}, {%r2996, %r2997, %r2998, %r2999, %r3000, %r3001, %r3002, %r3003}, {%r2964, %r2965, %r2966, %r2967};
	add.s64 	%rd174, %rd134, 491520;
	// begin inline asm
	cp.async.cg.shared.global [%r2407], [%rd174], 16, 16;
	// end inline asm
	add.s64 	%rd175, %rd134, 540672;
	// begin inline asm
	cp.async.cg.shared.global [%r2408], [%rd175], 16, 16;
	// end inline asm
	add.s64 	%rd176, %rd136, 640;
	// begin inline asm
	cp.async.cg.shared.global [%r2409], [%rd176], 16, 16;
	// end inline asm
	add.s64 	%rd177, %rd136, 25216;
	// begin inline asm
	cp.async.cg.shared.global [%r2410], [%rd177], 16, 16;
	// end inline asm
	add.s64 	%rd178, %rd136, 49792;
	// begin inline asm
	cp.async.cg.shared.global [%r2411], [%rd178], 16, 16;
	// end inline asm
	add.s64 	%rd179, %rd136, 74368;
	// begin inline asm
	cp.async.cg.shared.global [%r2412], [%rd179], 16, 16;
	// end inline asm
	add.s64 	%rd180, %rd136, 98944;
	// begin inline asm
	cp.async.cg.shared.global [%r2413], [%rd180], 16, 16;
	// end inline asm
	add.s64 	%rd181, %rd136, 123520;
	// begin inline asm
	cp.async.cg.shared.global [%r2414], [%rd181], 16, 16;
	// end inline asm
	// begin inline asm
	cp.async.commit_group;
	// end inline asm
	// begin inline asm
	cp.async.wait_group 2;
	// end inline asm
	bar.sync 	0;
	wmma.load.a.sync.aligned.col.m16n16k16.shared.f16 	{%r3016, %r3017, %r3018, %r3019, %r3020, %r3021, %r3022, %r3023}, [%r2438], %r2439;
	wmma.load.b.sync.aligned.col.m16n16k16.shared.f16 	{%r3024, %r3025, %r3026, %r3027, %r3028, %r3029, %r3030, %r3031}, [%r2448], %r2449;
	wmma.load.b.sync.aligned.col.m16n16k16.shared.f16 	{%r3032, %r3033, %r3034, %r3035, %r3036, %r3037, %r3038, %r3039}, [%r2458], %r2449;
	wmma.load.b.sync.aligned.col.m16n16k16.shared.f16 	{%r3040, %r3041, %r3042, %r3043, %r3044, %r3045, %r3046, %r3047}, [%r2467], %r2449;
	wmma.mma.sync.aligned.col.col.m16n16k16.f16.f16 {%r3048, %r3049, %r3050, %r3051}, {%r3016, %r3017, %r3018, %r3019, %r3020, %r3021, %r3022, %r3023}, {%r3024, %r3025, %r3026, %r3027, %r3028, %r3029, %r3030, %r3031}, {%r3004, %r3005, %r3006, %r3007};
	wmma.mma.sync.aligned.col.col.m16n16k16.f16.f16 {%r3052, %r3053, %r3054, %r3055}, {%r3016, %r3017, %r3018, %r3019, %r3020, %r3021, %r3022, %r3023}, {%r3032, %r3033, %r3034, %r3035, %r3036, %r3037, %r3038, %r3039}, {%r3008, %r3009, %r3010, %r3011};
	wmma.mma.sync.aligned.col.col.m16n16k16.f16.f16 {%r3056, %r3057, %r3058, %r3059}, {%r3016, %r3017, %r3018, %r3019, %r3020, %r3021, %r3022, %r3023}, {%r3040, %r3041, %r3042, %r3043, %r3044, %r3045, %r3046, %r3047}, {%r3012, %r3013, %r3014, %r3015};
	wmma.load.a.sync.aligned.col.m16n16k16.shared.f16 	{%r3060, %r3061, %r3062, %r3063, %r3064, %r3065, %r3066, %r3067}, [%r2488], %r2439;
	wmma.load.b.sync.aligned.col.m16n16k16.shared.f16 	{%r3068, %r3069, %r3070, %r3071, %r3072, %r3073, %r3074, %r3075}, [%r2497], %r2449;
	wmma.load.b.sync.aligned.col.m16n16k16.shared.f16 	{%r3076, %r3077, %r3078, %r3079, %r3080, %r3081, %r3082, %r3083}, [%r2506], %r2449;
	wmma.load.b.sync.aligned.col.m16n16k16.shared.f16 	{%r3084, %r3085, %r3086, %r3087, %r3088, %r3089, %r3090, %r3091}, [%r2515], %r2449;
	wmma.mma.sync.aligned.col.col.m16n16k16.f16.f16 {%r3092, %r3093, %r3094, %r3095}, {%r3060, %r3061, %r3062, %r3063, %r3064, %r3065, %r3066, %r3067}, {%r3068, %r3069, %r3070, %r3071, %r3072, %r3073, %r3074, %r3075}, {%r3048, %r3049, %r3050, %r3051};
	wmma.mma.sync.aligned.col.col.m16n16k16.f16.f16 {%r3096, %r3097, %r3098, %r3099}, {%r3060, %r3061, %r3062, %r3063, %r3064, %r3065, %r3066, %r3067}, {%r3076, %r3077, %r3078, %r3079, %r3080, %r3081, %r3082, %r3083}, {%r3052, %r3053, %r3054, %r3055};
	wmma.mma.sync.aligned.col.col.m16n16k16.f16.f16 {%r3100, %r3101, %r3102, %r3103}, {%r3060, %r3061, %r3062, %r3063, %r3064, %r3065, %r3066, %r3067}, {%r3084, %r3085, %r3086, %r3087, %r3088, %r3089, %r3090, %r3091}, {%r3056, %r3057, %r3058, %r3059};
	wmma.load.a.sync.aligned.col.m16n16k16.shared.f16 	{%r3104, %r3105, %r3106, %r3107, %r3108, %r3109, %r3110, %r3111}, [%r2536], %r2439;
	wmma.load.b.sync.aligned.col.m16n16k16.shared.f16 	{%r3112, %r3113, %r3114, %r3115, %r3116, %r3117, %r3118, %r3119}, [%r2545], %r2449;
	wmma.load.b.sync.aligned.col.m16n16k16.shared.f16 	{%r3120, %r3121, %r3122, %r3123, %r3124, %r3125, %r3126, %r3127}, [%r2554], %r2449;
	wmma.load.b.sync.aligned.col.m16n16k16.shared.f16 	{%r3128, %r3129, %r3130, %r3131, %r3132, %r3133, %r3134, %r3135}, [%r2563], %r2449;
	wmma.mma.sync.aligned.col.col.m16n16k16.f16.f16 {%r3136, %r3137, %r3138, %r3139}, {%r3104, %r3105, %r3106, %r3107, %r3108, %r3109, %r3110, %r3111}, {%r3112, %r3113, %r3114, %r3115, %r3116, %r3117, %r3118, %r3119}, {%r3092, %r3093, %r3094, %r3095};
	wmma.mma.sync.aligned.col.col.m16n16k16.f16.f16 {%r3140, %r3141, %r3142, %r3143}, {%r3104, %r3105, %r3106, %r3107, %r3108, %r3109, %r3110, %r3111}, {%r3120, %r3121, %r3122, %r3123, %r3124, %r3125, %r3126, %r3127}, {%r3096, %r3097, %r3098, %r3099};
	wmma.mma.sync.aligned.col.col.m16n16k16.f16.f16 {%r3144, %r3145, %r3146, %r3147}, {%r3104, %r3105, %r3106, %r3107, %r3108, %r3109, %r3110, %r3111}, {%r3128, %r3129, %r3130, %r3131, %r3132, %r3133, %r3134, %r3135}, {%r3100, %r3101, %r3102, %r3103};
	wmma.load.a.sync.aligned.col.m16n16k16.shared.f16 	{%r3148, %r3149, %r3150, %r3151, %r3152, %r3153, %r3154, %r3155}, [%r2584], %r2439;
	wmma.load.b.sync.aligned.col.m16n16k16.shared.f16 	{%r3156, %r3157, %r3158, %r3159, %r3160, %r3161, %r3162, %r3163}, [%r2593], %r2449;
	wmma.load.b.sync.aligned.col.m16n16k16.shared.f16 	{%r3164, %r3165, %r3166, %r3167, %r3168, %r3169, %r3170, %r3171}, [%r2602], %r2449;
	wmma.load.b.sync.aligned.col.m16n16k16.shared.f16 	{%r3172, %r3173, %r3174, %r3175, %r3176, %r3177, %r3178, %r3179}, [%r2611], %r2449;
	wmma.mma.sync.aligned.col.col.m16n16k16.f16.f16 {%r3180, %r3181, %r3182, %r3183}, {%r3148, %r3149, %r3150, %r3151, %r3152, %r3153, %r3154, %r3155}, {%r3156, %r3157, %r3158, %r3159, %r3160, %r3161, %r3162, %r3163}, {%r3136, %r3137, %r3138, %r3139};
	wmma.mma.sync.aligned.col.col.m16n16k16.f16.f16 {%r3184, %r3185, %r3186, %r3187}, {%r3148, %r3149, %r3150, %r3151, %r3152, %r3153, %r3154, %r3155}, {%r3164, %r3165, %r3166, %r3167, %r3168, %r3169, %r3170, %r3171}, {%r3140, %r3141, %r3142, %r3143};
	wmma.mma.sync.aligned.col.col.m16n16k16.f16.f16 {%r3188, %r3189, %r3190, %r3191}, {%r3148, %r3149, %r3150, %r3151, %r3152, %r3153, %r3154, %r3155}, {%r3172, %r3173, %r3174, %r3175, %r3176, %r3177, %r3178, %r3179}, {%r3144, %r3145, %r3146, %r3147};
	add.s64 	%rd182, %rd134, 589824;
	// begin inline asm
	cp.async.cg.shared.global [%r2391], [%rd182], 16, 16;
	// end inline asm
	add.s64 	%rd183, %rd134, 638976;
	// begin inline asm
	cp.async.cg.shared.global [%r2392], [%rd183], 16, 16;
	// end inline asm
	add.s64 	%rd184, %rd136, 768;
	// begin inline asm
	cp.async.cg.shared.global [%r2393], [%rd184], 16, 16;
	// end inline asm
	add.s64 	%rd185, %rd136, 25344;
	// begin inline asm
	cp.async.cg.shared.global [%r2394], [%rd185], 16, 16;
	// end inline asm
	add.s64 	%rd186, %rd136, 49920;
	// begin inline asm
	cp.async.cg.shared.global [%r2395], [%rd186], 16, 16;
	// end inline asm
	add.s64 	%rd187, %rd136, 74496;
	// begin inline asm
	cp.async.cg.shared.global [%r2396], [%rd187], 16, 16;
	// end inline asm
	add.s64 	%rd188, %rd136, 99072;
	// begin inline asm
	cp.async.cg.shared.global [%r2397], [%rd188], 16, 16;
	// end inline asm
	add.s64 	%rd189, %rd136, 123648;
	// begin inline asm
	cp.async.cg.shared.global [%r2398], [%rd189], 16, 16;
	// end inline asm
	// begin inline asm
	cp.async.commit_group;
	// end inline asm
	// begin inline asm
	cp.async.wait_group 2;
	// end inline asm
	bar.sync 	0;
	wmma.load.a.sync.aligned.col.m16n16k16.shared.f16 	{%r3192, %r3193, %r3194, %r3195, %r3196, %r3197, %r3198, %r3199}, [%r2632], %r2439;
	wmma.load.b.sync.aligned.col.m16n16k16.shared.f16 	{%r3200, %r3201, %r3202, %r3203, %r3204, %r3205, %r3206, %r3207}, [%r2641], %r2449;
	wmma.load.b.sync.aligned.col.m16n16k16.shared.f16 	{%r3208, %r3209, %r3210, %r3211, %r3212, %r3213, %r3214, %r3215}, [%r2650], %r2449;
	wmma.load.b.sync.aligned.col.m16n16k16.shared.f16 	{%r3216, %r3217, %r3218, %r3219, %r3220, %r3221, %r3222, %r3223}, [%r2659], %r2449;
	wmma.mma.sync.aligned.col.col.m16n16k16.f16.f16 {%r3224, %r3225, %r3226, %r3227}, {%r3192, %r3193, %r3194, %r3195, %r3196, %r3197, %r3198, %r3199}, {%r3200, %r3201, %r3202, %r3203, %r3204, %r3205, %r3206, %r3207}, {%r3180, %r3181, %r3182, %r3183};
	wmma.mma.sync.aligned.col.col.m16n16k16.f16.f16 {%r3228, %r3229, %r3230, %r3231}, {%r3192, %r3193, %r3194, %r3195, %r3196, %r3197, %r3198, %r3199}, {%r3208, %r3209, %r3210, %r3211, %r3212, %r3213, %r3214, %r3215}, {%r3184, %r3185, %r3186, %r3187};
	wmma.mma.sync.aligned.col.col.m16n16k16.f16.f16 {%r3232, %r3233, %r3234, %r3235}, {%r3192, %r3193, %r3194, %r3195, %r3196, %r3197, %r3198, %r3199}, {%r3216, %r3217, %r3218, %r3219, %r3220, %r3221, %r3222, %r3223}, {%r3188, %r3189, %r3190, %r3191};
	wmma.load.a.sync.aligned.col.m16n16k16.shared.f16 	{%r3236, %r3237, %r3238, %r3239, %r3240, %r3241, %r3242, %r3243}, [%r2680], %r2439;
	wmma.load.b.sync.aligned.col.m16n16k16.shared.f16 	{%r3244, %r3245, %r3246, %r3247, %r3248, %r3249, %r3250, %r3251}, [%r2689], %r2449;
	wmma.load.b.sync.aligned.col.m16n16k16.shared.f16 	{%r3252, %r3253, %r3254, %r3255, %r3256, %r3257, %r3258, %r3259}, [%r2698], %r2449;
	wmma.load.b.sync.aligned.col.m16n16k16.shared.f16 	{%r3260, %r3261, %r3262, %r3263, %r3264, %r3265, %r3266, %r3267}, [%r2707], %r2449;
	wmma.mma.sync.aligned.col.col.m16n16k16.f16.f16 {%r3268, %r3269, %r3270, %r3271}, {%r3236, %r3237, %r3238, %r3239, %r3240, %r3241, %r3242, %r3243}, {%r3244, %r3245, %r3246, %r3247, %r3248, %r3249, %r3250, %r3251}, {%r3224, %r3225, %r3226, %r3227};
	wmma.mma.sync.aligned.col.col.m16n16k16.f16.f16 {%r3272, %r3273, %r3274, %r3275}, {%r3236, %r3237, %r3238, %r3239, %r3240, %r3241, %r3242, %r3243}, {%r3252, %r3253, %r3254, %r3255, %r3256, %r3257, %r3258, %r3259}, {%r3228, %r3229, %r3230, %r3231};
	wmma.mma.sync.aligned.col.col.m16n16k16.f16.f16 {%r3276, %r3277, %r3278, %r3279}, {%r3236, %r3237, %r3238, %r3239, %r3240, %r3241, %r3242, %r3243}, {%r3260, %r3261, %r3262, %r3263, %r3264, %r3265, %r3266, %r3267}, {%r3232, %r3233, %r3234, %r3235};
	wmma.load.a.sync.aligned.col.m16n16k16.shared.f16 	{%r3280, %r3281, %r3282, %r3283, %r3284, %r3285, %r3286, %r3287}, [%r2728], %r2439;
	wmma.load.b.sync.aligned.col.m16n16k16.shared.f16 	{%r3288, %r3289, %r3290, %r3291, %r3292, %r3293, %r3294, %r3295}, [%r2737], %r2449;
	wmma.load.b.sync.aligned.col.m16n16k16.shared.f16 	{%r3296, %r3297, %r3298, %r3299, %r3300, %r3301, %r3302, %r3303}, [%r2746], %r2449;
	wmma.load.b.sync.aligned.col.m16n16k16.shared.f16 	{%r3304, %r3305, %r3306, %r3307, %r3308, %r3309, %r3310, %r3311}, [%r2755], %r2449;
	wmma.mma.sync.aligned.col.col.m16n16k16.f16.f16 {%r3312, %r3313, %r3314, %r3315}, {%r3280, %r3281, %r3282, %r3283, %r3284, %r3285, %r3286, %r3287}, {%r3288, %r3289, %r3290, %r3291, %r3292, %r3293, %r3294, %r3295}, {%r3268, %r3269, %r3270, %r3271};
	wmma.mma.sync.aligned.col.col.m16n16k16.f16.f16 {%r3316, %r3317, %r3318, %r3319}, {%r3280, %r3281, %r3282, %r3283, %r3284, %r3285, %r3286, %r3287}, {%r3296, %r3297, %r3298, %r3299, %r3300, %r3301, %r3302, %r3303}, {%r3272, %r3273, %r3274, %r3275};
	wmma.mma.sync.aligned.col.col.m16n16k16.f16.f16 {%r3320, %r3321, %r3322, %r3323}, {%r3280, %r3281, %r3282, %r3283, %r3284, %r3285, %r3286, %r3287}, {%r3304, %r3305, %r3306, %r3307, %r3308, %r3309, %r3310, %r3311}, {%r3276, %r3277, %r3278, %r3279};
	wmma.load.a.sync.aligned.col.m16n16k16.shared.f16 	{%r3324, %r3325, %r3326, %r3327, %r3328, %r3329, %r3330, %r3331}, [%r2776], %r2439;
	wmma.load.b.sync.aligned.col.m16n16k16.shared.f16 	{%r3332, %r3333, %r3334, %r3335, %r3336, %r3337, %r3338, %r3339}, [%r2785], %r2449;
	wmma.load.b.sync.aligned.col.m16n16k16.shared.f16 	{%r3340, %r3341, %r3342, %r3343, %r3344, %r3345, %r3346, %r3347}, [%r2794], %r2449;
	wmma.load.b.sync.aligned.col.m16n16k16.shared.f16 	{%r3348, %r3349, %r3350, %r3351, %r3352, %r3353, %r3354, %r3355}, [%r2803], %r2449;
	wmma.mma.sync.aligned.col.col.m16n16k16.f16.f16 {%r3356, %r3357, %r3358, %r3359}, {%r3324, %r3325, %r3326, %r3327, %r3328, %r3329, %r3330, %r3331}, {%r3332, %r3333, %r3334, %r3335, %r3336, %r3337, %r3338, %r3339}, {%r3312, %r3313, %r3314, %r3315};
	wmma.mma.sync.aligned.col.col.m16n16k16.f16.f16 {%r3360, %r3361, %r3362, %r3363}, {%r3324, %r3325, %r3326, %r3327, %r3328, %r3329, %r3330, %r3331}, {%r3340, %r3341, %r3342, %r3343, %r3344, %r3345, %r3346, %r3347}, {%r3316, %r3317, %r3318, %r3319};
	wmma.mma.sync.aligned.col.col.m16n16k16.f16.f16 {%r3364, %r3365, %r3366, %r3367}, {%r3324, %r3325, %r3326, %r3327, %r3328, %r3329, %r3330, %r3331}, {%r3348, %r3349, %r3350, %r3351, %r3352, %r3353, %r3354, %r3355}, {%r3320, %r3321, %r3322, %r3323};
	add.s64 	%rd190, %rd134, 688128;
	// begin inline asm
	cp.async.cg.shared.global [%r2399], [%rd190], 16, 16;
	// end inline asm
	add.s64 	%rd191, %rd134, 737280;
	// begin inline asm
	cp.async.cg.shared.global [%r2400], [%rd191], 16, 16;
	// end inline asm
	add.s64 	%rd192, %rd136, 896;
	// begin inline asm
	cp.async.cg.shared.global [%r2401], [%rd192], 16, 16;
	// end inline asm
	add.s64 	%rd193, %rd136, 25472;
	// begin inline asm
	cp.async.cg.shared.global [%r2402], [%rd193], 16, 16;
	// end inline asm
	add.s64 	%rd194, %rd136, 50048;
	// begin inline asm
	cp.async.cg.shared.global [%r2403], [%rd194], 16, 16;
	// end inline asm
	add.s64 	%rd195, %rd136, 74624;
	// begin inline asm
	cp.async.cg.shared.global [%r2404], [%rd195], 16, 16;
	// end inline asm
	add.s64 	%rd196, %rd136, 99200;
	// begin inline asm
	cp.async.cg.shared.global [%r2405], [%rd196], 16, 16;
	// end inline asm
	add.s64 	%rd197, %rd136, 123776;
	// begin inline asm
	cp.async.cg.shared.global [%r2406], [%rd197], 16, 16;
	// end inline asm
	// begin inline asm
	cp.async.commit_group;
	// end inline asm
	// begin inline asm
	cp.async.wait_group 2;
	// end inline asm
	bar.sync 	0;
	wmma.load.a.sync.aligned.col.m16n16k16.shared.f16 	{%r3368, %r3369, %r3370, %r3371, %r3372, %r3373, %r3374, %r3375}, [%r2824], %r2439;
	wmma.load.b.sync.aligned.col.m16n16k16.shared.f16 	{%r3376, %r3377, %r3378, %r3379, %r3380, %r3381, %r3382, %r3383}, [%r2833], %r2449;
	wmma.load.b.sync.aligned.col.m16n16k16.shared.f16 	{%r3384, %r3385, %r3386, %r3387, %r3388, %r3389, %r3390, %r3391}, [%r2842], %r2449;
	wmma.load.b.sync.aligned.col.m16n16k16.shared.f16 	{%r3392, %r3393, %r3394, %r3395, %r3396, %r3397, %r3398, %r3399}, [%r2851], %r2449;
	wmma.mma.sync.aligned.col.col.m16n16k16.f16.f16 {%r3400, %r3401, %r3402, %r3403}, {%r3368, %r3369, %r3370, %r3371, %r3372, %r3373, %r3374, %r3375}, {%r3376, %r3377, %r3378, %r3379, %r3380, %r3381, %r3382, %r3383}, {%r3356, %r3357, %r3358, %r3359};
	wmma.mma.sync.aligned.col.col.m16n16k16.f16.f16 {%r3404, %r3405, %r3406, %r3407}, {%r3368, %r3369, %r3370, %r3371, %r3372, %r3373, %r3374, %r3375}, {%r3384, %r3385, %r3386, %r3387, %r3388, %r3389, %r3390, %r3391}, {%r3360, %r3361, %r3362, %r3363};
	wmma.mma.sync.aligned.col.col.m16n16k16.f16.f16 {%r3408, %r3409, %r3410, %r3411}, {%r3368, %r3369, %r3370, %r3371, %r3372, %r3373, %r3374, %r3375}, {%r3392, %r3393, %r3394, %r3395, %r3396, %r3397, %r3398, %r3399}, {%r3364, %r3365, %r3366, %r3367};
	wmma.load.a.sync.aligned.col.m16n16k16.shared.f16 	{%r3412, %r3413, %r3414, %r3415, %r3416, %r3417, %r3418, %r3419}, [%r2872], %r2439;
	wmma.load.b.sync.aligned.col.m16n16k16.shared.f16 	{%r3420, %r3421, %r3422, %r3423, %r3424, %r3425, %r3426, %r3427}, [%r2881], %r2449;
	wmma.load.b.sync.aligned.col.m16n16k16.shared.f16 	{%r3428, %r3429, %r3430, %r3431, %r3432, %r3433, %r3434, %r3435}, [%r2890], %r2449;
	wmma.load.b.sync.aligned.col.m16n16k16.shared.f16 	{%r3436, %r3437, %r3438, %r3439, %r3440, %r3441, %r3442, %r3443}, [%r2899], %r2449;
	wmma.mma.sync.aligned.col.col.m16n16k16.f16.f16 {%r3444, %r3445, %r3446, %r3447}, {%r3412, %r3413, %r3414, %r3415, %r3416, %r3417, %r3418, %r3419}, {%r3420, %r3421, %r3422, %r3423, %r3424, %r3425, %r3426, %r3427}, {%r3400, %r3401, %r3402, %r3403};
	wmma.mma.sync.aligned.col.col.m16n16k16.f16.f16 {%r3448, %r3449, %r3450, %r3451}, {%r3412, %r3413, %r3414, %r3415, %r3416, %r3417, %r3418, %r3419}, {%r3428, %r3429, %r3430, %r3431, %r3432, %r3433, %r3434, %r3435}, {%r3404, %r3405, %r3406, %r3407};
	wmma.mma.sync.aligned.col.col.m16n16k16.f16.f16 {%r3452, %r3453, %r3454, %r3455}, {%r3412, %r3413, %r3414, %r3415, %r3416, %r3417, %r3418, %r3419}, {%r3436, %r3437, %r3438, %r3439, %r3440, %r3441, %r3442, %r3443}, {%r3408, %r3409, %r3410, %r3411};
	wmma.load.a.sync.aligned.col.m16n16k16.shared.f16 	{%r3456, %r3457, %r3458, %r3459, %r3460, %r3461, %r3462, %r3463}, [%r2920], %r2439;
	wmma.load.b.sync.aligned.col.m16n16k16.shared.f16 	{%r3464, %r3465, %r3466, %r3467, %r3468, %r3469, %r3470, %r3471}, [%r2929], %r2449;
	wmma.load.b.sync.aligned.col.m16n16k16.shared.f16 	{%r3472, %r3473, %r3474, %r3475, %r3476, %r3477, %r3478, %r3479}, [%r2938], %r2449;
	wmma.load.b.sync.aligned.col.m16n16k16.shared.f16 	{%r3480, %r3481, %r3482, %r3483, %r3484, %r3485, %r3486, %r3487}, [%r2947], %r2449;
	wmma.mma.sync.aligned.col.col.m16n16k16.f16.f16 {%r3488, %r3489, %r3490, %r3491}, {%r3456, %r3457, %r3458, %r3459, %r3460, %r3461, %r3462, %r3463}, {%r3464, %r3465, %r3466, %r3467, %r3468, %r3469, %r3470, %r3471}, {%r3444, %r3445, %r3446, %r3447};
	wmma.mma.sync.aligned.col.col.m16n16k16.f16.f16 {%r3492, %r3493, %r3494, %r3495}, {%r3456, %r3457, %r3458, %r3459, %r3460, %r3461, %r3462, %r3463}, {%r3472, %r3473, %r3474, %r3475, %r3476, %r3477, %r3478, %r3479}, {%r3448, %r3449, %r3450, %r3451};
	wmma.mma.sync.aligned.col.col.m16n16k16.f16.f16 {%r3496, %r3497, %r3498, %r3499}, {%r3456, %r3457, %r3458, %r3459, %r3460, %r3461, %r3462, %r3463}, {%r3480, %r3481, %r3482, %r3483, %r3484, %r3485, %r3486, %r3487}, {%r3452, %r3453, %r3454, %r3455};
	wmma.load.a.sync.aligned.col.m16n16k16.shared.f16 	{%r3500, %r3501, %r3502, %r3503, %r3504, %r3505, %r3506, %r3507}, [%r2968], %r2439;
	wmma.load.b.sync.aligned.col.m16n16k16.shared.f16 	{%r3508, %r3509, %r3510, %r3511, %r3512, %r3513, %r3514, %r3515}, [%r2977], %r2449;
	wmma.load.b.sync.aligned.col.m16n16k16.shared.f16 	{%r3516, %r3517, %r3518, %r3519, %r3520, %r3521, %r3522, %r3523}, [%r2986], %r2449;
	wmma.load.b.sync.aligned.col.m16n16k16.shared.f16 	{%r3524, %r3525, %r3526, %r3527, %r3528, %r3529, %r3530, %r3531}, [%r2995], %r2449;
	wmma.mma.sync.aligned.col.col.m16n16k16.f16.f16 {%r3532, %r3533, %r3534, %r3535}, {%r3500, %r3501, %r3502, %r3503, %r3504, %r3505, %r3506, %r3507}, {%r3508, %r3509, %r3510, %r3511, %r3512, %r3513, %r3514, %r3515}, {%r3488, %r3489, %r3490, %r3491};
	wmma.mma.sync.aligned.col.col.m16n16k16.f16.f16 {%r3536, %r3537, %r3538, %r3539}, {%r3500, %r3501, %r3502, %r3503, %r3504, %r3505, %r3506, %r3507}, {%r3516, %r3517, %r3518, %r3519, %r3520, %r3521, %r3522, %r3523}, {%r3492, %r3493, %r3494, %r3495};
	wmma.mma.sync.aligned.col.col.m16n16k16.f16.f16 {%r3540, %r3541, %r3542, %r3543}, {%r3500, %r3501, %r3502, %r3503, %r3504, %r3505, %r3506, %r3507}, {%r3524, %r3525, %r3526, %r3527, %r3528, %r3529, %r3530, %r3531}, {%r3496, %r3497, %r3498, %r3499};
	add.s64 	%rd198, %rd134, 786432;
	// begin inline asm
	cp.async.cg.shared.global [%r2407], [%rd198], 16, 16;
	// end inline asm
	add.s64 	%rd199, %rd134, 835584;
	// begin inline asm
	cp.async.cg.shared.global [%r2408], [%rd199], 16, 16;
	// end inline asm
	add.s64 	%rd200, %rd136, 1024;
	// begin inline asm
	cp.async.cg.shared.global [%r2409], [%rd200], 16, 16;
	// end inline asm
	add.s64 	%rd201, %rd136, 25600;
	// begin inline asm
	cp.async.cg.shared.global [%r2410], [%rd201], 16, 16;
	// end inline asm
	add.s64 	%rd202, %rd136, 50176;
	// begin inline asm
	cp.async.cg.shared.global [%r2411], [%rd202], 16, 16;
	// end inline asm
	add.s64 	%rd203, %rd136, 74752;
	// begin inline asm
	cp.async.cg.shared.global [%r2412], [%rd203], 16, 16;
	// end inline asm
	add.s64 	%rd204, %rd136, 99328;
	// begin inline asm
	cp.async.cg.shared.global [%r2413], [%rd204], 16, 16;
	// end inline asm
	add.s64 	%rd205, %rd136, 123904;
	// begin inline asm
	cp.async.cg.shared.global [%r2414], [%rd205], 16, 16;
	// end inline asm
	// begin inline asm
	cp.async.commit_group;
	// end inline asm
	// begin inline asm
	cp.async.wait_group 2;
	// end inline asm
	bar.sync 	0;
	wmma.load.a.sync.aligned.col.m16n16k16.shared.f16 	{%r3544, %r3545, %r3546, %r3547, %r3548, %r3549, %r3550, %r3551}, [%r2438], %r2439;
	wmma.load.b.sync.aligned.col.m16n16k16.shared.f16 	{%r3552, %r3553, %r3554, %r3555, %r3556, %r3557, %r3558, %r3559}, [%r2448], %r2449;
	wmma.load.b.sync.aligned.col.m16n16k16.shared.f16 	{%r3560, %r3561, %r3562, %r3563, %r3564, %r3565, %r3566, %r3567}, [%r2458], %r2449;
	wmma.load.b.sync.aligned.col.m16n16k16.shared.f16 	{%r3568, %r3569, %r3570, %r3571, %r3572, %r3573, %r3574, %r3575}, [%r2467], %r2449;
	wmma.mma.sync.aligned.col.col.m16n16k16.f16.f16 {%r3576, %r3577, %r3578, %r3579}, {%r3544, %r3545, %r3546, %r3547, %r3548, %r3549, %r3550, %r3551}, {%r3552, %r3553, %r3554, %r3555, %r3556, %r3557, %r3558, %r3559}, {%r3532, %r3533, %r3534, %r3535};
	wmma.mma.sync.aligned.col.col.m16n16k16.f16.f16 {%r3580, %r3581, %r3582, %r3583}, {%r3544, %r3545, %r3546, %r3547, %r3548, %r3549, %r3550, %r3551}, {%r3560, %r3561, %r3562, %r3563, %r3564, %r3565, %r3566, %r3567}, {%r3536, %r3537, %r3538, %r3539};
	wmma.mma.sync.aligned.col.col.m16n16k16.f16.f16 {%r3584, %r3585, %r3586, %r3587}, {%r3544, %r3545, %r3546, %r3547, %r3548, %r3549, %r3550, %r3551}, {%r3568, %r3569, %r3570, %r3571, %r3572, %r3573, %r3574, %r3575}, {%r3540, %r3541, %r3542, %r3543};
	wmma.load.a.sync.aligned.col.m16n16k16.shared.f16 	{%r3588, %r3589, %r3590, %r3591, %r3592, %r3593, %r3594, %r3595}, [%r2488], %r2439;
	wmma.load.b.sync.aligned.col.m16n16k16.shared.f16 	{%r3596, %r3597, %r3598, %r3599, %r3600, %r3601, %r3602, %r3603}, [%r2497], %r2449;
	wmma.load.b.sync.aligned.col.m16n16k16.shared.f16 	{%r3604, %r3605, %r3606, %r3607, %r3608, %r3609, %r3610, %r3611}, [%r2506], %r2449;
	wmma.load.b.sync.aligned.col.m16n16k16.shared.f16 	{%r3612, %r3613, %r3614, %r3615, %r3616, %r3617, %r3618, %r3619}, [%r2515], %r2449;
	wmma.mma.sync.aligned.col.col.m16n16k16.f16.f16 {%r3620, %r3621, %r3622, %r3623}, {%r3588, %r3589, %r3590, %r3591, %r3592, %r3593, %r3594, %r3595}, {%r3596, %r3597, %r3598, %r3599, %r3600, %r3601, %r3602, %r3603}, {%r3576, %r3577, %r3578, %r3579};
	wmma.mma.sync.aligned.col.col.m16n16k16.f16.f16 {%r3624, %r3625, %r3626, %r3627}, {%r3588, %r3589, %r3590, %r3591, %r3592, %r3593, %r3594, %r3595}, {%r3604, %r3605, %r3606, %r3607, %r3608, %r3609, %r3610, %r3611}, {%r3580, %r3581, %r3582, %r3583};
	wmma.mma.sync.aligned.col.col.m16n16k16.f16.f16 {%r3628, %r3629, %r3630, %r3631}, {%r3588, %r3589, %r3590, %r3591, %r3592, %r3593, %r3594, %r3595}, {%r3612, %r3613, %r3614, %r3615, %r3616, %r3617, %r3618, %r3619}, {%r3584, %r3585, %r3586, %r3587};
	wmma.load.a.sync.aligned.col.m16n16k16.shared.f16 	{%r3632, %r3633, %r3634, %r3635, %r3636, %r3637, %r3638, %r3639}, [%r2536], %r2439;
	wmma.load.b.sync.aligned.col.m16n16k16.shared.f16 	{%r3640, %r3641, %r3642, %r3643, %r3644, %r3645, %r3646, %r3647}, [%r2545], %r2449;
	wmma.load.b.sync.aligned.col.m16n16k16.shared.f16 	{%r3648, %r3649, %r3650, %r3651, %r3652, %r3653, %r3654, %r3655}, [%r2554], %r2449;
	wmma.load.b.sync.aligned.col.m16n16k16.shared.f16 	{%r3656, %r3657, %r3658, %r3659, %r3660, %r3661, %r3662, %r3663}, [%r2563], %r2449;
	wmma.mma.sync.aligned.col.col.m16n16k16.f16.f16 {%r3664, %r3665, %r3666, %r3667}, {%r3632, %r3633, %r3634, %r3635, %r3636, %r3637, %r3638, %r3639}, {%r3640, %r3641, %r3642, %r3643, %r3644, %r3645, %r3646, %r3647}, {%r3620, %r3621, %r3622, %r3623};
	wmma.mma.sync.aligned.col.col.m16n16k16.f16.f16 {%r3668, %r3669, %r3670, %r3671}, {%r3632, %r3633, %r3634, %r3635, %r3636, %r3637, %r3638, %r3639}, {%r3648, %r3649, %r3650, %r3651, %r3652, %r3653, %r3654, %r3655}, {%r3624, %r3625, %r3626, %r3627};
	wmma.mma.sync.aligned.col.col.m16n16k16.f16.f16 {%r3672, %r3673, %r3674, %r3675}, {%r3632, %r3633, %r3634, %r3635, %r3636, %r3637, %r3638, %r3639}, {%r3656, %r3657, %r3658, %r3659, %r3660, %r3661, %r3662, %r3663}, {%r3628, %r3629, %r3630, %r3631};
	wmma.load.a.sync.aligned.col.m16n16k16.shared.f16 	{%r3676, %r3677, %r3678, %r3679, %r3680, %r3681, %r3682, %r3683}, [%r2584], %r2439;
	wmma.load.b.sync.aligned.col.m16n16k16.shared.f16 	{%r3684, %r3685, %r3686, %r3687, %r3688, %r3689, %r3690, %r3691}, [%r2593], %r2449;
	wmma.load.b.sync.aligned.col.m16n16k16.shared.f16 	{%r3692, %r3693, %r3694, %r3695, %r3696, %r3697, %r3698, %r3699}, [%r2602], %r2449;
	wmma.load.b.sync.aligned.col.m16n16k16.shared.f16 	{%r3700, %r3701, %r3702, %r3703, %r3704, %r3705, %r3706, %r3707}, [%r2611], %r2449;
	wmma.mma.sync.aligned.col.col.m16n16k16.f16.f16 {%r3708, %r3709, %r3710, %r3711}, {%r3676, %r3677, %r3678, %r3679, %r3680, %r3681, %r3682, %r3683}, {%r3684, %r3685, %r3686, %r3687, %r3688, %r3689, %r3690, %r3691}, {%r3664, %r3665, %r3666, %r3667};
	wmma.mma.sync.aligned.col.col.m16n16k16.f16.f16 {%r3712, %r3713, %r3714, %r3715}, {%r3676, %r3677, %r3678, %r3679, %r3680, %r3681, %r3682, %r3683}, {%r3692, %r3693, %r3694, %r3695, %r3696, %r3697, %r3698, %r3699}, {%r3668, %r3669, %r3670, %r3671};
	wmma.mma.sync.aligned.col.col.m16n16k16.f16.f16 {%r3716, %r3717, %r3718, %r3719}, {%r3676, %r3677, %r3678, %r3679, %r3680, %r3681, %r3682, %r3683}, {%r3700, %r3701, %r3702, %r3703, %r3704, %r3705, %r3706, %r3707}, {%r3672, %r3673, %r3674, %r3675};
	add.s64 	%rd206, %rd134, 884736;
	// begin inline asm
	cp.async.cg.shared.global [%r2391], [%rd206], 16, 16;
	// end inline asm
	add.s64 	%rd207, %rd134, 933888;
	// begin inline asm
	cp.async.cg.shared.global [%r2392], [%rd207], 16, 16;
	// end inline asm
	add.s64 	%rd208, %rd136, 1152;
	// begin inline asm
	cp.async.cg.shared.global [%r2393], [%rd208], 16, 16;
	// end inline asm
	add.s64 	%rd209, %rd136, 25728;
	// begin inline asm
	cp.async.cg.shared.global [%r2394], [%rd209], 16, 16;
	// end inline asm
	add.s64 	%rd210, %rd136, 50304;
	// begin inline asm
	cp.async.cg.shared.global [%r2395], [%rd210], 16, 16;
	// end inline asm
	add.s64 	%rd211, %rd136, 74880;
	// begin inline asm
	cp.async.cg.shared.global [%r2396], [%rd211], 16, 16;
	// end inline asm
	add.s64 	%rd212, %rd136, 99456;
	// begin inline asm
	cp.async.cg.shared.global [%r2397], [%rd212], 16, 16;
	// end inline asm
	add.s64 	%rd213, %rd136, 124032;
	// begin inline asm
	cp.async.cg.shared.global [%r2398], [%rd213], 16, 16;
	// end inline asm
	// begin inline asm
	cp.async.commit_group;
	// end inline asm
	// begin inline asm
	cp.async.wait_group 2;
	// end inline asm
	bar.sync 	0;
	wmma.load.a.sync.aligned.col.m16n16k16.shared.f16 	{%r3720, %r3721, %r3722, %r3723, %r3724, %r3725, %r3726, %r3727}, [%r2632], %r2439;
	wmma.load.b.sync.aligned.col.m16n16k16.shared.f16 	{%r3728, %r3729, %r3730, %r3731, %r3732, %r3733, %r3734, %r3735}, [%r2641], %r2449;
	wmma.load.b.sync.aligned.col.m16n16k16.shared.f16 	{%r3736, %r3737, %r3738, %r3739, %r3740, %r3741, %r3742, %r3743}, [%r2650], %r2449;
	wmma.load.b.sync.aligned.col.m16n16k16.shared.f16 	{%r3744, %r3745, %r3746, %r3747, %r3748, %r3749, %r3750, %r3751}, [%r2659], %r2449;
	wmma.mma.sync.aligned.col.col.m16n16k16.f16.f16 {%r3752, %r3753, %r3754, %r3755}, {%r3720, %r3721, %r3722, %r3723, %r3724, %r3725, %r3726, %r3727}, {%r3728, %r3729, %r3730, %r3731, %r3732, %r3733, %r3734, %r3735}, {%r3708, %r3709, %r3710, %r3711};
	wmma.mma.sync.aligned.col.col.m16n16k16.f16.f16 {%r3756, %r3757, %r3758, %r3759}, {%r3720, %r3721, %r3722, %r3723, %r3724, %r3725, %r3726, %r3727}, {%r3736, %r3737, %r3738, %r3739, %r3740, %r3741, %r3742, %r3743}, {%r3712, %r3713, %r3714, %r3715};
	wmma.mma.sync.aligned.col.col.m16n16k16.f16.f16 {%r3760, %r3761, %r3762, %r3763}, {%r3720, %r3721, %r3722, %r3723, %r3724, %r3725, %r3726, %r3727}, {%r3744, %r3745, %r3746, %r3747, %r3748, %r3749, %r3750, %r3751}, {%r3716, %r3717, %r3718, %r3719};
	wmma.load.a.sync.aligned.col.m16n16k16.shared.f16 	{%r3764, %r3765, %r3766, %r3767, %r3768, %r3769, %r3770, %r3771}, [%r2680], %r2439;
	wmma.load.b.sync.aligned.col.m16n16k16.shared.f16 	{%r3772, %r3773, %r3774, %r3775, %r3776, %r3777, %r3778, %r3779}, [%r2689], %r2449;
	wmma.load.b.sync.aligned.col.m16n16k16.shared.f16 	{%r3780, %r3781, %r3782, %r3783, %r3784, %r3785, %r3786, %r3787}, [%r2698], %r2449;
	wmma.load.b.sync.aligned.col.m16n16k16.shared.f16 	{%r3788, %r3789, %r3790, %r3791, %r3792, %r3793, %r3794, %r3795}, [%r2707], %r2449;
	wmma.mma.sync.aligned.col.col.m16n16k16.f16.f16 {%r3796, %r3797, %r3798, %r3799}, {%r3764, %r3765, %r3766, %r3767, %r3768, %r3769, %r3770, %r3771}, {%r3772, %r3773, %r3774, %r3775, %r3776, %r3777, %r3778, %r3779}, {%r3752, %r3753, %r3754, %r3755};
	wmma.mma.sync.aligned.col.col.m16n16k16.f16.f16 {%r3800, %r3801, %r3802, %r3803}, {%r3764, %r3765, %r3766, %r3767, %r3768, %r3769, %r3770, %r3771}, {%r3780, %r3781, %r3782, %r3783, %r3784, %r3785, %r3786, %r3787}, {%r3756, %r3757, %r3758, %r3759};
	wmma.mma.sync.aligned.col.col.m16n16k16.f16.f16 {%r3804, %r3805, %r3806, %r3807}, {%r3764, %r3765, %r3766, %r3767, %r3768, %r3769, %r3770, %r3771}, {%r3788, %r3789, %r3790, %r3791, %r3792, %r3793, %r3794, %r3795}, {%r3760, %r3761, %r3762, %r3763};
	wmma.load.a.sync.aligned.col.m16n16k16.shared.f16 	{%r3808, %r3809, %r3810, %r3811, %r3812, %r3813, %r3814, %r3815}, [%r2728], %r2439;
	wmma.load.b.sync.aligned.col.m16n16k16.shared.f16 	{%r3816, %r3817, %r3818, %r3819, %r3820, %r3821, %r3822, %r3823}, [%r2737], %r2449;
	wmma.load.b.sync.aligned.col.m16n16k16.shared.f16 	{%r3824, %r3825, %r3826, %r3827, %r3828, %r3829, %r3830, %r3831}, [%r2746], %r2449;
	wmma.load.b.sync.aligned.col.m16n16k16.shared.f16 	{%r3832, %r3833, %r3834, %r3835, %r3836, %r3837, %r3838, %r3839}, [%r2755], %r2449;
	wmma.mma.sync.aligned.col.col.m16n16k16.f16.f16 {%r3840, %r3841, %r3842, %r3843}, {%r3808, %r3809, %r3810, %r3811, %r3812, %r3813, %r3814, %r3815}, {%r3816, %r3817, %r3818, %r3819, %r3820, %r3821, %r3822, %r3823}, {%r3796, %r3797, %r3798, %r3799};
	wmma.mma.sync.aligned.col.col.m16n16k16.f16.f16 {%r3844, %r3845, %r3846, %r3847}, {%r3808, %r3809, %r3810, %r3811, %r3812, %r3813, %r3814, %r3815}, {%r3824, %r3825, %r3826, %r3827, %r3828, %r3829, %r3830, %r3831}, {%r3800, %r3801, %r3802, %r3803};
	wmma.mma.sync.aligned.col.col.m16n16k16.f16.f16 {%r3848, %r3849, %r3850, %r3851}, {%r3808, %r3809, %r3810, %r3811, %r3812, %r3813, %r3814, %r3815}, {%r3832, %r3833, %r3834, %r3835, %r3836, %r3837, %r3838, %r3839}, {%r3804, %r3805, %r3806, %r3807};
	wmma.load.a.sync.aligned.col.m16n16k16.shared.f16 	{%r3852, %r3853, %r3854, %r3855, %r3856, %r3857, %r3858, %r3859}, [%r2776], %r2439;
	wmma.load.b.sync.aligned.col.m16n16k16.shared.f16 	{%r3860, %r3861, %r3862, %r3863, %r3864, %r3865, %r3866, %r3867}, [%r2785], %r2449;
	wmma.load.b.sync.aligned.col.m16n16k16.shared.f16 	{%r3868, %r3869, %r3870, %r3871, %r3872, %r3873, %r3874, %r3875}, [%r2794], %r2449;
	wmma.load.b.sync.aligned.col.m16n16k16.shared.f16 	{%r3876, %r3877, %r3878, %r3879, %r3880, %r3881, %r3882, %r3883}, [%r2803], %r2449;
	wmma.mma.sync.aligned.col.col.m16n16k16.f16.f16 {%r3884, %r3885, %r3886, %r3887}, {%r3852, %r3853, %r3854, %r3855, %r3856, %r3857, %r3858, %r3859}, {%r3860, %r3861, %r3862, %r3863, %r3864, %r3865, %r3866, %r3867}, {%r3840, %r3841, %r3842, %r3843};
	wmma.mma.sync.aligned.col.col.m16n16k16.f16.f16 {%r3888, %r3889, %r3890, %r3891}, {%r3852, %r3853, %r3854, %r3855, %r3856, %r3857, %r3858, %r3859}, {%r3868, %r3869, %r3870, %r3871, %r3872, %r3873, %r3874, %r3875}, {%r3844, %r3845, %r3846, %r3847};
	wmma.mma.sync.aligned.col.col.m16n16k16.f16.f16 {%r3892, %r3893, %r3894, %r3895}, {%r3852, %r3853, %r3854, %r3855, %r3856, %r3857, %r3858, %r3859}, {%r3876, %r3877, %r3878, %r3879, %r3880, %r3881, %r3882, %r3883}, {%r3848, %r3849, %r3850, %r3851};
	add.s64 	%rd214, %rd134, 983040;
	// begin inline asm
	cp.async.cg.shared.global [%r2399], [%rd214], 16, 16;
	// end inline asm
	add.s64 	%rd215, %rd134, 1032192;
	// begin inline asm
	cp.async.cg.shared.global [%r2400], [%rd215], 16, 16;
	// end inline asm
	add.s64 	%rd216, %rd136, 1280;
	// begin inline asm
	cp.async.cg.shared.global [%r2401], [%rd216], 16, 16;
	// end inline asm
	add.s64 	%rd217, %rd136, 25856;
	// begin inline asm
	cp.async.cg.shared.global [%r2402], [%rd217], 16, 16;
	// end inline asm
	add.s64 	%rd218, %rd136, 50432;
	// begin inline asm
	cp.async.cg.shared.global [%r2403], [%rd218], 16, 16;
	// end inline asm
	add.s64 	%rd219, %rd136, 75008;
	// begin inline asm
	cp.async.cg.shared.global [%r2404], [%rd219], 16, 16;
	// end inline asm
	add.s64 	%rd220, %rd136, 99584;
	// begin inline asm
	cp.async.cg.shared.global [%r2405], [%rd220], 16, 16;
	// end inline asm
	add.s64 	%rd221, %rd136, 124160;
	// begin inline asm
	cp.async.cg.shared.global [%r2406], [%rd221], 16, 16;
	// end inline asm
	// begin inline asm
	cp.async.commit_group;
	// end inline asm
	// begin inline asm
	cp.async.wait_group 2;
	// end inline asm
	bar.sync 	0;
	wmma.load.a.sync.aligned.col.m16n16k16.shared.f16 	{%r3896, %r3897, %r3898, %r3899, %r3900, %r3901, %r3902, %r3903}, [%r2824], %r2439;
	wmma.load.b.sync.aligned.col.m16n16k16.shared.f16 	{%r3904, %r3905, %r3906, %r3907, %r3908, %r3909, %r3910, %r3911}, [%r2833], %r2449;
	wmma.load.b.sync.aligned.col.m16n16k16.shared.f16 	{%r3912, %r3913, %r3914, %r3915, %r3916, %r3917, %r3918, %r3919}, [%r2842], %r2449;
	wmma.load.b.sync.aligned.col.m16n16k16.shared.f16 	{%r3920, %r3921, %r3922, %r3923, %r3924, %r3925, %r3926, %r3927}, [%r2851], %r2449;
	wmma.mma.sync.aligned.col.col.m16n16k16.f16.f16 {%r3928, %r3929, %r3930, %r3931}, {%r3896, %r3897, %r3898, %r3899, %r3900, %r3901, %r3902, %r3903}, {%r3904, %r3905, %r3906, %r3907, %r3908, %r3909, %r3910, %r3911}, {%r3884, %r3885, %r3886, %r3887};
	wmma.mma.sync.aligned.col.col.m16n16k16.f16.f16 {%r3932, %r3933, %r3934, %r3935}, {%r3896, %r3897, %r3898, %r3899, %r3900, %r3901, %r3902, %r3903}, {%r3912, %r3913, %r3914, %r3915, %r3916, %r3917, %r3918, %r3919}, {%r3888, %r3889, %r3890, %r3891};
	wmma.mma.sync.aligned.col.col.m16n16k16.f16.f16 {%r3936, %r3937, %r3938, %r3939}, {%r3896, %r3897, %r3898, %r3899, %r3900, %r3901, %r3902, %r3903}, {%r3920, %r3921, %r3922, %r3923, %r3924, %r3925, %r3926, %r3927}, {%r3892, %r3893, %r3894, %r3895};
	wmma.load.a.sync.aligned.col.m16n16k16.shared.f16 	{%r3940, %r3941, %r3942, %r3943, %r3944, %r3945, %r3946, %r3947}, [%r2872], %r2439;
	wmma.load.b.sync.aligned.col.m16n16k16.shared.f16 	{%r3948, %r3949, %r3950, %r3951, %r3952, %r3953, %r3954, %r3955}, [%r2881], %r2449;
	wmma.load.b.sync.aligned.col.m16n16k16.shared.f16 	{%r3956, %r3957, %r3958, %r3959, %r3960, %r3961, %r3962, %r3963}, [%r2890], %r2449;
	wmma.load.b.sync.aligned.col.m16n16k16.shared.f16 	{%r3964, %r3965, %r3966, %r3967, %r3968, %r3969, %r3970, %r3971}, [%r2899], %r2449;
	wmma.mma.sync.aligned.col.col.m16n16k16.f16.f16 {%r3972, %r3973, %r3974, %r3975}, {%r3940, %r3941, %r3942, %r3943, %r3944, %r3945, %r3946, %r3947}, {%r3948, %r3949, %r3950, %r3951, %r3952, %r3953, %r3954, %r3955}, {%r3928, %r3929, %r3930, %r3931};
	wmma.mma.sync.aligned.col.col.m16n16k16.f16.f16 {%r3976, %r3977, %r3978, %r3979}, {%r3940, %r3941, %r3942, %r3943, %r3944, %r3945, %r3946, %r3947}, {%r3956, %r3957, %r3958, %r3959, %r3960, %r3961, %r3962, %r3963}, {%r3932, %r3933, %r3934, %r3935};
	wmma.mma.sync.aligned.col.col.m16n16k16.f16.f16 {%r3980, %r3981, %r3982, %r3983}, {%r3940, %r3941, %r3942, %r3943, %r3944, %r3945, %r3946, %r3947}, {%r3964, %r3965, %r3966, %r3967, %r3968, %r3969, %r3970, %r3971}, {%r3936, %r3937, %r3938, %r3939};
	wmma.load.a.sync.aligned.col.m16n16k16.shared.f16 	{%r3984, %r3985, %r3986, %r3987, %r3988, %r3989, %r3990, %r3991}, [%r2920], %r2439;
	wmma.load.b.sync.aligned.col.m16n16k16.shared.f16 	{%r3992, %r3993, %r3994, %r3995, %r3996, %r3997, %r3998, %r3999}, [%r2929], %r2449;
	wmma.load.b.sync.aligned.col.m16n16k16.shared.f16 	{%r4000, %r4001, %r4002, %r4003, %r4004, %r4005, %r4006, %r4007}, [%r2938], %r2449;
	wmma.load.b.sync.aligned.col.m16n16k16.shared.f16 	{%r4008, %r4009, %r4010, %r4011, %r4012, %r4013, %r4014, %r4015}, [%r2947], %r2449;
	wmma.mma.sync.aligned.col.col.m16n16k16.f16.f16 {%r4016, %r4017, %r4018, %r4019}, {%r3984, %r3985, %r3986, %r3987, %r3988, %r3989, %r3990, %r3991}, {%r3992, %r3993, %r3994, %r3995, %r3996, %r3997, %r3998, %r3999}, {%r3972, %r3973, %r3974, %r3975};
	wmma.mma.sync.aligned.col.col.m16n16k16.f16.f16 {%r4020, %r4021, %r4022, %r4023}, {%r3984, %r3985, %r3986, %r3987, %r3988, %r3989, %r3990, %r3991}, {%r4000, %r4001, %r4002, %r4003, %r4004, %r4005, %r4006, %r4007}, {%r3976, %r3977, %r3978, %r3979};
	wmma.mma.sync.aligned.col.col.m16n16k16.f16.f16 {%r4024, %r4025, %r4026, %r4027}, {%r3984, %r3985, %r3986, %r3987, %r3988, %r3989, %r3990, %r3991}, {%r4008, %r4009, %r4010, %r4011, %r4012, %r4013, %r4014, %r4015}, {%r3980, %r3981, %r3982, %r3983};
	wmma.load.a.sync.aligned.col.m16n16k16.shared.f16 	{%r4028, %r4029, %r4030, %r4031, %r4032, %r4033, %r4034, %r4035}, [%r2968], %r2439;
	wmma.load.b.sync.aligned.col.m16n16k16.shared.f16 	{%r4036, %r4037, %r4038, %r4039, %r4040, %r4041, %r4042, %r4043}, [%r2977], %r2449;
	wmma.load.b.sync.aligned.col.m16n16k16.shared.f16 	{%r4044, %r4045, %r4046, %r4047, %r4048, %r4049, %r4050, %r4051}, [%r2986], %r2449;
	wmma.load.b.sync.aligned.col.m16n16k16.shared.f16 	{%r4052, %r4053, %r4054, %r4055, %r4056, %r4057, %r4058, %r4059}, [%r2995], %r2449;
	wmma.mma.sync.aligned.col.col.m16n16k16.f16.f16 {%r4060, %r4061, %r4062, %r4063}, {%r4028, %r4029, %r4030, %r4031, %r4032, %r4033, %r4034, %r4035}, {%r4036, %r4037, %r4038, %r4039, %r4040, %r4041, %r4042, %r4043}, {%r4016, %r4017, %r4018, %r4019};
	wmma.mma.sync.aligned.col.col.m16n16k16.f16.f16 {%r4064, %r4065, %r4066, %r4067}, {%r4028, %r4029, %r4030, %r4031, %r4032, %r4033, %r4034, %r4035}, {%r4044, %r4045, %r4046, %r4047, %r4048, %r4049, %r4050, %r4051}, {%r4020, %r4021, %r4022, %r4023};
	wmma.mma.sync.aligned.col.col.m16n16k16.f16.f16 {%r4068, %r4069, %r4070, %r4071}, {%r4028, %r4029, %r4030, %r4031, %r4032, %r4033, %r4034, %r4035}, {%r4052, %r4053, %r4054, %r4055, %r4056, %r4057, %r4058, %r4059}, {%r4024, %r4025, %r4026, %r4027};
	add.s64 	%rd222, %rd134, 1081344;
	// begin inline asm
	cp.async.cg.shared.global [%r2407], [%rd222], 16, 16;
	// end inline asm
	add.s64 	%rd223, %rd134, 1130496;
	// begin inline asm
	cp.async.cg.shared.global [%r2408], [%rd223], 16, 16;
	// end inline asm
	add.s64 	%rd224, %rd136, 1408;
	// begin inline asm
	cp.async.cg.shared.global [%r2409], [%rd224], 16, 16;
	// end inline asm
	add.s64 	%rd225, %rd136, 25984;
	// begin inline asm
	cp.async.cg.shared.global [%r2410], [%rd225], 16, 16;
	// end inline asm
	add.s64 	%rd226, %rd136, 50560;
	// begin inline asm
	cp.async.cg.shared.global [%r2411], [%rd226], 16, 16;
	// end inline asm
	add.s64 	%rd227, %rd136, 75136;
	// begin inline asm
	cp.async.cg.shared.global [%r2412], [%rd227], 16, 16;
	// end inline asm
	add.s64 	%rd228, %rd136, 99712;
	// begin inline asm
	cp.async.cg.shared.global [%r2413], [%rd228], 16, 16;
	// end inline asm
	add.s64 	%rd229, %rd136, 124288;
	// begin inline asm
	cp.async.cg.shared.global [%r2414], [%rd229], 16, 16;
	// end inline asm
	// begin inline asm
	cp.async.commit_group;
	// end inline asm
	// begin inline asm
	cp.async.wait_group 2;
	// end inline asm
	bar.sync 	0;
	wmma.load.a.sync.aligned.col.m16n16k16.shared.f16 	{%r4072, %r4073, %r4074, %r4075, %r4076, %r4077, %r4078, %r4079}, [%r2438], %r2439;
	wmma.load.b.sync.aligned.col.m16n16k16.shared.f16 	{%r4080, %r4081, %r4082, %r4083, %r4084, %r4085, %r4086, %r4087}, [%r2448], %r2449;
	wmma.load.b.sync.aligned.col.m16n16k16.shared.f16 	{%r4088, %r4089, %r4090, %r4091, %r4092, %r4093, %r4094, %r4095}, [%r2458], %r2449;
	wmma.load.b.sync.aligned.col.m16n16k16.shared.f16 	{%r4096, %r4097, %r4098, %r4099, %r4100, %r4101, %r4102, %r4103}, [%r2467], %r2449;
	wmma.mma.sync.aligned.col.col.m16n16k16.f16.f16 {%r4104, %r4105, %r4106, %r4107}, {%r4072, %r4073, %r4074, %r4075, %r4076, %r4077, %r4078, %r4079}, {%r4080, %r4081, %r4082, %r4083, %r4084, %r4085, %r4086, %r4087}, {%r4060, %r4061, %r4062, %r4063};
	wmma.mma.sync.aligned.col.col.m16n16k16.f16.f16 {%r4108, %r4109, %r4110, %r4111}, {%r4072, %r4073, %r4074, %r4075, %r4076, %r4077, %r4078, %r4079}, {%r4088, %r4089, %r4090, %r4091, %r4092, %r4093, %r4094, %r4095}, {%r4064, %r4065, %r4066, %r4067};
	wmma.mma.sync.aligned.col.col.m16n16k16.f16.f16 {%r4112, %r4113, %r4114, %r4115}, {%r4072, %r4073, %r4074, %r4075, %r4076, %r4077, %r4078, %r4079}, {%r4096, %r4097, %r4098, %r4099, %r4100, %r4101, %r4102, %r4103}, {%r4068, %r4069, %r4070, %r4071};
	wmma.load.a.sync.aligned.col.m16n16k16.shared.f16 	{%r4116, %r4117, %r4118, %r4119, %r4120, %r4121, %r4122, %r4123}, [%r2488], %r2439;
	wmma.load.b.sync.aligned.col.m16n16k16.shared.f16 	{%r4124, %r4125, %r4126, %r4127, %r4128, %r4129, %r4130, %r4131}, [%r2497], %r2449;
	wmma.load.b.sync.aligned.col.m16n16k16.shared.f16 	{%r4132, %r4133, %r4134, %r4135, %r4136, %r4137, %r4138, %r4139}, [%r2506], %r2449;
	wmma.load.b.sync.aligned.col.m16n16k16.shared.f16 	{%r4140, %r4141, %r4142, %r4143, %r4144, %r4145, %r4146, %r4147}, [%r2515], %r2449;
	wmma.mma.sync.aligned.col.col.m16n16k16.f16.f16 {%r4148, %r4149, %r4150, %r4151}, {%r4116, %r4117, %r4118, %r4119, %r4120, %r4121, %r4122, %r4123}, {%r4124, %r4125, %r4126, %r4127, %r4128, %r4129, %r4130, %r4131}, {%r4104, %r4105, %r4106, %r4107};
	wmma.mma.sync.aligned.col.col.m16n16k16.f16.f16 {%r4152, %r4153, %r4154, %r4155}, {%r4116, %r4117, %r4118, %r4119, %r4120, %r4121, %r4122, %r4123}, {%r4132, %r4133, %r4134, %r4135, %r4136, %r4137, %r4138, %r4139}, {%r4108, %r4109, %r4110, %r4111};
	wmma.mma.sync.aligned.col.col.m16n16k16.f16.f16 {%r4156, %r4157, %r4158, %r4159}, {%r4116, %r4117, %r4118, %r4119, %r4120, %r4121, %r4122, %r4123}, {%r4140, %r4141, %r4142, %r4143, %r4144, %r4145, %r4146, %r4147}, {%r4112, %r4113, %r4114, %r4115};
	wmma.load.a.sync.aligned.col.m16n16k16.shared.f16 	{%r4160, %r4161, %r4162, %r4163, %r4164, %r4165, %r4166, %r4167}, [%r2536], %r2439;
	wmma.load.b.sync.aligned.col.m16n16k16.shared.f16 	{%r4168, %r4169, %r4170, %r4171, %r4172, %r4173, %r4174, %r4175}, [%r2545], %r2449;
	wmma.load.b.sync.aligned.col.m16n16k16.shared.f16 	{%r4176, %r4177, %r4178, %r4179, %r4180, %r4181, %r4182, %r4183}, [%r2554], %r2449;
	wmma.load.b.sync.aligned.col.m16n16k16.shared.f16 	{%r4184, %r4185, %r4186, %r4187, %r4188, %r4189, %r4190, %r4191}, [%r2563], %r2449;
	wmma.mma.sync.aligned.col.col.m16n16k16.f16.f16 {%r4192, %r4193, %r4194, %r4195}, {%r4160, %r4161, %r4162, %r4163, %r4164, %r4165, %r4166, %r4167}, {%r4168, %r4169, %r4170, %r4171, %r4172, %r4173, %r4174, %r4175}, {%r4148, %r4149, %r4150, %r4151};
	wmma.mma.sync.aligned.col.col.m16n16k16.f16.f16 {%r4196, %r4197, %r4198, %r4199}, {%r4160, %r4161, %r4162, %r4163, %r4164, %r4165, %r4166, %r4167}, {%r4176, %r4177, %r4178, %r4179, %r4180, %r4181, %r4182, %r4183}, {%r4152, %r4153, %r4154, %r4155};
	wmma.mma.sync.aligned.col.col.m16n16k16.f16.f16 {%r4200, %r4201, %r4202, %r4203}, {%r4160, %r4161, %r4162, %r4163, %r4164, %r4165, %r4166, %r4167}, {%r4184, %r4185, %r4186, %r4187, %r4188, %r4189, %r4190, %r4191}, {%r4156, %r4157, %r4158, %r4159};
	wmma.load.a.sync.aligned.col.m16n16k16.shared.f16 	{%r4204, %r4205, %r4206, %r4207, %r4208, %r4209, %r4210, %r4211}, [%r2584], %r2439;
	wmma.load.b.sync.aligned.col.m16n16k16.shared.f16 	{%r4212, %r4213, %r4214, %r4215, %r4216, %r4217, %r4218, %r4219}, [%r2593], %r2449;
	wmma.load.b.sync.aligned.col.m16n16k16.shared.f16 	{%r4220, %r4221, %r4222, %r4223, %r4224, %r4225, %r4226, %r4227}, [%r2602], %r2449;
	wmma.load.b.sync.aligned.col.m16n16k16.shared.f16 	{%r4228, %r4229, %r4230, %r4231, %r4232, %r4233, %r4234, %r4235}, [%r2611], %r2449;
	wmma.mma.sync.aligned.col.col.m16n16k16.f16.f16 {%r4236, %r4237, %r4238, %r4239}, {%r4204, %r4205, %r4206, %r4207, %r4208, %r4209, %r4210, %r4211}, {%r4212, %r4213, %r4214, %r4215, %r4216, %r4217, %r4218, %r4219}, {%r4192, %r4193, %r4194, %r4195};
	wmma.mma.sync.aligned.col.col.m16n16k16.f16.f16 {%r4240, %r4241, %r4242, %r4243}, {%r4204, %r4205, %r4206, %r4207, %r4208, %r4209, %r4210, %r4211}, {%r4220, %r4221, %r4222, %r4223, %r4224, %r4225, %r4226, %r4227}, {%r4196, %r4197, %r4198, %r4199};
	wmma.mma.sync.aligned.col.col.m16n16k16.f16.f16 {%r4244, %r4245, %r4246, %r4247}, {%r4204, %r4205, %r4206, %r4207, %r4208, %r4209, %r4210, %r4211}, {%r4228, %r4229, %r4230, %r4231, %r4232, %r4233, %r4234, %r4235}, {%r4200, %r4201, %r4202, %r4203};
	// begin inline asm
	cp.async.wait_group 1;
	// end inline asm
	bar.sync 	0;
	wmma.load.a.sync.aligned.col.m16n16k16.shared.f16 	{%r4248, %r4249, %r4250, %r4251, %r4252, %r4253, %r4254, %r4255}, [%r2632], %r2439;
	wmma.load.b.sync.aligned.col.m16n16k16.shared.f16 	{%r4256, %r4257, %r4258, %r4259, %r4260, %r4261, %r4262, %r4263}, [%r2641], %r2449;
	wmma.load.b.sync.aligned.col.m16n16k16.shared.f16 	{%r4264, %r4265, %r4266, %r4267, %r4268, %r4269, %r4270, %r4271}, [%r2650], %r2449;
	wmma.load.b.sync.aligned.col.m16n16k16.shared.f16 	{%r4272, %r4273, %r4274, %r4275, %r4276, %r4277, %r4278, %r4279}, [%r2659], %r2449;
	wmma.mma.sync.aligned.col.col.m16n16k16.f16.f16 {%r4280, %r4281, %r4282, %r4283}, {%r4248, %r4249, %r4250, %r4251, %r4252, %r4253, %r4254, %r4255}, {%r4256, %r4257, %r4258, %r4259, %r4260, %r4261, %r4262, %r4263}, {%r4236, %r4237, %r4238, %r4239};
	wmma.mma.sync.aligned.col.col.m16n16k16.f16.f16 {%r4284, %r4285, %r4286, %r4287}, {%r4248, %r4249, %r4250, %r4251, %r4252, %r4253, %r4254, %r4255}, {%r4264, %r4265, %r4266, %r4267, %r4268, %r4269, %r4270, %r4271}, {%r4240, %r4241, %r4242, %r4243};
	wmma.mma.sync.aligned.col.col.m16n16k16.f16.f16 {%r4288, %r4289, %r4290, %r4291}, {%r4248, %r4249, %r4250, %r4251, %r4252, %r4253, %r4254, %r4255}, {%r4272, %r4273, %r4274, %r4275, %r4276, %r4277, %r4278, %r4279}, {%r4244, %r4245, %r4246, %r4247};
	wmma.load.a.sync.aligned.col.m16n16k16.shared.f16 	{%r4292, %r4293, %r4294, %r4295, %r4296, %r4297, %r4298, %r4299}, [%r2680], %r2439;
	wmma.load.b.sync.aligned.col.m16n16k16.shared.f16 	{%r4300, %r4301, %r4302, %r4303, %r4304, %r4305, %r4306, %r4307}, [%r2689], %r2449;
	wmma.load.b.sync.aligned.col.m16n16k16.shared.f16 	{%r4308, %r4309, %r4310, %r4311, %r4312, %r4313, %r4314, %r4315}, [%r2698], %r2449;
	wmma.load.b.sync.aligned.col.m16n16k16.shared.f16 	{%r4316, %r4317, %r4318, %r4319, %r4320, %r4321, %r4322, %r4323}, [%r2707], %r2449;
	wmma.mma.sync.aligned.col.col.m16n16k16.f16.f16 {%r4324, %r4325, %r4326, %r4327}, {%r4292, %r4293, %r4294, %r4295, %r4296, %r4297, %r4298, %r4299}, {%r4300, %r4301, %r4302, %r4303, %r4304, %r4305, %r4306, %r4307}, {%r4280, %r4281, %r4282, %r4283};
	wmma.mma.sync.aligned.col.col.m16n16k16.f16.f16 {%r4328, %r4329, %r4330, %r4331}, {%r4292, %r4293, %r4294, %r4295, %r4296, %r4297, %r4298, %r4299}, {%r4308, %r4309, %r4310, %r4311, %r4312, %r4313, %r4314, %r4315}, {%r4284, %r4285, %r4286, %r4287};
	wmma.mma.sync.aligned.col.col.m16n16k16.f16.f16 {%r4332, %r4333, %r4334, %r4335}, {%r4292, %r4293, %r4294, %r4295, %r4296, %r4297, %r4298, %r4299}, {%r4316, %r4317, %r4318, %r4319, %r4320, %r4321, %r4322, %r4323}, {%r4288, %r4289, %r4290, %r4291};
	wmma.load.a.sync.aligned.col.m16n16k16.shared.f16 	{%r4336, %r4337, %r4338, %r4339, %r4340, %r4341, %r4342, %r4343}, [%r2728], %r2439;
	wmma.load.b.sync.aligned.col.m16n16k16.shared.f16 	{%r4344, %r4345, %r4346, %r4347, %r4348, %r4349, %r4350, %r4351}, [%r2737], %r2449;
	wmma.load.b.sync.aligned.col.m16n16k16.shared.f16 	{%r4352, %r4353, %r4354, %r4355, %r4356, %r4357, %r4358, %r4359}, [%r2746], %r2449;
	wmma.load.b.sync.aligned.col.m16n16k16.shared.f16 	{%r4360, %r4361, %r4362, %r4363, %r4364, %r4365, %r4366, %r4367}, [%r2755], %r2449;
	wmma.mma.sync.aligned.col.col.m16n16k16.f16.f16 {%r4368, %r4369, %r4370, %r4371}, {%r4336, %r4337, %r4338, %r4339, %r4340, %r4341, %r4342, %r4343}, {%r4344, %r4345, %r4346, %r4347, %r4348, %r4349, %r4350, %r4351}, {%r4324, %r4325, %r4326, %r4327};
	wmma.mma.sync.aligned.col.col.m16n16k16.f16.f16 {%r4372, %r4373, %r4374, %r4375}, {%r4336, %r4337, %r4338, %r4339, %r4340, %r4341, %r4342, %r4343}, {%r4352, %r4353, %r4354, %r4355, %r4356, %r4357, %r4358, %r4359}, {%r4328, %r4329, %r4330, %r4331};
	wmma.mma.sync.aligned.col.col.m16n16k16.f16.f16 {%r4376, %r4377, %r4378, %r4379}, {%r4336, %r4337, %r4338, %r4339, %r4340, %r4341, %r4342, %r4343}, {%r4360, %r4361, %r4362, %r4363, %r4364, %r4365, %r4366, %r4367}, {%r4332, %r4333, %r4334, %r4335};
	wmma.load.a.sync.aligned.col.m16n16k16.shared.f16 	{%r4380, %r4381, %r4382, %r4383, %r4384, %r4385, %r4386, %r4387}, [%r2776], %r2439;
	wmma.load.b.sync.aligned.col.m16n16k16.shared.f16 	{%r4388, %r4389, %r4390, %r4391, %r4392, %r4393, %r4394, %r4395}, [%r2785], %r2449;
	wmma.load.b.sync.aligned.col.m16n16k16.shared.f16 	{%r4396, %r4397, %r4398, %r4399, %r4400, %r4401, %r4402, %r4403}, [%r2794], %r2449;
	wmma.load.b.sync.aligned.col.m16n16k16.shared.f16 	{%r4404, %r4405, %r4406, %r4407, %r4408, %r4409, %r4410, %r4411}, [%r2803], %r2449;
	wmma.mma.sync.aligned.col.col.m16n16k16.f16.f16 {%r4412, %r4413, %r4414, %r4415}, {%r4380, %r4381, %r4382, %r4383, %r4384, %r4385, %r4386, %r4387}, {%r4388, %r4389, %r4390, %r4391, %r4392, %r4393, %r4394, %r4395}, {%r4368, %r4369, %r4370, %r4371};
	wmma.mma.sync.aligned.col.col.m16n16k16.f16.f16 {%r4416, %r4417, %r4418, %r4419}, {%r4380, %r4381, %r4382, %r4383, %r4384, %r4385, %r4386, %r4387}, {%r4396, %r4397, %r4398, %r4399, %r4400, %r4401, %r4402, %r4403}, {%r4372, %r4373, %r4374, %r4375};
	wmma.mma.sync.aligned.col.col.m16n16k16.f16.f16 {%r4420, %r4421, %r4422, %r4423}, {%r4380, %r4381, %r4382, %r4383, %r4384, %r4385, %r4386, %r4387}, {%r4404, %r4405, %r4406, %r4407, %r4408, %r4409, %r4410, %r4411}, {%r4376, %r4377, %r4378, %r4379};
	// begin inline asm
	cp.async.wait_group 0;
	// end inline asm
	bar.sync 	0;
	wmma.load.a.sync.aligned.col.m16n16k16.shared.f16 	{%r4424, %r4425, %r4426, %r4427, %r4428, %r4429, %r4430, %r4431}, [%r2824], %r2439;
	wmma.load.b.sync.aligned.col.m16n16k16.shared.f16 	{%r4432, %r4433, %r4434, %r4435, %r4436, %r4437, %r4438, %r4439}, [%r2833], %r2449;
	wmma.load.b.sync.aligned.col.m16n16k16.shared.f16 	{%r4440, %r4441, %r4442, %r4443, %r4444, %r4445, %r4446, %r4447}, [%r2842], %r2449;
	wmma.load.b.sync.aligned.col.m16n16k16.shared.f16 	{%r4448, %r4449, %r4450, %r4451, %r4452, %r4453, %r4454, %r4455}, [%r2851], %r2449;
	wmma.mma.sync.aligned.col.col.m16n16k16.f16.f16 {%r4456, %r4457, %r4458, %r4459}, {%r4424, %r4425, %r4426, %r4427, %r4428, %r4429, %r4430, %r4431}, {%r4432, %r4433, %r4434, %r4435, %r4436, %r4437, %r4438, %r4439}, {%r4412, %r4413, %r4414, %r4415};
	wmma.mma.sync.aligned.col.col.m16n16k16.f16.f16 {%r4460, %r4461, %r4462, %r4463}, {%r4424, %r4425, %r4426, %r4427, %r4428, %r4429, %r4430, %r4431}, {%r4440, %r4441, %r4442, %r4443, %r4444, %r4445, %r4446, %r4447}, {%r4416, %r4417, %r4418, %r4419};
	wmma.mma.sync.aligned.col.col.m16n16k16.f16.f16 {%r4464, %r4465, %r4466, %r4467}, {%r4424, %r4425, %r4426, %r4427, %r4428, %r4429, %r4430, %r4431}, {%r4448, %r4449, %r4450, %r4451, %r4452, %r4453, %r4454, %r4455}, {%r4420, %r4421, %r4422, %r4423};
	wmma.load.a.sync.aligned.col.m16n16k16.shared.f16 	{%r4468, %r4469, %r4470, %r4471, %r4472, %r4473, %r4474, %r4475}, [%r2872], %r2439;
	wmma.load.b.sync.aligned.col.m16n16k16.shared.f16 	{%r4476, %r4477, %r4478, %r4479, %r4480, %r4481, %r4482, %r4483}, [%r2881], %r2449;
	wmma.load.b.sync.aligned.col.m16n16k16.shared.f16 	{%r4484, %r4485, %r4486, %r4487, %r4488, %r4489, %r4490, %r4491}, [%r2890], %r2449;
	wmma.load.b.sync.aligned.col.m16n16k16.shared.f16 	{%r4492, %r4493, %r4494, %r4495, %r4496, %r4497, %r4498, %r4499}, [%r2899], %r2449;
	wmma.mma.sync.aligned.col.col.m16n16k16.f16.f16 {%r4500, %r4501, %r4502, %r4503}, {%r4468, %r4469, %r4470, %r4471, %r4472, %r4473, %r4474, %r4475}, {%r4476, %r4477, %r4478, %r4479, %r4480, %r4481, %r4482, %r4483}, {%r4456, %r4457, %r4458, %r4459};
	wmma.mma.sync.aligned.col.col.m16n16k16.f16.f16 {%r4504, %r4505, %r4506, %r4507}, {%r4468, %r4469, %r4470, %r4471, %r4472, %r4473, %r4474, %r4475}, {%r4484, %r4485, %r4486, %r4487, %r4488, %r4489, %r4490, %r4491}, {%r4460, %r4461, %r4462, %r4463};
	wmma.mma.sync.aligned.col.col.m16n16k16.f16.f16 {%r4508, %r4509, %r4510, %r4511}, {%r4468, %r4469, %r4470, %r4471, %r4472, %r4473, %r4474, %r4475}, {%r4492, %r4493, %r4494, %r4495, %r4496, %r4497, %r4498, %r4499}, {%r4464, %r4465, %r4466, %r4467};
	wmma.load.a.sync.aligned.col.m16n16k16.shared.f16 	{%r4512, %r4513, %r4514, %r4515, %r4516, %r4517, %r4518, %r4519}, [%r2920], %r2439;
	wmma.load.b.sync.aligned.col.m16n16k16.shared.f16 	{%r4520, %r4521, %r4522, %r4523, %r4524, %r4525, %r4526, %r4527}, [%r2929], %r2449;
	wmma.load.b.sync.aligned.col.m16n16k16.shared.f16 	{%r4528, %r4529, %r4530, %r4531, %r4532, %r4533, %r4534, %r4535}, [%r2938], %r2449;
	wmma.load.b.sync.aligned.col.m16n16k16.shared.f16 	{%r4536, %r4537, %r4538, %r4539, %r4540, %r4541, %r4542, %r4543}, [%r2947], %r2449;
	wmma.mma.sync.aligned.col.col.m16n16k16.f16.f16 {%r4544, %r4545, %r4546, %r4547}, {%r4512, %r4513, %r4514, %r4515, %r4516, %r4517, %r4518, %r4519}, {%r4520, %r4521, %r4522, %r4523, %r4524, %r4525, %r4526, %r4527}, {%r4500, %r4501, %r4502, %r4503};
	wmma.mma.sync.aligned.col.col.m16n16k16.f16.f16 {%r4548, %r4549, %r4550, %r4551}, {%r4512, %r4513, %r4514, %r4515, %r4516, %r4517, %r4518, %r4519}, {%r4528, %r4529, %r4530, %r4531, %r4532, %r4533, %r4534, %r4535}, {%r4504, %r4505, %r4506, %r4507};
	wmma.mma.sync.aligned.col.col.m16n16k16.f16.f16 {%r4552, %r4553, %r4554, %r4555}, {%r4512, %r4513, %r4514, %r4515, %r4516, %r4517, %r4518, %r4519}, {%r4536, %r4537, %r4538, %r4539, %r4540, %r4541, %r4542, %r4543}, {%r4508, %r4509, %r4510, %r4511};
	wmma.load.a.sync.aligned.col.m16n16k16.shared.f16 	{%r4556, %r4557, %r4558, %r4559, %r4560, %r4561, %r4562, %r4563}, [%r2968], %r2439;
	wmma.load.b.sync.aligned.col.m16n16k16.shared.f16 	{%r4564, %r4565, %r4566, %r4567, %r4568, %r4569, %r4570, %r4571}, [%r2977], %r2449;
	wmma.load.b.sync.aligned.col.m16n16k16.shared.f16 	{%r4572, %r4573, %r4574, %r4575, %r4576, %r4577, %r4578, %r4579}, [%r2986], %r2449;
	wmma.load.b.sync.aligned.col.m16n16k16.shared.f16 	{%r4580, %r4581, %r4582, %r4583, %r4584, %r4585, %r4586, %r4587}, [%r2995], %r2449;
	wmma.mma.sync.aligned.col.col.m16n16k16.f16.f16 {%r4588, %r4589, %r4590, %r4591}, {%r4556, %r4557, %r4558, %r4559, %r4560, %r4561, %r4562, %r4563}, {%r4564, %r4565, %r4566, %r4567, %r4568, %r4569, %r4570, %r4571}, {%r4544, %r4545, %r4546, %r4547};
	wmma.mma.sync.aligned.col.col.m16n16k16.f16.f16 {%r4592, %r4593, %r4594, %r4595}, {%r4556, %r4557, %r4558, %r4559, %r4560, %r4561, %r4562, %r4563}, {%r4572, %r4573, %r4574, %r4575, %r4576, %r4577, %r4578, %r4579}, {%r4548, %r4549, %r4550, %r4551};
	wmma.mma.sync.aligned.col.col.m16n16k16.f16.f16 {%r4596, %r4597, %r4598, %r4599}, {%r4556, %r4557, %r4558, %r4559, %r4560, %r4561, %r4562, %r4563}, {%r4580, %r4581, %r4582, %r4583, %r4584, %r4585, %r4586, %r4587}, {%r4552, %r4553, %r4554, %r4555};
	mad.lo.s32 	%r4600, %r2416, 3840, %r2438;
	wmma.store.d.sync.aligned.col.m16n16k16.shared.f16 	[%r4600], {%r4588, %r4589, %r4590, %r4591}, %r2439;
	add.s32 	%r4601, %r4600, 1280;
	wmma.store.d.sync.aligned.col.m16n16k16.shared.f16 	[%r4601], {%r4592, %r4593, %r4594, %r4595}, %r2439;
	add.s32 	%r4602, %r4600, 2560;
	wmma.store.d.sync.aligned.col.m16n16k16.shared.f16 	[%r4602], {%r4596, %r4597, %r4598, %r4599}, %r2439;
	bar.sync 	0;
	add.s32 	%r4603, %r2427, %r2419;
	mad.lo.s32 	%r4604, %r4603, 768, %r2430;
	cvta.to.global.u64 	%rd234, %rd415;
	mul.wide.u32 	%rd235, %r4604, 2;
	add.s64 	%rd236, %rd234, %rd235;
	ld.shared.v4.f32 	{%f15, %f16, %f17, %f18}, [%r2391];
	st.global.v4.f32 	[%rd236], {%f15, %f16, %f17, %f18};
	ld.shared.v4.f32 	{%f19, %f20, %f21, %f22}, [%r2391+2560];
	st.global.v4.f32 	[%rd236+49152], {%f19, %f20, %f21, %f22};
	ld.shared.v4.f32 	{%f23, %f24, %f25, %f26}, [%r2391+5120];
	st.global.v4.f32 	[%rd236+98304], {%f23, %f24, %f25, %f26};
$L__BB8_9:
	setp.ne.s64 	%p7, %rd1, 0;
	@%p7 bra 	$L__BB8_11;
	// begin inline asm
	trap;
	// end inline asm
$L__BB8_11:
	mov.u32 	%r3, %ctaid.x;
	mov.u32 	%r4605, %tid.x;
	mov.u32 	%r4606, %tid.y;
	add.s32 	%r4607, %r4605, %r4606;
	mov.u32 	%r4608, %tid.z;
	or.b32  	%r4609, %r4607, %r4608;
	setp.ne.s32 	%p8, %r4609, 0;
	barrier.sync 	0;
	@%p8 bra 	$L__BB8_14;
	mov.u32 	%r4612, %nctaid.x;
	mov.u32 	%r4613, %nctaid.y;
	mul.lo.s32 	%r4614, %r4612, %r4613;
	mov.u32 	%r4615, %nctaid.z;
	mul.lo.s32 	%r4616, %r4614, %r4615;
	mov.u32 	%r4617, %ctaid.y;
	add.s32 	%r4618, %r3, %r4617;
	mov.u32 	%r4619, %ctaid.z;
	neg.s32 	%r4620, %r4619;
	setp.eq.s32 	%p9, %r4618, %r4620;
	sub.s32 	%r4621, -2147483647, %r4616;
	selp.b32 	%r4611, %r4621, 1, %p9;
	add.s64 	%rd237, %rd1, 4;
	// begin inline asm
	atom.add.release.gpu.u32 %r4610,[%rd237],%r4611;
	// end inline asm
$L__BB8_13:
	// begin inline asm
	ld.acquire.gpu.u32 %r4622,[%rd237];
	// end inline asm
	xor.b32  	%r4623, %r4622, %r4610;
	setp.gt.s32 	%p10, %r4623, -1;
	@%p10 bra 	$L__BB8_13;
$L__BB8_14:
	setp.gt.u32 	%p11, %r3, 95;
	barrier.sync 	0;
	@%p11 bra 	$L__BB8_16;
	ld.param.u64 	%rd419, [_Z21bert_only_global_syncPK6__halfS1_PS_S1_S1_S2_S1_S1_S2_S1_S2_S1_S2_S1_S2_S2_S2_S2_S2_S2_S2__param_8];
	ld.param.u64 	%rd418, [_Z21bert_only_global_syncPK6__halfS1_PS_S1_S1_S2_S1_S1_S2_S1_S2_S1_S2_S1_S2_S2_S2_S2_S2_S2_S2__param_7];
	ld.param.u64 	%rd417, [_Z21bert_only_global_syncPK6__halfS1_PS_S1_S1_S2_S1_S1_S2_S1_S2_S1_S2_S1_S2_S2_S2_S2_S2_S2_S2__param_6];
	mov.u32 	%r4720, %tid.x;
	shr.u32 	%r4721, %r4720, 6;
	mov.u32 	%r4722, %ctaid.x;
	cvt.u16.u32 	%rs16, %r4722;
	mul.lo.s16 	%rs17, %rs16, 171;
	shr.u16 	%rs18, %rs17, 12;
	mul.lo.s16 	%rs19, %rs18, 24;
	sub.s16 	%rs20, %rs16, %rs19;
	mov.f32 	%f27, 0f00000000;
	// begin inline asm
	{  cvt.rn.f16.f32 %rs15, %f27;}

	// end inline asm
	mov.b32 	%r4723, {%rs15, %rs15};
	shr.u32 	%r4724, %r4720, 2;
	shl.b32 	%r4725, %r4720, 3;
	and.b32  	%r4726, %r4725, 24;
	mad.lo.s32 	%r4727, %r4724, 40, %r4726;
	and.b16  	%rs21, %rs20, 255;
	mul.wide.u16 	%r4728, %rs21, 32;
	shr.u32 	%r4729, %r4720, 3;
	and.b32  	%r4730, %r4725, 56;
	mad.lo.s32 	%r4731, %r4729, 72, %r4730;
	mul.wide.u16 	%r4732, %rs18, 96;
	add.s32 	%r4733, %r4732, %r4729;
	mul.lo.s32 	%r4734, %r4733, 768;
	or.b32  	%r4735, %r4728, %r4726;
	or.b32  	%r4736, %r4734, %r4730;
	mad.lo.s32 	%r4737, %r4724, 768, %r4735;
	shl.b32 	%r4738, %r4727, 1;
	mov.u32 	%r4739, all_shared_mem;
	add.s32 	%r4696, %r4739, %r4738;
	cvta.to.global.u64 	%rd335, %rd417;
	mul.wide.u32 	%rd336, %r4737, 2;
	add.s64 	%rd239, %rd335, %rd336;
	// begin inline asm
	cp.async.cg.shared.global [%r4696], [%rd239], 16, 16;
	// end inline asm
	add.s32 	%r4697, %r4696, 2560;
	add.s64 	%rd240, %rd239, 49152;
	// begin inline asm
	cp.async.cg.shared.global [%r4697], [%rd240], 16, 16;
	// end inline asm
	cvta.to.global.u64 	%rd337, %rd418;
	mul.wide.u32 	%rd338, %r4736, 2;
	add.s64 	%rd241, %rd337, %rd338;
	shl.b32 	%r4740, %r4731, 1;
	add.s32 	%r4741, %r4739, 15360;
	add.s32 	%r4698, %r4741, %r4740;
	// begin inline asm
	cp.async.cg.shared.global [%r4698], [%rd241], 16, 16;
	// end inline asm
	add.s64 	%rd242, %rd241, 24576;
	add.s32 	%r4699, %r4698, 2304;
	// begin inline asm
	cp.async.cg.shared.global [%r4699], [%rd242], 16, 16;
	// end inline asm
	add.s64 	%rd243, %rd241, 49152;
	add.s32 	%r4700, %r4698, 4608;
	// begin inline asm
	cp.async.cg.shared.global [%r4700], [%rd243], 16, 16;
	// end inline asm
	add.s64 	%rd244, %rd241, 73728;
	add.s32 	%r4701, %r4698, 6912;
	// begin inline asm
	cp.async.cg.shared.global [%r4701], [%rd244], 16, 16;
	// end inline asm
	add.s64 	%rd245, %rd241, 98304;
	add.s32 	%r4702, %r4698, 9216;
	// begin inline asm
	cp.async.cg.shared.global [%r4702], [%rd245], 16, 16;
	// end inline asm
	add.s64 	%rd246, %rd241, 122880;
	add.s32 	%r4703, %r4698, 11520;
	// begin inline asm
	cp.async.cg.shared.global [%r4703], [%rd246], 16, 16;
	// end inline asm
	// begin inline asm
	cp.async.commit_group;
	// end inline asm
	add.s64 	%rd247, %rd239, 98304;
	add.s32 	%r4704, %r4696, 5120;
	// begin inline asm
	cp.async.cg.shared.global [%r4704], [%rd247], 16, 16;
	// end inline asm
	add.s64 	%rd248, %rd239, 147456;
	add.s32 	%r4705, %r4696, 7680;
	// begin inline asm
	cp.async.cg.shared.global [%r4705], [%rd248], 16, 16;
	// end inline asm
	add.s64 	%rd249, %rd241, 128;
	add.s32 	%r4706, %r4698, 13824;
	// begin inline asm
	cp.async.cg.shared.global [%r4706], [%rd249], 16, 16;
	// end inline asm
	add.s64 	%rd250, %rd241, 24704;
	add.s32 	%r4707, %r4698, 16128;
	// begin inline asm
	cp.async.cg.shared.global [%r4707], [%rd250], 16, 16;
	// end inline asm
	add.s64 	%rd251, %rd241, 49280;
	add.s32 	%r4708, %r4698, 18432;
	// begin inline asm
	cp.async.cg.shared.global [%r4708], [%rd251], 16, 16;
	// end inline asm
	add.s64 	%rd252, %rd241, 73856;
	add.s32 	%r4709, %r4698, 20736;
	// begin inline asm
	cp.async.cg.shared.global [%r4709], [%rd252], 16, 16;
	// end inline asm
	add.s64 	%rd253, %rd241, 98432;
	add.s32 	%r4710, %r4698, 23040;
	// begin inline asm
	cp.async.cg.shared.global [%r4710], [%rd253], 16, 16;
	// end inline asm
	add.s64 	%rd254, %rd241, 123008;
	add.s32 	%r4711, %r4698, 25344;
	// begin inline asm
	cp.async.cg.shared.global [%r4711], [%rd254], 16, 16;
	// end inline asm
	// begin inline asm
	cp.async.commit_group;
	// end inline asm
	add.s64 	%rd255, %rd239, 196608;
	add.s32 	%r4712, %r4696, 10240;
	// begin inline asm
	cp.async.cg.shared.global [%r4712], [%rd255], 16, 16;
	// end inline asm
	add.s64 	%rd256, %rd239, 245760;
	add.s32 	%r4713, %r4696, 12800;
	// begin inline asm
	cp.async.cg.shared.global [%r4713], [%rd256], 16, 16;
	// end inline asm
	add.s64 	%rd257, %rd241, 256;
	add.s32 	%r4714, %r4698, 27648;
	// begin inline asm
	cp.async.cg.shared.global [%r4714], [%rd257], 16, 16;
	// end inline asm
	add.s64 	%rd258, %rd241, 24832;
	add.s32 	%r4715, %r4698, 29952;
	// begin inline asm
	cp.async.cg.shared.global [%r4715], [%rd258], 16, 16;
	// end inline asm
	add.s64 	%rd259, %rd241, 49408;
	add.s32 	%r4716, %r4698, 32256;
	// begin inline asm
	cp.async.cg.shared.global [%r4716], [%rd259], 16, 16;
	// end inline asm
	add.s64 	%rd260, %rd241, 73984;
	add.s32 	%r4717, %r4698, 34560;
	// begin inline asm
	cp.async.cg.shared.global [%r4717], [%rd260], 16, 16;
	// end inline asm
	add.s64 	%rd261, %rd241, 98560;
	add.s32 	%r4718, %r4698, 36864;
	// begin inline asm
	cp.async.cg.shared.global [%r4718], [%rd261], 16, 16;
	// end inline asm
	add.s64 	%rd262, %rd241, 123136;
	add.s32 	%r4719, %r4698, 39168;
	// begin inline asm
	cp.async.cg.shared.global [%r4719], [%rd262], 16, 16;
	// end inline asm
	// begin inline asm
	cp.async.commit_group;
	// end inline asm
	// begin inline asm
	cp.async.wait_group 2;
	// end inline asm
	bar.sync 	0;
	and.b32  	%r4742, %r4720, 32;
	add.s32 	%r4743, %r4739, %r4742;
	mov.b32 	%r4744, 40;
	wmma.load.a.sync.aligned.col.m16n16k16.shared.f16 	{%r4745, %r4746, %r4747, %r4748, %r4749, %r4750, %r4751, %r4752}, [%r4743], %r4744;
	mad.lo.s32 	%r4753, %r4721, 6912, %r4741;
	mov.b32 	%r4754, 72;
	wmma.load.b.sync.aligned.col.m16n16k16.shared.f16 	{%r4755, %r4756, %r4757, %r4758, %r4759, %r4760, %r4761, %r4762}, [%r4753], %r4754;
	add.s32 	%r4763, %r4753, 2304;
	wmma.load.b.sync.aligned.col.m16n16k16.shared.f16 	{%r4764, %r4765, %r4766, %r4767, %r4768, %r4769, %r4770, %r4771}, [%r4763], %r4754;
	add.s32 	%r4772, %r4753, 4608;
	wmma.load.b.sync.aligned.col.m16n16k16.shared.f16 	{%r4773, %r4774, %r4775, %r4776, %r4777, %r4778, %r4779, %r4780}, [%r4772], %r4754;
	wmma.mma.sync.aligned.col.col.m16n16k16.f16.f16 {%r4781, %r4782, %r4783, %r4784}, {%r4745, %r4746, %r4747, %r4748, %r4749, %r4750, %r4751, %r4752}, {%r4755, %r4756, %r4757, %r4758, %r4759, %r4760, %r4761, %r4762}, {%r4723, %r4723, %r4723, %r4723};
	wmma.mma.sync.aligned.col.col.m16n16k16.f16.f16 {%r4785, %r4786, %r4787, %r4788}, {%r4745, %r4746, %r4747, %r4748, %r4749, %r4750, %r4751, %r4752}, {%r4764, %r4765, %r4766, %r4767, %r4768, %r4769, %r4770, %r4771}, {%r4723, %r4723, %r4723, %r4723};
	wmma.mma.sync.aligned.col.col.m16n16k16.f16.f16 {%r4789, %r4790, %r4791, %r4792}, {%r4745, %r4746, %r4747, %r4748, %r4749, %r4750, %r4751, %r4752}, {%r4773, %r4774, %r4775, %r4776, %r4777, %r4778, %r4779, %r4780}, {%r4723, %r4723, %r4723, %r4723};
	add.s32 	%r4793, %r4743, 1280;
	wmma.load.a.sync.aligned.col.m16n16k16.shared.f16 	{%r4794, %r4795, %r4796, %r4797, %r4798, %r4799, %r4800, %r4801}, [%r4793], %r4744;
	add.s32 	%r4802, %r4753, 32;
	wmma.load.b.sync.aligned.col.m16n16k16.shared.f16 	{%r4803, %r4804, %r4805, %r4806, %r4807, %r4808, %r4809, %r4810}, [%r4802], %r4754;
	add.s32 	%r4811, %r4753, 2336;
	wmma.load.b.sync.aligned.col.m16n16k16.shared.f16 	{%r4812, %r4813, %r4814, %r4815, %r4816, %r4817, %r4818, %r4819}, [%r4811], %r4754;
	add.s32 	%r4820, %r4753, 4640;
	wmma.load.b.sync.aligned.col.m16n16k16.shared.f16 	{%r4821, %r4822, %r4823, %r4824, %r4825, %r4826, %r4827, %r4828}, [%r4820], %r4754;
	wmma.mma.sync.aligned.col.col.m16n16k16.f16.f16 {%r4829, %r4830, %r4831, %r4832}, {%r4794, %r4795, %r4796, %r4797, %r4798, %r4799, %r4800, %r4801}, {%r4803, %r4804, %r4805, %r4806, %r4807, %r4808, %r4809, %r4810}, {%r4781, %r4782, %r4783, %r4784};
	wmma.mma.sync.aligned.col.col.m16n16k16.f16.f16 {%r4833, %r4834, %r4835, %r4836}, {%r4794, %r4795, %r4796, %r4797, %r4798, %r4799, %r4800, %r4801}, {%r4812, %r4813, %r4814, %r4815, %r4816, %r4817, %r4818, %r4819}, {%r4785, %r4786, %r4787, %r4788};
	wmma.mma.sync.aligned.col.col.m16n16k16.f16.f16 {%r4837, %r4838, %r4839, %r4840}, {%r4794, %r4795, %r4796, %r4797, %r4798, %r4799, %r4800, %r4801}, {%r4821, %r4822, %r4823, %r4824, %r4825, %r4826, %r4827, %r4828}, {%r4789, %r4790, %r4791, %r4792};
	add.s32 	%r4841, %r4743, 2560;
	wmma.load.a.sync.aligned.col.m16n16k16.shared.f16 	{%r4842, %r4843, %r4844, %r4845, %r4846, %r4847, %r4848, %r4849}, [%r4841], %r4744;
	add.s32 	%r4850, %r4753, 64;
	wmma.load.b.sync.aligned.col.m16n16k16.shared.f16 	{%r4851, %r4852, %r4853, %r4854, %r4855, %r4856, %r4857, %r4858}, [%r4850], %r4754;
	add.s32 	%r4859, %r4753, 2368;
	wmma.load.b.sync.aligned.col.m16n16k16.shared.f16 	{%r4860, %r4861, %r4862, %r4863, %r4864, %r4865, %r4866, %r4867}, [%r4859], %r4754;
	add.s32 	%r4868, %r4753, 4672;
	wmma.load.b.sync.aligned.col.m16n16k16.shared.f16 	{%r4869, %r4870, %r4871, %r4872, %r4873, %r4874, %r4875, %r4876}, [%r4868], %r4754;
	wmma.mma.sync.aligned.col.col.m16n16k16.f16.f16 {%r4877, %r4878, %r4879, %r4880}, {%r4842, %r4843, %r4844, %r4845, %r4846, %r4847, %r4848, %r4849}, {%r4851, %r4852, %r4853, %r4854, %r4855, %r4856, %r4857, %r4858}, {%r4829, %r4830, %r4831, %r4832};
	wmma.mma.sync.aligned.col.col.m16n16k16.f16.f16 {%r4881, %r4882, %r4883, %r4884}, {%r4842, %r4843, %r4844, %r4845, %r4846, %r4847, %r4848, %r4849}, {%r4860, %r4861, %r4862, %r4863, %r4864, %r4865, %r4866, %r4867}, {%r4833, %r4834, %r4835, %r4836};
	wmma.mma.sync.aligned.col.col.m16n16k16.f16.f16 {%r4885, %r4886, %r4887, %r4888}, {%r4842, %r4843, %r4844, %r4845, %r4846, %r4847, %r4848, %r4849}, {%r4869, %r4870, %r4871, %r4872, %r4873, %r4874, %r4875, %r4876}, {%r4837, %r4838, %r4839, %r4840};
	add.s32 	%r4889, %r4743, 3840;
	wmma.load.a.sync.aligned.col.m16n16k16.shared.f16 	{%r4890, %r4891, %r4892, %r4893, %r4894, %r4895, %r4896, %r4897}, [%r4889], %r4744;
	add.s32 	%r4898, %r4753, 96;
	wmma.load.b.sync.aligned.col.m16n16k16.shared.f16 	{%r4899, %r4900, %r4901, %r4902, %r4903, %r4904, %r4905, %r4906}, [%r4898], %r4754;
	add.s32 	%r4907, %r4753, 2400;
	wmma.load.b.sync.aligned.col.m16n16k16.shared.f16 	{%r4908, %r4909, %r4910, %r4911, %r4912, %r4913, %r4914, %r4915}, [%r4907], %r4754;
	add.s32 	%r4916, %r4753, 4704;
	wmma.load.b.sync.aligned.col.m16n16k16.shared.f16 	{%r4917, %r4918, %r4919, %r4920, %r4921, %r4922, %r4923, %r4924}, [%r4916], %r4754;
	wmma.mma.sync.aligned.col.col.m16n16k16.f16.f16 {%r4925, %r4926, %r4927, %r4928}, {%r4890, %r4891, %r4892, %r4893, %r4894, %r4895, %r4896, %r4897}, {%r4899, %r4900, %r4901, %r4902, %r4903, %r4904, %r4905, %r4906}, {%r4877, %r4878, %r4879, %r4880};
	wmma.mma.sync.aligned.col.col.m16n16k16.f16.f16 {%r4929, %r4930, %r4931, %r4932}, {%r4890, %r4891, %r4892, %r4893, %r4894, %r4895, %r4896, %r4897}, {%r4908, %r4909, %r4910, %r4911, %r4912, %r4913, %r4914, %r4915}, {%r4881, %r4882, %r4883, %r4884};
	wmma.mma.sync.aligned.col.col.m16n16k16.f16.f16 {%r4933, %r4934, %r4935, %r4936}, {%r4890, %r4891, %r4892, %r4893, %r4894, %r4895, %r4896, %r4897}, {%r4917, %r4918, %r4919, %r4920, %r4921, %r4922, %r4923, %r4924}, {%r4885, %r4886, %r4887, %r4888};
	add.s64 	%rd263, %rd239, 294912;
	// begin inline asm
	cp.async.cg.shared.global [%r4696], [%rd263], 16, 16;
	// end inline asm
	add.s64 	%rd264, %rd239, 344064;
	// begin inline asm
	cp.async.cg.shared.global [%r4697], [%rd264], 16, 16;
	// end inline asm
	add.s64 	%rd265, %rd241, 384;
	// begin inline asm
	cp.async.cg.shared.global [%r4698], [%rd265], 16, 16;
	// end inline asm
	add.s64 	%rd266, %rd241, 24960;
	// begin inline asm
	cp.async.cg.shared.global [%r4699], [%rd266], 16, 16;
	// end inline asm
	add.s64 	%rd267, %rd241, 49536;
	// begin inline asm
	cp.async.cg.shared.global [%r4700], [%rd267], 16, 16;
	// end inline asm
	add.s64 	%rd268, %rd241, 74112;
	// begin inline asm
	cp.async.cg.shared.global [%r4701], [%rd268], 16, 16;
	// end inline asm
	add.s64 	%rd269, %rd241, 98688;
	// begin inline asm
	cp.async.cg.shared.global [%r4702], [%rd269], 16, 16;
	// end inline asm
	add.s64 	%rd270, %rd241, 123264;
	// begin inline asm
	cp.async.cg.shared.global [%r4703], [%rd270], 16, 16;
	// end inline asm
	// begin inline asm
	cp.async.commit_group;
	// end inline asm
	// begin inline asm
	cp.async.wait_group 2;
	// end inline asm
	bar.sync 	0;
	add.s32 	%r4937, %r4743, 5120;
	wmma.load.a.sync.aligned.col.m16n16k16.shared.f16 	{%r4938, %r4939, %r4940, %r4941, %r4942, %r4943, %r4944, %r4945}, [%r4937], %r4744;
	add.s32 	%r4946, %r4753, 13824;
	wmma.load.b.sync.aligned.col.m16n16k16.shared.f16 	{%r4947, %r4948, %r4949, %r4950, %r4951, %r4952, %r4953, %r4954}, [%r4946], %r4754;
	add.s32 	%r4955, %r4753, 16128;
	wmma.load.b.sync.aligned.col.m16n16k16.shared.f16 	{%r4956, %r4957, %r4958, %r4959, %r4960, %r4961, %r4962, %r4963}, [%r4955], %r4754;
	add.s32 	%r4964, %r4753, 18432;
	wmma.load.b.sync.aligned.col.m16n16k16.shared.f16 	{%r4965, %r4966, %r4967, %r4968, %r4969, %r4970, %r4971, %r4972}, [%r4964], %r4754;
	wmma.mma.sync.aligned.col.col.m16n16k16.f16.f16 {%r4973, %r4974, %r4975, %r4976}, {%r4938, %r4939, %r4940, %r4941, %r4942, %r4943, %r4944, %r4945}, {%r4947, %r4948, %r4949, %r4950, %r4951, %r4952, %r4953, %r4954}, {%r4925, %r4926, %r4927, %r4928};
	wmma.mma.sync.aligned.col.col.m16n16k16.f16.f16 {%r4977, %r4978, %r4979, %r4980}, {%r4938, %r4939, %r4940, %r4941, %r4942, %r4943, %r4944, %r4945}, {%r4956, %r4957, %r4958, %r4959, %r4960, %r4961, %r4962, %r4963}, {%r4929, %r4930, %r4931, %r4932};
	wmma.mma.sync.aligned.col.col.m16n16k16.f16.f16 {%r4981, %r4982, %r4983, %r4984}, {%r4938, %r4939, %r4940, %r4941, %r4942, %r4943, %r4944, %r4945}, {%r4965, %r4966, %r4967, %r4968, %r4969, %r4970, %r4971, %r4972}, {%r4933, %r4934, %r4935, %r4936};
	add.s32 	%r4985, %r4743, 6400;
	wmma.load.a.sync.aligned.col.m16n16k16.shared.f16 	{%r4986, %r4987, %r4988, %r4989, %r4990, %r4991, %r4992, %r4993}, [%r4985], %r4744;
	add.s32 	%r4994, %r4753, 13856;
	wmma.load.b.sync.aligned.col.m16n16k16.shared.f16 	{%r4995, %r4996, %r4997, %r4998, %r4999, %r5000, %r5001, %r5002}, [%r4994], %r4754;
	add.s32 	%r5003, %r4753, 16160;
	wmma.load.b.sync.aligned.col.m16n16k16.shared.f16 	{%r5004, %r5005, %r5006, %r5007, %r5008, %r5009, %r5010, %r5011}, [%r5003], %r4754;
	add.s32 	%r5012, %r4753, 18464;
	wmma.load.b.sync.aligned.col.m16n16k16.shared.f16 	{%r5013, %r5014, %r5015, %r5016, %r5017, %r5018, %r5019, %r5020}, [%r5012], %r4754;
	wmma.mma.sync.aligned.col.col.m16n16k16.f16.f16 {%r5021, %r5022, %r5023, %r5024}, {%r4986, %r4987, %r4988, %r4989, %r4990, %r4991, %r4992, %r4993}, {%r4995, %r4996, %r4997, %r4998, %r4999, %r5000, %r5001, %r5002}, {%r4973, %r4974, %r4975, %r4976};
	wmma.mma.sync.aligned.col.col.m16n16k16.f16.f16 {%r5025, %r5026, %r5027, %r5028}, {%r4986, %r4987, %r4988, %r4989, %r4990, %r4991, %r4992, %r4993}, {%r5004, %r5005, %r5006, %r5007, %r5008, %r5009, %r5010, %r5011}, {%r4977, %r4978, %r4979, %r4980};
	wmma.mma.sync.aligned.col.col.m16n16k16.f16.f16 {%r5029, %r5030, %r5031, %r5032}, {%r4986, %r4987, %r4988, %r4989, %r4990, %r4991, %r4992, %r4993}, {%r5013, %r5014, %r5015, %r5016, %r5017, %r5018, %r5019, %r5020}, {%r4981, %r4982, %r4983, %r4984};
	add.s32 	%r5033, %r4743, 7680;
	wmma.load.a.sync.aligned.col.m16n16k16.shared.f16 	{%r5034, %r5035, %r5036, %r5037, %r5038, %r5039, %r5040, %r5041}, [%r5033], %r4744;
	add.s32 	%r5042, %r4753, 13888;
	wmma.load.b.sync.aligned.col.m16n16k16.shared.f16 	{%r5043, %r5044, %r5045, %r5046, %r5047, %r5048, %r5049, %r5050}, [%r5042], %r4754;
	add.s32 	%r5051, %r4753, 16192;
	wmma.load.b.sync.aligned.col.m16n16k16.shared.f16 	{%r5052, %r5053, %r5054, %r5055, %r5056, %r5057, %r5058, %r5059}, [%r5051], %r4754;
	add.s32 	%r5060, %r4753, 18496;
	wmma.load.b.sync.aligned.col.m16n16k16.shared.f16 	{%r5061, %r5062, %r5063, %r5064, %r5065, %r5066, %r5067, %r5068}, [%r5060], %r4754;
	wmma.mma.sync.aligned.col.col.m16n16k16.f16.f16 {%r5069, %r5070, %r5071, %r5072}, {%r5034, %r5035, %r5036, %r5037, %r5038, %r5039, %r5040, %r5041}, {%r5043, %r5044, %r5045, %r5046, %r5047, %r5048, %r5049, %r5050}, {%r5021, %r5022, %r5023, %r5024};
	wmma.mma.sync.aligned.col.col.m16n16k16.f16.f16 {%r5073, %r5074, %r5075, %r5076}, {%r5034, %r5035, %r5036, %r5037, %r5038, %r5039, %r5040, %r5041}, {%r5052, %r5053, %r5054, %r5055, %r5056, %r5057, %r5058, %r5059}, {%r5025, %r5026, %r5027, %r5028};
	wmma.mma.sync.aligned.col.col.m16n16k16.f16.f16 {%r5077, %r5078, %r5079, %r5080}, {%r5034, %r5035, %r5036, %r5037, %r5038, %r5039, %r5040, %r5041}, {%r5061, %r5062, %r5063, %r5064, %r5065, %r5066, %r5067, %r5068}, {%r5029, %r5030, %r5031, %r5032};
	add.s32 	%r5081, %r4743, 8960;
	wmma.load.a.sync.aligned.col.m16n16k16.shared.f16 	{%r5082, %r5083, %r5084, %r5085, %r5086, %r5087, %r5088, %r5089}, [%r5081], %r4744;
	add.s32 	%r5090, %r4753, 13920;
	wmma.load.b.sync.aligned.col.m16n16k16.shared.f16 	{%r5091, %r5092, %r5093, %r5094, %r5095, %r5096, %r5097, %r5098}, [%r5090], %r4754;
	add.s32 	%r5099, %r4753, 16224;
	wmma.load.b.sync.aligned.col.m16n16k16.shared.f16 	{%r5100, %r5101, %r5102, %r5103, %r5104, %r5105, %r5106, %r5107}, [%r5099], %r4754;
	add.s32 	%r5108, %r4753, 18528;
	wmma.load.b.sync.aligned.col.m16n16k16.shared.f16 	{%r5109, %r5110, %r5111, %r5112, %r5113, %r5114, %r5115, %r5116}, [%r5108], %r4754;
	wmma.mma.sync.aligned.col.col.m16n16k16.f16.f16 {%r5117, %r5118, %r5119, %r5120}, {%r5082, %r5083, %r5084, %r5085, %r5086, %r5087, %r5088, %r5089}, {%r5091, %r5092, %r5093, %r5094, %r5095, %r5096, %r5097, %r5098}, {%r5069, %r5070, %r5071, %r5072};
	wmma.mma.sync.aligned.col.col.m16n16k16.f16.f16 {%r5121, %r5122, %r5123, %r5124}, {%r5082, %r5083, %r5084, %r5085, %r5086, %r5087, %r5088, %r5089}, {%r5100, %r5101, %r5102, %r5103, %r5104, %r5105, %r5106, %r5107}, {%r5073, %r5074, %r5075, %r5076};
	wmma.mma.sync.aligned.col.col.m16n16k16.f16.f16 {%r5125, %r5126, %r5127, %r5128}, {%r5082, %r5083, %r5084, %r5085, %r5086, %r5087, %r5088, %r5089}, {%r5109, %r5110, %r5111, %r5112, %r5113, %r5114, %r5115, %r5116}, {%r5077, %r5078, %r5079, %r5080};
	add.s64 	%rd271, %rd239, 393216;
	// begin inline asm
	cp.async.cg.shared.global [%r4704], [%rd271], 16, 16;
	// end inline asm
	add.s64 	%rd272, %rd239, 442368;
	// begin inline asm
	cp.async.cg.shared.global [%r4705], [%rd272], 16, 16;
	// end inline asm
	add.s64 	%rd273, %rd241, 512;
	// begin inline asm
	cp.async.cg.shared.global [%r4706], [%rd273], 16, 16;
	// end inline asm
	add.s64 	%rd274, %rd241, 25088;
	// begin inline asm
	cp.async.cg.shared.global [%r4707], [%rd274], 16, 16;
	// end inline asm
	add.s64 	%rd275, %rd241, 49664;
	// begin inline asm
	cp.async.cg.shared.global [%r4708], [%rd275], 16, 16;
	// end inline asm
	add.s64 	%rd276, %rd241, 74240;
	// begin inline asm
	cp.async.cg.shared.global [%r4709], [%rd276], 16, 16;
	// end inline asm
	add.s64 	%rd277, %rd241, 98816;
	// begin inline asm
	cp.async.cg.shared.global [%r4710], [%rd277], 16, 16;
	// end inline asm
	add.s64 	%rd278, %rd241, 123392;
	// begin inline asm
	cp.async.cg.shared.global [%r4711], [%rd278], 16, 16;
	// end inline asm
	// begin inline asm
	cp.async.commit_group;
	// end inline asm
	// begin inline asm
	cp.async.wait_group 2;
	// end inline asm
	bar.sync 	0;
	add.s32 	%r5129, %r4743, 10240;
	wmma.load.a.sync.aligned.col.m16n16k16.shared.f16 	{%r5130, %r5131, %r5132, %r5133, %r5134, %r5135, %r5136, %r5137}, [%r5129], %r4744;
	add.s32 	%r5138, %r4753, 27648;
	wmma.load.b.sync.aligned.col.m16n16k16.shared.f16 	{%r5139, %r5140, %r5141, %r5142, %r5143, %r5144, %r5145, %r5146}, [%r5138], %r4754;
	add.s32 	%r5147, %r4753, 29952;
	wmma.load.b.sync.aligned.col.m16n16k16.shared.f16 	{%r5148, %r5149, %r5150, %r5151, %r5152, %r5153, %r5154, %r5155}, [%r5147], %r4754;
	add.s32 	%r5156, %r4753, 32256;
	wmma.load.b.sync.aligned.col.m16n16k16.shared.f16 	{%r5157, %r5158, %r5159, %r5160, %r5161, %r5162, %r5163, %r5164}, [%r5156], %r4754;
	wmma.mma.sync.aligned.col.col.m16n16k16.f16.f16 {%r5165, %r5166, %r5167, %r5168}, {%r5130, %r5131, %r5132, %r5133, %r5134, %r5135, %r5136, %r5137}, {%r5139, %r5140, %r5141, %r5142, %r5143, %r5144, %r5145, %r5146}, {%r5117, %r5118, %r5119, %r5120};
	wmma.mma.sync.aligned.col.col.m16n16k16.f16.f16 {%r5169, %r5170, %r5171, %r5172}, {%r5130, %r5131, %r5132, %r5133, %r5134, %r5135, %r5136, %r5137}, {%r5148, %r5149, %r5150, %r5151, %r5152, %r5153, %r5154, %r5155}, {%r5121, %r5122, %r5123, %r5124};
	wmma.mma.sync.aligned.col.col.m16n16k16.f16.f16 {%r5173, %r5174, %r5175, %r5176}, {%r5130, %r5131, %r5132, %r5133, %r5134, %r5135, %r5136, %r5137}, {%r5157, %r5158, %r5159, %r5160, %r5161, %r5162, %r5163, %r5164}, {%r5125, %r5126, %r5127, %r5128};
	add.s32 	%r5177, %r4743, 11520;
	wmma.load.a.sync.aligned.col.m16n16k16.shared.f16 	{%r5178, %r5179, %r5180, %r5181, %r5182, %r5183, %r5184, %r5185}, [%r5177], %r4744;
	add.s32 	%r5186, %r4753, 27680;
	wmma.load.b.sync.aligned.col.m16n16k16.shared.f16 	{%r5187, %r5188, %r5189, %r5190, %r5191, %r5192, %r5193, %r5194}, [%r5186], %r4754;
	add.s32 	%r5195, %r4753, 29984;
	wmma.load.b.sync.aligned.col.m16n16k16.shared.f16 	{%r5196, %r5197, %r5198, %r5199, %r5200, %r5201, %r5202, %r5203}, [%r5195], %r4754;
	add.s32 	%r5204, %r4753, 32288;
	wmma.load.b.sync.aligned.col.m16n16k16.shared.f16 	{%r5205, %r5206, %r5207, %r5208, %r5209, %r5210, %r5211, %r5212}, [%r5204], %r4754;
	wmma.mma.sync.aligned.col.col.m16n16k16.f16.f16 {%r5213, %r5214, %r5215, %r5216}, {%r5178, %r5179, %r5180, %r5181, %r5182, %r5183, %r5184, %r5185}, {%r5187, %r5188, %r5189, %r5190, %r5191, %r5192, %r5193, %r5194}, {%r5165, %r5166, %r5167, %r5168};
	wmma.mma.sync.aligned.col.col.m16n16k16.f16.f16 {%r5217, %r5218, %r5219, %r5220}, {%r5178, %r5179, %r5180, %r5181, %r5182, %r5183, %r5184, %r5185}, {%r5196, %r5197, %r5198, %r5199, %r5200, %r5201, %r5202, %r5203}, {%r5169, %r5170, %r5171, %r5172};
	wmma.mma.sync.aligned.col.col.m16n16k16.f16.f16 {%r5221, %r5222, %r5223, %r5224}, {%r5178, %r5179, %r5180, %r5181, %r5182, %r5183, %r5184, %r5185}, {%r5205, %r5206, %r5207, %r5208, %r5209, %r5210, %r5211, %r5212}, {%r5173, %r5174, %r5175, %r5176};
	add.s32 	%r5225, %r4743, 12800;
	wmma.load.a.sync.aligned.col.m16n16k16.shared.f16 	{%r5226, %r5227, %r5228, %r5229, %r5230, %r5231, %r5232, %r5233}, [%r5225], %r4744;
	add.s32 	%r5234, %r4753, 27712;
	wmma.load.b.sync.aligned.col.m16n16k16.shared.f16 	{%r5235, %r5236, %r5237, %r5238, %r5239, %r5240, %r5241, %r5242}, [%r5234], %r4754;
	add.s32 	%r5243, %r4753, 30016;
	wmma.load.b.sync.aligned.col.m16n16k16.shared.f16 	{%r5244, %r5245, %r5246, %r5247, %r5248, %r5249, %r5250, %r5251}, [%r5243], %r4754;
	add.s32 	%r5252, %r4753, 32320;
	wmma.load.b.sync.aligned.col.m16n16k16.shared.f16 	{%r5253, %r5254, %r5255, %r5256, %r5257, %r5258, %r5259, %r5260}, [%r5252], %r4754;
	wmma.mma.sync.aligned.col.col.m16n16k16.f16.f16 {%r5261, %r5262, %r5263, %r5264}, {%r5226, %r5227, %r5228, %r5229, %r5230, %r5231, %r5232, %r5233}, {%r5235, %r5236, %r5237, %r5238, %r5239, %r5240, %r5241, %r5242}, {%r5213, %r5214, %r5215, %r5216};
	wmma.mma.sync.aligned.col.col.m16n16k16.f16.f16 {%r5265, %r5266, %r5267, %r5268}, {%r5226, %r5227, %r5228, %r5229, %r5230, %r5231, %r5232, %r5233}, {%r5244, %r5245, %r5246, %r5247, %r5248, %r5249, %r5250, %r5251}, {%r5217, %r5218, %r5219, %r5220};
	wmma.mma.sync.aligned.col.col.m16n16k16.f16.f16 {%r5269, %r5270, %r5271, %r5272}, {%r5226, %r5227, %r5228, %r5229, %r5230, %r5231, %r5232, %r5233}, {%r5253, %r5254, %r5255, %r5256, %r5257, %r5258, %r5259, %r5260}, {%r5221, %r5222, %r5223, %r5224};
	add.s32 	%r5273, %r4743, 14080;
	wmma.load.a.sync.aligned.col.m16n16k16.shared.f16 	{%r5274, %r5275, %r5276, %r5277, %r5278, %r5279, %r5280, %r5281}, [%r5273], %r4744;
	add.s32 	%r5282, %r4753, 27744;
	wmma.load.b.sync.aligned.col.m16n16k16.shared.f16 	{%r5283, %r5284, %r5285, %r5286, %r5287, %r5288, %r5289, %r5290}, [%r5282], %r4754;
	add.s32 	%r5291, %r4753, 30048;
	wmma.load.b.sync.aligned.col.m16n16k16.shared.f16 	{%r5292, %r5293, %r5294, %r5295, %r5296, %r5297, %r5298, %r5299}, [%r5291], %r4754;
	add.s32 	%r5300, %r4753, 32352;
	wmma.load.b.sync.aligned.col.m16n16k16.shared.f16 	{%r5301, %r5302, %r5303, %r5304, %r5305, %r5306, %r5307, %r5308}, [%r5300], %r4754;
	wmma.mma.sync.aligned.col.col.m16n16k16.f16.f16 {%r5309, %r5310, %r5311, %r5312}, {%r5274, %r5275, %r5276, %r5277, %r5278, %r5279, %r5280, %r5281}, {%r5283, %r5284, %r5285, %r5286, %r5287, %r5288, %r5289, %r5290}, {%r5261, %r5262, %r5263, %r5264};
	wmma.mma.sync.aligned.col.col.m16n16k16.f16.f16 {%r5313, %r5314, %r5315, %r5316}, {%r5274, %r5275, %r5276, %r5277, %r5278, %r5279, %r5280, %r5281}, {%r5292, %r5293, %r5294, %r5295, %r5296, %r5297, %r5298, %r5299}, {%r5265, %r5266, %r5267, %r5268};
	wmma.mma.sync.aligned.col.col.m16n16k16.f16.f16 {%r5317, %r5318, %r5319, %r5320}, {%r5274, %r5275, %r5276, %r5277, %r5278, %r5279, %r5280, %r5281}, {%r5301, %r5302, %r5303, %r5304, %r5305, %r5306, %r5307, %r5308}, {%r5269, %r5270, %r5271, %r5272};
	add.s64 	%rd279, %rd239, 491520;
	// begin inline asm
	cp.async.cg.shared.global [%r4712], [%rd279], 16, 16;
	// end inline asm
	add.s64 	%rd280, %rd239, 540672;
	// begin inline asm
	cp.async.cg.shared.global [%r4713], [%rd280], 16, 16;
	// end inline asm
	add.s64 	%rd281, %rd241, 640;
	// begin inline asm
	cp.async.cg.shared.global [%r4714], [%rd281], 16, 16;
	// end inline asm
	add.s64 	%rd282, %rd241, 25216;
	// begin inline asm
	cp.async.cg.shared.global [%r4715], [%rd282], 16, 16;
	// end inline asm
	add.s64 	%rd283, %rd241, 49792;
	// begin inline asm
	cp.async.cg.shared.global [%r4716], [%rd283], 16, 16;
	// end inline asm
	add.s64 	%rd284, %rd241, 74368;
	// begin inline asm
	cp.async.cg.shared.global [%r4717], [%rd284], 16, 16;
	// end inline asm
	add.s64 	%rd285, %rd241, 98944;
	// begin inline asm
	cp.async.cg.shared.global [%r4718], [%rd285], 16, 16;
	// end inline asm
	add.s64 	%rd286, %rd241, 123520;
	// begin inline asm
	cp.async.cg.shared.global [%r4719], [%rd286], 16, 16;
	// end inline asm
	// begin inline asm
	cp.async.commit_group;
	// end inline asm
	// begin inline asm
	cp.async.wait_group 2;
	// end inline asm
	bar.sync 	0;
	wmma.load.a.sync.aligned.col.m16n16k16.shared.f16 	{%r5321, %r5322, %r5323, %r5324, %r5325, %r5326, %r5327, %r5328}, [%r4743], %r4744;
	wmma.load.b.sync.aligned.col.m16n16k16.shared.f16 	{%r5329, %r5330, %r5331, %r5332, %r5333, %r5334, %r5335, %r5336}, [%r4753], %r4754;
	wmma.load.b.sync.aligned.col.m16n16k16.shared.f16 	{%r5337, %r5338, %r5339, %r5340, %r5341, %r5342, %r5343, %r5344}, [%r4763], %r4754;
	wmma.load.b.sync.aligned.col.m16n16k16.shared.f16 	{%r5345, %r5346, %r5347, %r5348, %r5349, %r5350, %r5351, %r5352}, [%r4772], %r4754;
	wmma.mma.sync.aligned.col.col.m16n16k16.f16.f16 {%r5353, %r5354, %r5355, %r5356}, {%r5321, %r5322, %r5323, %r5324, %r5325, %r5326, %r5327, %r5328}, {%r5329, %r5330, %r5331, %r5332, %r5333, %r5334, %r5335, %r5336}, {%r5309, %r5310, %r5311, %r5312};
	wmma.mma.sync.aligned.col.col.m16n16k16.f16.f16 {%r5357, %r5358, %r5359, %r5360}, {%r5321, %r5322, %r5323, %r5324, %r5325, %r5326, %r5327, %r5328}, {%r5337, %r5338, %r5339, %r5340, %r5341, %r5342, %r5343, %r5344}, {%r5313, %r5314, %r5315, %r5316};
	wmma.mma.sync.aligned.col.col.m16n16k16.f16.f16 {%r5361, %r5362, %r5363, %r5364}, {%r5321, %r5322, %r5323, %r5324, %r5325, %r5326, %r5327, %r5328}, {%r5345, %r5346, %r5347, %r5348, %r5349, %r5350, %r5351, %r5352}, {%r5317, %r5318, %r5319, %r5320};
	wmma.load.a.sync.aligned.col.m16n16k16.shared.f16 	{%r5365, %r5366, %r5367, %r5368, %r5369, %r5370, %r5371, %r5372}, [%r4793], %r4744;
	wmma.load.b.sync.aligned.col.m16n16k16.shared.f16 	{%r5373, %r5374, %r5375, %r5376, %r5377, %r5378, %r5379, %r5380}, [%r4802], %r4754;
	wmma.load.b.sync.aligned.col.m16n16k16.shared.f16 	{%r5381, %r5382, %r5383, %r5384, %r5385, %r5386, %r5387, %r5388}, [%r4811], %r4754;
	wmma.load.b.sync.aligned.col.m16n16k16.shared.f16 	{%r5389, %r5390, %r5391, %r5392, %r5393, %r5394, %r5395, %r5396}, [%r4820], %r4754;
	wmma.mma.sync.aligned.col.col.m16n16k16.f16.f16 {%r5397, %r5398, %r5399, %r5400}, {%r5365, %r5366, %r5367, %r5368, %r5369, %r5370, %r5371, %r5372}, {%r5373, %r5374, %r5375, %r5376, %r5377, %r5378, %r5379, %r5380}, {%r5353, %r5354, %r5355, %r5356};
	wmma.mma.sync.aligned.col.col.m16n16k16.f16.f16 {%r5401, %r5402, %r5403, %r5404}, {%r5365, %r5366, %r5367, %r5368, %r5369, %r5370, %r5371, %r5372}, {%r5381, %r5382, %r5383, %r5384, %r5385, %r5386, %r5387, %r5388}, {%r5357, %r5358, %r5359, %r5360};
	wmma.mma.sync.aligned.col.col.m16n16k16.f16.f16 {%r5405, %r5406, %r5407, %r5408}, {%r5365, %r5366, %r5367, %r5368, %r5369, %r5370, %r5371, %r5372}, {%r5389, %r5390, %r5391, %r5392, %r5393, %r5394, %r5395, %r5396}, {%r5361, %r5362, %r5363, %r5364};
	wmma.load.a.sync.aligned.col.m16n16k16.shared.f16 	{%r5409, %r5410, %r5411, %r5412, %r5413, %r5414, %r5415, %r5416}, [%r4841], %r4744;
	wmma.load.b.sync.aligned.col.m16n16k16.shared.f16 	{%r5417, %r5418, %r5419, %r5420, %r5421, %r5422, %r5423, %r5424}, [%r4850], %r4754;
	wmma.load.b.sync.aligned.col.m16n16k16.shared.f16 	{%r5425, %r5426, %r5427, %r5428, %r5429, %r5430, %r5431, %r5432}, [%r4859], %r4754;
	wmma.load.b.sync.aligned.col.m16n16k16.shared.f16 	{%r5433, %r5434, %r5435, %r5436, %r5437, %r5438, %r5439, %r5440}, [%r4868], %r4754;
	wmma.mma.sync.aligned.col.col.m16n16k16.f16.f16 {%r5441, %r5442, %r5443, %r5444}, {%r5409, %r5410, %r5411, %r5412, %r5413, %r5414, %r5415, %r5416}, {%r5417, %r5418, %r5419, %r5420, %r5421, %r5422, %r5423, %r5424}, {%r5397, %r5398, %r5399, %r5400};
	wmma.mma.sync.aligned.col.col.m16n16k16.f16.f16 {%r5445, %r5446, %r5447, %r5448}, {%r5409, %r5410, %r5411, %r5412, %r5413, %r5414, %r5415, %r5416}, {%r5425, %r5426, %r5427, %r5428, %r5429, %r5430, %r5431, %r5432}, {%r5401, %r5402, %r5403, %r5404};
	wmma.mma.sync.aligned.col.col.m16n16k16.f16.f16 {%r5449, %r5450, %r5451, %r5452}, {%r5409, %r5410, %r5411, %r5412, %r5413, %r5414, %r5415, %r5416}, {%r5433, %r5434, %r5435, %r5436, %r5437, %r5438, %r5439, %r5440}, {%r5405, %r5406, %r5407, %r5408};
	wmma.load.a.sync.aligned.col.m16n16k16.shared.f16 	{%r5453, %r5454, %r5455, %r5456, %r5457, %r5458, %r5459, %r5460}, [%r4889], %r4744;
	wmma.load.b.sync.aligned.col.m16n16k16.shared.f16 	{%r5461, %r5462, %r5463, %r5464, %r5465, %r5466, %r5467, %r5468}, [%r4898], %r4754;
	wmma.load.b.sync.aligned.col.m16n16k16.shared.f16 	{%r5469, %r5470, %r5471, %r5472, %r5473, %r5474, %r5475, %r5476}, [%r4907], %r4754;
	wmma.load.b.sync.aligned.col.m16n16k16.shared.f16 	{%r5477, %r5478, %r5479, %r5480, %r5481, %r5482, %r5483, %r5484}, [%r4916], %r4754;
	wmma.mma.sync.aligned.col.col.m16n16k16.f16.f16 {%r5485, %r5486, %r5487, %r5488}, {%r5453, %r5454, %r5455, %r5456, %r5457, %r5458, %r5459, %r5460}, {%r5461, %r5462, %r5463, %r5464, %r5465, %r5466, %r5467, %r5468}, {%r5441, %r5442, %r5443, %r5444};
	wmma.mma.sync.aligned.col.col.m16n16k16.f16.f16 {%r5489, %r5490, %r5491, %r5492}, {%r5453, %r5454, %r5455, %r5456, %r5457, %r5458, %r5459, %r5460}, {%r5469, %r5470, %r5471, %r5472, %r5473, %r5474, %r5475, %r5476}, {%r5445, %r5446, %r5447, %r5448};
	wmma.mma.sync.aligned.col.col.m16n16k16.f16.f16 {%r5493, %r5494, %r5495, %r5496}, {%r5453, %r5454, %r5455, %r5456, %r5457, %r5458, %r5459, %r5460}, {%r5477, %r5478, %r5479, %r5480, %r5481, %r5482, %r5483, %r5484}, {%r5449, %r5450, %r5451, %r5452};
	add.s64 	%rd287, %rd239, 589824;
	// begin inline asm
	cp.async.cg.shared.global [%r4696], [%rd287], 16, 16;
	// end inline asm
	add.s64 	%rd288, %rd239, 638976;
	// begin inline asm
	cp.async.cg.shared.global [%r4697], [%rd288], 16, 16;
	// end inline asm
	add.s64 	%rd289, %rd241, 768;
	// begin inline asm
	cp.async.cg.shared.global [%r4698], [%rd289], 16, 16;
	// end inline asm
	add.s64 	%rd290, %rd241, 25344;
	// begin inline asm
	cp.async.cg.shared.global [%r4699], [%rd290], 16, 16;
	// end inline asm
	add.s64 	%rd291, %rd241, 49920;
	// begin inline asm
	cp.async.cg.shared.global [%r4700], [%rd291], 16, 16;
	// end inline asm
	add.s64 	%rd292, %rd241, 74496;
	// begin inline asm
	cp.async.cg.shared.global [%r4701], [%rd292], 16, 16;
	// end inline asm
	add.s64 	%rd293, %rd241, 99072;
	// begin inline asm
	cp.async.cg.shared.global [%r4702], [%rd293], 16, 16;
	// end inline asm
	add.s64 	%rd294, %rd241, 123648;
	// begin inline asm
	cp.async.cg.shared.global [%r4703], [%rd294], 16, 16;
	// end inline asm
	// begin inline asm
	cp.async.commit_group;
	// end inline asm
	// begin inline asm
	cp.async.wait_group 2;
	// end inline asm
	bar.sync 	0;
	wmma.load.a.sync.aligned.col.m16n16k16.shared.f16 	{%r5497, %r5498, %r5499, %r5500, %r5501, %r5502, %r5503, %r5504}, [%r4937], %r4744;
	wmma.load.b.sync.aligned.col.m16n16k16.shared.f16 	{%r5505, %r5506, %r5507, %r5508, %r5509, %r5510, %r5511, %r5512}, [%r4946], %r4754;
	wmma.load.b.sync.aligned.col.m16n16k16.shared.f16 	{%r5513, %r5514, %r5515, %r5516, %r5517, %r5518, %r5519, %r5520}, [%r4955], %r4754;
	wmma.load.b.sync.aligned.col.m16n16k16.shared.f16 	{%r5521, %r5522, %r5523, %r5524, %r5525, %r5526, %r5527, %r5528}, [%r4964], %r4754;
	wmma.mma.sync.aligned.col.col.m16n16k16.f16.f16 {%r5529, %r5530, %r5531, %r5532}, {%r5497, %r5498, %r5499, %r5500, %r5501, %r5502, %r5503, %r5504}, {%r5505, %r5506, %r5507, %r5508, %r5509, %r5510, %r5511, %r5512}, {%r5485, %r5486, %r5487, %r5488};
	wmma.mma.sync.aligned.col.col.m16n16k16.f16.f16 {%r5533, %r5534, %r5535, %r5536}, {%r5497, %r5498, %r5499, %r5500, %r5501, %r5502, %r5503, %r5504}, {%r5513, %r5514, %r5515, %r5516, %r5517, %r5518, %r5519, %r5520}, {%r5489, %r5490, %r5491, %r5492};
	wmma.mma.sync.aligned.col.col.m16n16k16.f16.f16 {%r5537, %r5538, %r5539, %r5540}, {%r5497, %r5498, %r5499, %r5500, %r5501, %r5502, %r5503, %r5504}, {%r5521, %r5522, %r5523, %r5524, %r5525, %r5526, %r5527, %r5528}, {%r5493, %r5494, %r5495, %r5496};
	wmma.load.a.sync.aligned.col.m16n16k16.shared.f16 	{%r5541, %r5542, %r5543, %r5544, %r5545, %r5546, %r5547, %r5548}, [%r4985], %r4744;
	wmma.load.b.sync.aligned.col.m16n16k16.shared.f16 	{%r5549, %r5550, %r5551, %r5552, %r5553, %r5554, %r5555, %r5556}, [%r4994], %r4754;
	wmma.load.b.sync.aligned.col.m16n16k16.shared.f16 	{%r5557, %r5558, %r5559, %r5560, %r5561, %r5562, %r5563, %r5564}, [%r5003], %r4754;
	wmma.load.b.sync.aligned.col.m16n16k16.shared.f16 	{%r5565, %r5566, %r5567, %r5568, %r5569, %r5570, %r5571, %r5572}, [%r5012], %r4754;
	wmma.mma.sync.aligned.col.col.m16n16k16.f16.f16 {%r5573, %r5574, %r5575, %r5576}, {%r5541, %r5542, %r5543, %r5544, %r5545, %r5546, %r5547, %r5548}, {%r5549, %r5550, %r5551, %r5552, %r5553, %r5554, %r5555, %r5556}, {%r5529, %r5530, %r5531, %r5532};
	wmma.mma.sync.aligned.col.col.m16n16k16.f16.f16 {%r5577, %r5578, %r5579, %r5580}, {%r5541, %r5542, %r5543, %r5544, %r5545, %r5546, %r5547, %r5548}, {%r5557, %r5558, %r5559, %r5560, %r5561, %r5562, %r5563, %r5564}, {%r5533, %r5534, %r5535, %r5536};
	wmma.mma.sync.aligned.col.col.m16n16k16.f16.f16 {%r5581, %r5582, %r5583, %r5584}, {%r5541, %r5542, %r5543, %r5544, %r5545, %r5546, %r5547, %r5548}, {%r5565, %r5566, %r5567, %r5568, %r5569, %r5570, %r5571, %r5572}, {%r5537, %r5538, %r5539, %r5540};
	wmma.load.a.sync.aligned.col.m16n16k16.shared.f16 	{%r5585, %r5586, %r5587, %r5588, %r5589, %r5590, %r5591, %r5592}, [%r5033], %r4744;
	wmma.load.b.sync.aligned.col.m16n16k16.shared.f16 	{%r5593, %r5594, %r5595, %r5596, %r5597, %r5598, %r5599, %r5600}, [%r5042], %r4754;
	wmma.load.b.sync.aligned.col.m16n16k16.shared.f16 	{%r5601, %r5602, %r5603, %r5604, %r5605, %r5606, %r5607, %r5608}, [%r5051], %r4754;
	wmma.load.b.sync.aligned.col.m16n16k16.shared.f16 	{%r5609, %r5610, %r5611, %r5612, %r5613, %r5614, %r5615, %r5616}, [%r5060], %r4754;
	wmma.mma.sync.aligned.col.col.m16n16k16.f16.f16 {%r5617, %r5618, %r5619, %r5620}, {%r5585, %r5586, %r5587, %r5588, %r5589, %r5590, %r5591, %r5592}, {%r5593, %r5594, %r5595, %r5596, %r5597, %r5598, %r5599, %r5600}, {%r5573, %r5574, %r5575, %r5576};
	wmma.mma.sync.aligned.col.col.m16n16k16.f16.f16 {%r5621, %r5622, %r5623, %r5624}, {%r5585, %r5586, %r5587, %r5588, %r5589, %r5590, %r5591, %r5592}, {%r5601, %r5602, %r5603, %r5604, %r5605, %r5606, %r5607, %r5608}, {%r5577, %r5578, %r5579, %r5580};
	wmma.mma.sync.aligned.col.col.m16n16k16.f16.f16 {%r5625, %r5626, %r5627, %r5628}, {%r5585, %r5586, %r5587, %r5588, %r5589, %r5590, %r5591, %r5592}, {%r5609, %r5610, %r5611, %r5612, %r5613, %r5614, %r5615, %r5616}, {%r5581, %r5582, %r5583, %r5584};
	wmma.load.a.sync.aligned.col.m16n16k16.shared.f16 	{%r5629, %r5630, %r5631, %r5632, %r5633, %r5634, %r5635, %r5636}, [%r5081], %r4744;
	wmma.load.b.sync.aligned.col.m16n16k16.shared.f16 	{%r5637, %r5638, %r5639, %r5640, %r5641, %r5642, %r5643, %r5644}, [%r5090], %r4754;
	wmma.load.b.sync.aligned.col.m16n16k16.shared.f16 	{%r5645, %r5646, %r5647, %r5648, %r5649, %r5650, %r5651, %r5652}, [%r5099], %r4754;
	wmma.load.b.sync.aligned.col.m16n16k16.shared.f16 	{%r5653, %r5654, %r5655, %r5656, %r5657, %r5658, %r5659, %r5660}, [%r5108], %r4754;
	wmma.mma.sync.aligned.col.col.m16n16k16.f16.f16 {%r5661, %r5662, %r5663, %r5664}, {%r5629, %r5630, %r5631, %r5632, %r5633, %r5634, %r5635, %r5636}, {%r5637, %r5638, %r5639, %r5640, %r5641, %r5642, %r5643, %r5644}, {%r5617, %r5618, %r5619, %r5620};
	wmma.mma.sync.aligned.col.col.m16n16k16.f16.f16 {%r5665, %r5666, %r5667, %r5668}, {%r5629, %r5630, %r5631, %r5632, %r5633, %r5634, %r5635, %r5636}, {%r5645, %r5646, %r5647, %r5648, %r5649, %r5650, %r5651, %r5652}, {%r5621, %r5622, %r5623, %r5624};
	wmma.mma.sync.aligned.col.col.m16n16k16.f16.f16 {%r5669, %r5670, %r5671, %r5672}, {%r5629, %r5630, %r5631, %r5632, %r5633, %r5634, %r5635, %r5636}, {%r5653, %r5654, %r5655, %r5656, %r5657, %r5658, %r5659, %r5660}, {%r5625, %r5626, %r5627, %r5628};
	add.s64 	%rd295, %rd239, 688128;
	// begin inline asm
	cp.async.cg.shared.global [%r4704], [%rd295], 16, 16;
	// end inline asm
	add.s64 	%rd296, %rd239, 737280;
	// begin inline asm
	cp.async.cg.shared.global [%r4705], [%rd296], 16, 16;
	// end inline asm
	add.s64 	%rd297, %rd241, 896;
	// begin inline asm
	cp.async.cg.shared.global [%r4706], [%rd297], 16, 16;
	// end inline asm
	add.s64 	%rd298, %rd241, 25472;
	// begin inline asm
	cp.async.cg.shared.global [%r4707], [%rd298], 16, 16;
	// end inline asm
	add.s64 	%rd299, %rd241, 50048;
	// begin inline asm
	cp.async.cg.shared.global [%r4708], [%rd299], 16, 16;
	// end inline asm
	add.s64 	%rd300, %rd241, 74624;
	// begin inline asm
	cp.async.cg.shared.global [%r4709], [%rd300], 16, 16;
	// end inline asm
	add.s64 	%rd301, %rd241, 99200;
	// begin inline asm
	cp.async.cg.shared.global [%r4710], [%rd301], 16, 16;
	// end inline asm
	add.s64 	%rd302, %rd241, 123776;
	// begin inline asm
	cp.async.cg.shared.global [%r4711], [%rd302], 16, 16;
	// end inline asm
	// begin inline asm
	cp.async.commit_group;
	// end inline asm
	// begin inline asm
	cp.async.wait_group 2;
	// end inline asm
	bar.sync 	0;
	wmma.load.a.sync.aligned.col.m16n16k16.shared.f16 	{%r5673, %r5674, %r5675, %r5676, %r5677, %r5678, %r5679, %r5680}, [%r5129], %r4744;
	wmma.load.b.sync.aligned.col.m16n16k16.shared.f16 	{%r5681, %r5682, %r5683, %r5684, %r5685, %r5686, %r5687, %r5688}, [%r5138], %r4754;
	wmma.load.b.sync.aligned.col.m16n16k16.shared.f16 	{%r5689, %r5690, %r5691, %r5692, %r5693, %r5694, %r5695, %r5696}, [%r5147], %r4754;
	wmma.load.b.sync.aligned.col.m16n16k16.shared.f16 	{%r5697, %r5698, %r5699, %r5700, %r5701, %r5702, %r5703, %r5704}, [%r5156], %r4754;
	wmma.mma.sync.aligned.col.col.m16n16k16.f16.f16 {%r5705, %r5706, %r5707, %r5708}, {%r5673, %r5674, %r5675, %r5676, %r5677, %r5678, %r5679, %r5680}, {%r5681, %r5682, %r5683, %r5684, %r5685, %r5686, %r5687, %r5688}, {%r5661, %r5662, %r5663, %r5664};
	wmma.mma.sync.aligned.col.col.m16n16k16.f16.f16 {%r5709, %r5710, %r5711, %r5712}, {%r5673, %r5674, %r5675, %r5676, %r5677, %r5678, %r5679, %r5680}, {%r5689, %r5690, %r5691, %r5692, %r5693, %r5694, %r5695, %r5696}, {%r5665, %r5666, %r5667, %r5668};
	wmma.mma.sync.aligned.col.col.m16n16k16.f16.f16 {%r5713, %r5714, %r5715, %r5716}, {%r5673, %r5674, %r5675, %r5676, %r5677, %r5678, %r5679, %r5680}, {%r5697, %r5698, %r5699, %r5700, %r5701, %r5702, %r5703, %r5704}, {%r5669, %r5670, %r5671, %r5672};
	wmma.load.a.sync.aligned.col.m16n16k16.shared.f16 	{%r5717, %r5718, %r5719, %r5720, %r5721, %r5722, %r5723, %r5724}, [%r5177], %r4744;
	wmma.load.b.sync.aligned.col.m16n16k16.shared.f16 	{%r5725, %r5726, %r5727, %r5728, %r5729, %r5730, %r5731, %r5732}, [%r5186], %r4754;
	wmma.load.b.sync.aligned.col.m16n16k16.shared.f16 	{%r5733, %r5734, %r5735, %r5736, %r5737, %r5738, %r5739, %r5740}, [%r5195], %r4754;
	wmma.load.b.sync.aligned.col.m16n16k16.shared.f16 	{%r5741, %r5742, %r5743, %r5744, %r5745, %r5746, %r5747, %r5748}, [%r5204], %r4754;
	wmma.mma.sync.aligned.col.col.m16n16k16.f16.f16 {%r5749, %r5750, %r5751, %r5752}, {%r5717, %r5718, %r5719, %r5720, %r5721, %r5722, %r5723, %r5724}, {%r5725, %r5726, %r5727, %r5728, %r5729, %r5730, %r5731, %r5732}, {%r5705, %r5706, %r5707, %r5708};
	wmma.mma.sync.aligned.col.col.m16n16k16.f16.f16 {%r5753, %r5754, %r5755, %r5756}, {%r5717, %r5718, %r5719, %r5720, %r5721, %r5722, %r5723, %r5724}, {%r5733, %r5734, %r5735, %r5736, %r5737, %r5738, %r5739, %r5740}, {%r5709, %r5710, %r5711, %r5712};
	wmma.mma.sync.aligned.col.col.m16n16k16.f16.f16 {%r5757, %r5758, %r5759, %r5760}, {%r5717, %r5718, %r5719, %r5720, %r5721, %r5722, %r5723, %r5724}, {%r5741, %r5742, %r5743, %r5744, %r5745, %r5746, %r5747, %r5748}, {%r5713, %r5714, %r5715, %r5716};
	wmma.load.a.sync.aligned.col.m16n16k16.shared.f16 	{%r5761, %r5762, %r5763, %r5764, %r5765, %r5766, %r5767, %r5768}, [%r5225], %r4744;
	wmma.load.b.sync.aligned.col.m16n16k16.shared.f16 	{%r5769, %r5770, %r5771, %r5772, %r5773, %r5774, %r5775, %r5776}, [%r5234], %r4754;
	wmma.load.b.sync.aligned.col.m16n16k16.shared.f16 	{%r5777, %r5778, %r5779, %r5780, %r5781, %r5782, %r5783, %r5784}, [%r5243], %r4754;
	wmma.load.b.sync.aligned.col.m16n16k16.shared.f16 	{%r5785, %r5786, %r5787, %r5788, %r5789, %r5790, %r5791, %r5792}, [%r5252], %r4754;
	wmma.mma.sync.aligned.col.col.m16n16k16.f16.f16 {%r5793, %r5794, %r5795, %r5796}, {%r5761, %r5762, %r5763, %r5764, %r5765, %r5766, %r5767, %r5768}, {%r5769, %r5770, %r5771, %r5772, %r5773, %r5774, %r5775, %r5776}, {%r5749, %r5750, %r5751, %r5752};
	wmma.mma.sync.aligned.col.col.m16n16k16.f16.f16 {%r5797, %r5798, %r5799, %r5800}, {%r5761, %r5762, %r5763, %r5764, %r5765, %r5766, %r5767, %r5768}, {%r5777, %r5778, %r5779, %r5780, %r5781, %r5782, %r5783, %r5784}, {%r5753, %r5754, %r5755, %r5756};
	wmma.mma.sync.aligned.col.col.m16n16k16.f16.f16 {%r5801, %r5802, %r5803, %r5804}, {%r5761, %r5762, %r5763, %r5764, %r5765, %r5766, %r5767, %r5768}, {%r5785, %r5786, %r5787, %r5788, %r5789, %r5790, %r5791, %r5792}, {%r5757, %r5758, %r5759, %r5760};
	wmma.load.a.sync.aligned.col.m16n16k16.shared.f16 	{%r5805, %r5806, %r5807, %r5808, %r5809, %r5810, %r5811, %r5812}, [%r5273], %r4744;
	wmma.load.b.sync.aligned.col.m16n16k16.shared.f16 	{%r5813, %r5814, %r5815, %r5816, %r5817, %r5818, %r5819, %r5820}, [%r5282], %r4754;
	wmma.load.b.sync.aligned.col.m16n16k16.shared.f16 	{%r5821, %r5822, %r5823, %r5824, %r5825, %r5826, %r5827, %r5828}, [%r5291], %r4754;
	wmma.load.b.sync.aligned.col.m16n16k16.shared.f16 	{%r5829, %r5830, %r5831, %r5832, %r5833, %r5834, %r5835, %r5836}, [%r5300], %r4754;
	wmma.mma.sync.aligned.col.col.m16n16k16.f16.f16 {%r5837, %r5838, %r5839, %r5840}, {%r5805, %r5806, %r5807, %r5808, %r5809, %r5810, %r5811, %r5812}, {%r5813, %r5814, %r5815, %r5816, %r5817, %r5818, %r5819, %r5820}, {%r5793, %r5794, %r5795, %r5796};
	wmma.mma.sync.aligned.col.col.m16n16k16.f16.f16 {%r5841, %r5842, %r5843, %r5844}, {%r5805, %r5806, %r5807, %r5808, %r5809, %r5810, %r5811, %r5812}, {%r5821, %r5822, %r5823, %r5824, %r5825, %r5826, %r5827, %r5828}, {%r5797, %r5798, %r5799, %r5800};
	wmma.mma.sync.aligned.col.col.m16n16k16.f16.f16 {%r5845, %r5846, %r5847, %r5848}, {%r5805, %r5806, %r5807, %r5808, %r5809, %r5810, %r5811, %r5812}, {%r5829, %r5830, %r5831, %r5832, %r5833, %r5834, %r5835, %r5836}, {%r5801, %r5802, %r5803, %r5804};
	add.s64 	%rd303, %rd239, 786432;
	// begin inline asm
	cp.async.cg.shared.global [%r4712], [%rd303], 16, 16;
	// end inline asm
	add.s64 	%rd304, %rd239, 835584;
	// begin inline asm
	cp.async.cg.shared.global [%r4713], [%rd304], 16, 16;
	// end inline asm
	add.s64 	%rd305, %rd241, 1024;
	// begin inline asm
	cp.async.cg.shared.global [%r4714], [%rd305], 16, 16;
	// end inline asm
	add.s64 	%rd306, %rd241, 25600;
	// begin inline asm
	cp.async.cg.shared.global [%r4715], [%rd306], 16, 16;
	// end inline asm
	add.s64 	%rd307, %rd241, 50176;
	// begin inline asm
	cp.async.cg.shared.global [%r4716], [%rd307], 16, 16;
	// end inline asm
	add.s64 	%rd308, %rd241, 74752;
	// begin inline asm
	cp.async.cg.shared.global [%r4717], [%rd308], 16, 16;
	// end inline asm
	add.s64 	%rd309, %rd241, 99328;
	// begin inline asm
	cp.async.cg.shared.global [%r4718], [%rd309], 16, 16;
	// end inline asm
	add.s64 	%rd310, %rd241, 123904;
	// begin inline asm
	cp.async.cg.shared.global [%r4719], [%rd310], 16, 16;
	// end inline asm
	// begin inline asm
	cp.async.commit_group;
	// end inline asm
	// begin inline asm
	cp.async.wait_group 2;
	// end inline asm
	bar.sync 	0;
	wmma.load.a.sync.aligned.col.m16n16k16.shared.f16 	{%r5849, %r5850, %r5851, %r5852, %r5853, %r5854, %r5855, %r5856}, [%r4743], %r4744;
	wmma.load.b.sync.aligned.col.m16n16k16.shared.f16 	{%r5857, %r5858, %r5859, %r5860, %r5861, %r5862, %r5863, %r5864}, [%r4753], %r4754;
	wmma.load.b.sync.aligned.col.m16n16k16.shared.f16 	{%r5865, %r5866, %r5867, %r5868, %r5869, %r5870, %r5871, %r5872}, [%r4763], %r4754;
	wmma.load.b.sync.aligned.col.m16n16k16.shared.f16 	{%r5873, %r5874, %r5875, %r5876, %r5877, %r5878, %r5879, %r5880}, [%r4772], %r4754;
	wmma.mma.sync.aligned.col.col.m16n16k16.f16.f16 {%r5881, %r5882, %r5883, %r5884}, {%r5849, %r5850, %r5851, %r5852, %r5853, %r5854, %r5855, %r5856}, {%r5857, %r5858, %r5859, %r5860, %r5861, %r5862, %r5863, %r5864}, {%r5837, %r5838, %r5839, %r5840};
	wmma.mma.sync.aligned.col.col.m16n16k16.f16.f16 {%r5885, %r5886, %r5887, %r5888}, {%r5849, %r5850, %r5851, %r5852, %r5853, %r5854, %r5855, %r5856}, {%r5865, %r5866, %r5867, %r5868, %r5869, %r5870, %r5871, %r5872}, {%r5841, %r5842, %r5843, %r5844};
	wmma.mma.sync.aligned.col.col.m16n16k16.f16.f16 {%r5889, %r5890, %r5891, %r5892}, {%r5849, %r5850, %r5851, %r5852, %r5853, %r5854, %r5855, %r5856}, {%r5873, %r5874, %r5875, %r5876, %r5877, %r5878, %r5879, %r5880}, {%r5845, %r5846, %r5847, %r5848};
	wmma.load.a.sync.aligned.col.m16n16k16.shared.f16 	{%r5893, %r5894, %r5895, %r5896, %r5897, %r5898, %r5899, %r5900}, [%r4793], %r4744;
	wmma.load.b.sync.aligned.col.m16n16k16.shared.f16 	{%r5901, %r5902, %r5903, %r5904, %r5905, %r5906, %r5907, %r5908}, [%r4802], %r4754;
	wmma.load.b.sync.aligned.col.m16n16k16.shared.f16 	{%r5909, %r5910, %r5911, %r5912, %r5913, %r5914, %r5915, %r5916}, [%r4811], %r4754;
	wmma.load.b.sync.aligned.col.m16n16k16.shared.f16 	{%r5917, %r5918, %r5919, %r5920, %r5921, %r5922, %r5923, %r5924}, [%r4820], %r4754;
	wmma.mma.sync.aligned.col.col.m16n16k16.f16.f16 {%r5925, %r5926, %r5927, %r5928}, {%r5893, %r5894, %r5895, %r5896, %r5897, %r5898, %r5899, %r5900}, {%r5901, %r5902, %r5903, %r5904, %r5905, %r5906, %r5907, %r5908}, {%r5881, %r5882, %r5883, %r5884};
	wmma.mma.sync.aligned.col.col.m16n16k16.f16.f16 {%r5929, %r5930, %r5931, %r5932}, {%r5893, %r5894, %r5895, %r5896, %r5897, %r5898, %r5899, %r5900}, {%r5909, %r5910, %r5911, %r5912, %r5913, %r5914, %r5915, %r5916}, {%r5885, %r5886, %r5887, %r5888};
	wmma.mma.sync.aligned.col.col.m16n16k16.f16.f16 {%r5933, %r5934, %r5935, %r5936}, {%r5893, %r5894, %r5895, %r5896, %r5897, %r5898, %r5899, %r5900}, {%r5917, %r5918, %r5919, %r5920, %r5921, %r5922, %r5923, %r5924}, {%r5889, %r5890, %r5891, %r5892};
	wmma.load.a.sync.aligned.col.m16n16k16.shared.f16 	{%r5937, %r5938, %r5939, %r5940, %r5941, %r5942, %r5943, %r5944}, [%r4841], %r4744;
	wmma.load.b.sync.aligned.col.m16n16k16.shared.f16 	{%r5945, %r5946, %r5947, %r5948, %r5949, %r5950, %r5951, %r5952}, [%r4850], %r4754;
	wmma.load.b.sync.aligned.col.m16n16k16.shared.f16 	{%r5953, %r5954, %r5955, %r5956, %r5957, %r5958, %r5959, %r5960}, [%r4859], %r4754;
	wmma.load.b.sync.aligned.col.m16n16k16.shared.f16 	{%r5961, %r5962, %r5963, %r5964, %r5965, %r5966, %r5967, %r5968}, [%r4868], %r4754;
	wmma.mma.sync.aligned.col.col.m16n16k16.f16.f16 {%r5969, %r5970, %r5971, %r5972}, {%r5937, %r5938, %r5939, %r5940, %r5941, %r5942, %r5943, %r5944}, {%r5945, %r5946, %r5947, %r5948, %r5949, %r5950, %r5951, %r5952}, {%r5925, %r5926, %r5927, %r5928};
	wmma.mma.sync.aligned.col.col.m16n16k16.f16.f16 {%r5973, %r5974, %r5975, %r5976}, {%r5937, %r5938, %r5939, %r5940, %r5941, %r5942, %r5943, %r5944}, {%r5953, %r5954, %r5955, %r5956, %r5957, %r5958, %r5959, %r5960}, {%r5929, %r5930, %r5931, %r5932};
	wmma.mma.sync.aligned.col.col.m16n16k16.f16.f16 {%r5977, %r5978, %r5979, %r5980}, {%r5937, %r5938, %r5939, %r5940, %r5941, %r5942, %r5943, %r5944}, {%r5961, %r5962, %r5963, %r5964, %r5965, %r5966, %r5967, %r5968}, {%r5933, %r5934, %r5935, %r5936};
	wmma.load.a.sync.aligned.col.m16n16k16.shared.f16 	{%r5981, %r5982, %r5983, %r5984, %r5985, %r5986, %r5987, %r5988}, [%r4889], %r4744;
	wmma.load.b.sync.aligned.col.m16n16k16.shared.f16 	{%r5989, %r5990, %r5991, %r5992, %r5993, %r5994, %r5995, %r5996}, [%r4898], %r4754;
	wmma.load.b.sync.aligned.col.m16n16k16.shared.f16 	{%r5997, %r5998, %r5999, %r6000, %r6001, %r6002, %r6003, %r6004}, [%r4907], %r4754;
	wmma.load.b.sync.aligned.col.m16n16k16.shared.f16 	{%r6005, %r6006, %r6007, %r6008, %r6009, %r6010, %r6011, %r6012}, [%r4916], %r4754;
	wmma.mma.sync.aligned.col.col.m16n16k16.f16.f16 {%r6013, %r6014, %r6015, %r6016}, {%r5981, %r5982, %r5983, %r5984, %r5985, %r5986, %r5987, %r5988}, {%r5989, %r5990, %r5991, %r5992, %r5993, %r5994, %r5995, %r5996}, {%r5969, %r5970, %r5971, %r5972};
	wmma.mma.sync.aligned.col.col.m16n16k16.f16.f16 {%r6017, %r6018, %r6019, %r6020}, {%r5981, %r5982, %r5983, %r5984, %r5985, %r5986, %r5987, %r5988}, {%r5997, %r5998, %r5999, %r6000, %r6001, %r6002, %r6003, %r6004}, {%r5973, %r5974, %r5975, %r5976};
	wmma.mma.sync.aligned.col.col.m16n16k16.f16.f16 {%r6021, %r6022, %r6023, %r6024}, {%r5981, %r5982, %r5983, %r5984, %r5985, %r5986, %r5987, %r5988}, {%r6005, %r6006, %r6007, %r6008, %r6009, %r6010, %r6011, %r6012}, {%r5977, %r5978, %r5979, %r5980};
	add.s64 	%rd311, %rd239, 884736;
	// begin inline asm
	cp.async.cg.shared.global [%r4696], [%rd311], 16, 16;
	// end inline asm
	add.s64 	%rd312, %rd239, 933888;
	// begin inline asm
	cp.async.cg.shared.global [%r4697], [%rd312], 16, 16;
	// end inline asm
	add.s64 	%rd313, %rd241, 1152;
	// begin inline asm
	cp.async.cg.shared.global [%r4698], [%rd313], 16, 16;
	// end inline asm
	add.s64 	%rd314, %rd241, 25728;
	// begin inline asm
	cp.async.cg.shared.global [%r4699], [%rd314], 16, 16;
	// end inline asm
	add.s64 	%rd315, %rd241, 50304;
	// begin inline asm
	cp.async.cg.shared.global [%r4700], [%rd315], 16, 16;
	// end inline asm
	add.s64 	%rd316, %rd241, 74880;
	// begin inline asm
	cp.async.cg.shared.global [%r4701], [%rd316], 16, 16;
	// end inline asm
	add.s64 	%rd317, %rd241, 99456;
	// begin inline asm
	cp.async.cg.shared.global [%r4702], [%rd317], 16, 16;
	// end inline asm
	add.s64 	%rd318, %rd241, 124032;
	// begin inline asm
	cp.async.cg.shared.global [%r4703], [%rd318], 16, 16;
	// end inline asm
	// begin inline asm
	cp.async.commit_group;
	// end inline asm
	// begin inline asm
	cp.async.wait_group 2;
	// end inline asm
	bar.sync 	0;
	wmma.load.a.sync.aligned.col.m16n16k16.shared.f16 	{%r6025, %r6026, %r6027, %r6028, %r6029, %r6030, %r6031, %r6032}, [%r4937], %r4744;
	wmma.load.b.sync.aligned.col.m16n16k16.shared.f16 	{%r6033, %r6034, %r6035, %r6036, %r6037, %r6038, %r6039, %r6040}, [%r4946], %r4754;
	wmma.load.b.sync.aligned.col.m16n16k16.shared.f16 	{%r6041, %r6042, %r6043, %r6044, %r6045, %r6046, %r6047, %r6048}, [%r4955], %r4754;
	wmma.load.b.sync.aligned.col.m16n16k16.shared.f16 	{%r6049, %r6050, %r6051, %r6052, %r6053, %r6054, %r6055, %r6056}, [%r4964], %r4754;
	wmma.mma.sync.aligned.col.col.m16n16k16.f16.f16 {%r6057, %r6058, %r6059, %r6060}, {%r6025, %r6026, %r6027, %r6028, %r6029, %r6030, %r6031, %r6032}, {%r6033, %r6034, %r6035, %r6036, %r6037, %r6038, %r6039, %r6040}, {%r6013, %r6014, %r6015, %r6016};
	wmma.mma.sync.aligned.col.col.m16n16k16.f16.f16 {%r6061, %r6062, %r6063, %r6064}, {%r6025, %r6026, %r6027, %r6028, %r6029, %r6030, %r6031, %r6032}, {%r6041, %r6042, %r6043, %r6044, %r6045, %r6046, %r6047, %r6048}, {%r6017, %r6018, %r6019, %r6020};
	wmma.mma.sync.aligned.col.col.m16n16k16.f16.f16 {%r6065, %r6066, %r6067, %r6068}, {%r6025, %r6026, %r6027, %r6028, %r6029, %r6030, %r6031, %r6032}, {%r6049, %r6050, %r6051, %r6052, %r6053, %r6054, %r6055, %r6056}, {%r6021, %r6022, %r6023, %r6024};
	wmma.load.a.sync.aligned.col.m16n16k16.shared.f16 	{%r6069, %r6070, %r6071, %r6072, %r6073, %r6074, %r6075, %r6076}, [%r4985], %r4744;
	wmma.load.b.sync.aligned.col.m16n16k16.shared.f16 	{%r6077, %r6078, %r6079, %r6080, %r6081, %r6082, %r6083, %r6084}, [%r4994], %r4754;
	wmma.load.b.sync.aligned.col.m16n16k16.shared.f16 	{%r6085, %r6086, %r6087, %r6088, %r6089, %r6090, %r6091, %r6092}, [%r5003], %r4754;
	wmma.load.b.sync.aligned.col.m16n16k16.shared.f16 	{%r6093, %r6094, %r6095, %r6096, %r6097, %r6098, %r6099, %r6100}, [%r5012], %r4754;
	wmma.mma.sync.aligned.col.col.m16n16k16.f16.f16 {%r6101, %r6102, %r6103, %r6104}, {%r6069, %r6070, %r6071, %r6072, %r6073, %r6074, %r6075, %r6076}, {%r6077, %r6078, %r6079, %r6080, %r6081, %r6082, %r6083, %r6084}, {%r6057, %r6058, %r6059, %r6060};
	wmma.mma.sync.aligned.col.col.m16n16k16.f16.f16 {%r6105, %r6106, %r6107, %r6108}, {%r6069, %r6070, %r6071, %r6072, %r6073, %r6074, %r6075, %r6076}, {%r6085, %r6086, %r6087, %r6088, %r6089, %r6090, %r6091, %r6092}, {%r6061, %r6062, %r6063, %r6064};
	wmma.mma.sync.aligned.col.col.m16n16k16.f16.f16 {%r6109, %r6110, %r6111, %r6112}, {%r6069, %r6070, %r6071, %r6072, %r6073, %r6074, %r6075, %r6076}, {%r6093, %r6094, %r6095, %r6096, %r6097, %r6098, %r6099, %r6100}, {%r6065, %r6066, %r6067, %r6068};
	wmma.load.a.sync.aligned.col.m16n16k16.shared.f16 	{%r6113, %r6114, %r6115, %r6116, %r6117, %r6118, %r6119, %r6120}, [%r5033], %r4744;
	wmma.load.b.sync.aligned.col.m16n16k16.shared.f16 	{%r6121, %r6122, %r6123, %r6124, %r6125, %r6126, %r6127, %r6128}, [%r5042], %r4754;
	wmma.load.b.sync.aligned.col.m16n16k16.shared.f16 	{%r6129, %r6130, %r6131, %r6132, %r6133, %r6134, %r6135, %r6136}, [%r5051], %r4754;
	wmma.load.b.sync.aligned.col.m16n16k16.shared.f16 	{%r6137, %r6138, %r6139, %r6140, %r6141, %r6142, %r6143, %r6144}, [%r5060], %r4754;
	wmma.mma.sync.aligned.col.col.m16n16k16.f16.f16 {%r6145, %r6146, %r6147, %r6148}, {%r6113, %r6114, %r6115, %r6116, %r6117, %r6118, %r6119, %r6120}, {%r6121, %r6122, %r6123, %r6124, %r6125, %r6126, %r6127, %r6128}, {%r6101, %r6102, %r6103, %r6104};
	wmma.mma.sync.aligned.col.col.m16n16k16.f16.f16 {%r6149, %r6150, %r6151, %r6152}, {%r6113, %r6114, %r6115, %r6116, %r6117, %r6118, %r6119, %r6120}, {%r6129, %r6130, %r6131, %r6132, %r6133, %r6134, %r6135, %r6136}, {%r6105, %r6106, %r6107, %r6108};
	wmma.mma.sync.aligned.col.col.m16n16k16.f16.f16 {%r6153, %r6154, %r6155, %r6156}, {%r6113, %r6114, %r6115, %r6116, %r6117, %r6118, %r6119, %r6120}, {%r6137, %r6138, %r6139, %r6140, %r6141, %r6142, %r6143, %r6144}, {%r6109, %r6110, %r6111, %r6112};
	wmma.load.a.sync.aligned.col.m16n16k16.shared.f16 	{%r6157, %r6158, %r6159, %r6160, %r6161, %r6162, %r6163, %r6164}, [%r5081], %r4744;
	wmma.load.b.sync.aligned.col.m16n16k16.shared.f16 	{%r6165, %r6166, %r6167, %r6168, %r6169, %r6170, %r6171, %r6172}, [%r5090], %r4754;
	wmma.load.b.sync.aligned.col.m16n16k16.shared.f16 	{%r6173, %r6174, %r6175, %r6176, %r6177, %r6178, %r6179, %r6180}, [%r5099], %r4754;
	wmma.load.b.sync.aligned.col.m16n16k16.shared.f16 	{%r6181, %r6182, %r6183, %r6184, %r6185, %r6186, %r6187, %r6188}, [%r5108], %r4754;
	wmma.mma.sync.aligned.col.col.m16n16k16.f16.f16 {%r6189, %r6190, %r6191, %r6192}, {%r6157, %r6158, %r6159, %r6160, %r6161, %r6162, %r6163, %r6164}, {%r6165, %r6166, %r6167, %r6168, %r6169, %r6170, %r6171, %r6172}, {%r6145, %r6146, %r6147, %r6148};
	wmma.mma.sync.aligned.col.col.m16n16k16.f16.f16 {%r6193, %r6194, %r6195, %r6196}, {%r6157, %r6158, %r6159, %r6160, %r6161, %r6162, %r6163, %r6164}, {%r6173, %r6174, %r6175, %r6176, %r6177, %r6178, %r6179, %r6180}, {%r6149, %r6150, %r6151, %r6152};
	wmma.mma.sync.aligned.col.col.m16n16k16.f16.f16 {%r6197, %r6198, %r6199, %r6200}, {%r6157, %r6158, %r6159, %r6160, %r6161, %r6162, %r6163, %r6164}, {%r6181, %r6182, %r6183, %r6184, %r6185, %r6186, %r6187, %r6188}, {%r6153, %r6154, %r6155, %r6156};
	add.s64 	%rd319, %rd239, 983040;
	// begin inline asm
	cp.async.cg.shared.global [%r4704], [%rd319], 16, 16;
	// end inline asm
	add.s64 	%rd320, %rd239, 1032192;
	// begin inline asm
	cp.async.cg.shared.global [%r4705], [%rd320], 16, 16;
	// end inline asm
	add.s64 	%rd321, %rd241, 1280;
	// begin inline asm
	cp.async.cg.shared.global [%r4706], [%rd321], 16, 16;
	// end inline asm
	add.s64 	%rd322, %rd241, 25856;
	// begin inline asm
	cp.async.cg.shared.global [%r4707], [%rd322], 16, 16;
	// end inline asm
	add.s64 	%rd323, %rd241, 50432;
	// begin inline asm
	cp.async.cg.shared.global [%r4708], [%rd323], 16, 16;
	// end inline asm
	add.s64 	%rd324, %rd241, 75008;
	// begin inline asm
	cp.async.cg.shared.global [%r4709], [%rd324], 16, 16;
	// end inline asm
	add.s64 	%rd325, %rd241, 99584;
	// begin inline asm
	cp.async.cg.shared.global [%r4710], [%rd325], 16, 16;
	// end inline asm
	add.s64 	%rd326, %rd241, 124160;
	// begin inline asm
	cp.async.cg.shared.global [%r4711], [%rd326], 16, 16;
	// end inline asm
	// begin inline asm
	cp.async.commit_group;
	// end inline asm
	// begin inline asm
	cp.async.wait_group 2;
	// end inline asm
	bar.sync 	0;
	wmma.load.a.sync.aligned.col.m16n16k16.shared.f16 	{%r6201, %r6202, %r6203, %r6204, %r6205, %r6206, %r6207, %r6208}, [%r5129], %r4744;
	wmma.load.b.sync.aligned.col.m16n16k16.shared.f16 	{%r6209, %r6210, %r6211, %r6212, %r6213, %r6214, %r6215, %r6216}, [%r5138], %r4754;
	wmma.load.b.sync.aligned.col.m16n16k16.shared.f16 	{%r6217, %r6218, %r6219, %r6220, %r6221, %r6222, %r6223, %r6224}, [%r5147], %r4754;
	wmma.load.b.sync.aligned.col.m16n16k16.shared.f16 	{%r6225, %r6226, %r6227, %r6228, %r6229, %r6230, %r6231, %r6232}, [%r5156], %r4754;
	wmma.mma.sync.aligned.col.col.m16n16k16.f16.f16 {%r6233, %r6234, %r6235, %r6236}, {%r6201, %r6202, %r6203, %r6204, %r6205, %r6206, %r6207, %r6208}, {%r6209, %r6210, %r6211, %r6212, %r6213, %r6214, %r6215, %r6216}, {%r6189, %r6190, %r6191, %r6192};
	wmma.mma.sync.aligned.col.col.m16n16k16.f16.f16 {%r6237, %r6238, %r6239, %r6240}, {%r6201, %r6202, %r6203, %r6204, %r6205, %r6206, %r6207, %r6208}, {%r6217, %r6218, %r6219, %r6220, %r6221, %r6222, %r6223, %r6224}, {%r6193, %r6194, %r6195, %r6196};
	wmma.mma.sync.aligned.col.col.m16n16k16.f16.f16 {%r6241, %r6242, %r6243, %r6244}, {%r6201, %r6202, %r6203, %r6204, %r6205, %r6206, %r6207, %r6208}, {%r6225, %r6226, %r6227, %r6228, %r6229, %r6230, %r6231, %r6232}, {%r6197, %r6198, %r6199, %r6200};
	wmma.load.a.sync.aligned.col.m16n16k16.shared.f16 	{%r6245, %r6246, %r6247, %r6248, %r6249, %r6250, %r6251, %r6252}, [%r5177], %r4744;
	wmma.load.b.sync.aligned.col.m16n16k16.shared.f16 	{%r6253, %r6254, %r6255, %r6256, %r6257, %r6258, %r6259, %r6260}, [%r5186], %r4754;
	wmma.load.b.sync.aligned.col.m16n16k16.shared.f16 	{%r6261, %r6262, %r6263, %r6264, %r6265, %r6266, %r6267, %r6268}, [%r5195], %r4754;
	wmma.load.b.sync.aligned.col.m16n16k16.shared.f16 	{%r6269, %r6270, %r6271, %r6272, %r6273, %r6274, %r6275, %r6276}, [%r5204], %r4754;
	wmma.mma.sync.aligned.col.col.m16n16k16.f16.f16 {%r6277, %r6278, %r6279, %r6280}, {%r6245, %r6246, %r6247, %r6248, %r6249, %r6250, %r6251, %r6252}, {%r6253, %r6254, %r6255, %r6256, %r6257, %r6258, %r6259, %r6260}, {%r6233, %r6234, %r6235, %r6236};
	wmma.mma.sync.aligned.col.col.m16n16k16.f16.f16 {%r6281, %r6282, %r6283, %r6284}, {%r6245, %r6246, %r6247, %r6248, %r6249, %r6250, %r6251, %r6252}, {%r6261, %r6262, %r6263, %r6264, %r6265, %r6266, %r6267, %r6268}, {%r6237, %r6238, %r6239, %r6240};
	wmma.mma.sync.aligned.col.col.m16n16k16.f16.f16 {%r6285, %r6286, %r6287, %r6288}, {%r6245, %r6246, %r6247, %r6248, %r6249, %r6250, %r6251, %r6252}, {%r6269, %r6270, %r6271, %r6272, %r6273, %r6274, %r6275, %r6276}, {%r6241, %r6242, %r6243, %r6244};
	wmma.load.a.sync.aligned.col.m16n16k16.shared.f16 	{%r6289, %r6290, %r6291, %r6292, %r6293, %r6294, %r6295, %r6296}, [%r5225], %r4744;
	wmma.load.b.sync.aligned.col.m16n16k16.shared.f16 	{%r6297, %r6298, %r6299, %r6300, %r6301, %r6302, %r6303, %r6304}, [%r5234], %r4754;
	wmma.load.b.sync.aligned.col.m16n16k16.shared.f16 	{%r6305, %r6306, %r6307, %r6308, %r6309, %r6310, %r6311, %r6312}, [%r5243], %r4754;
	wmma.load.b.sync.aligned.col.m16n16k16.shared.f16 	{%r6313, %r6314, %r6315, %r6316, %r6317, %r6318, %r6319, %r6320}, [%r5252], %r4754;
	wmma.mma.sync.aligned.col.col.m16n16k16.f16.f16 {%r6321, %r6322, %r6323, %r6324}, {%r6289, %r6290, %r6291, %r6292, %r6293, %r6294, %r6295, %r6296}, {%r6297, %r6298, %r6299, %r6300, %r6301, %r6302, %r6303, %r6304}, {%r6277, %r6278, %r6279, %r6280};
	wmma.mma.sync.aligned.col.col.m16n16k16.f16.f16 {%r6325, %r6326, %r6327, %r6328}, {%r6289, %r6290, %r6291, %r6292, %r6293, %r6294, %r6295, %r6296}, {%r6305, %r6306, %r6307, %r6308, %r6309, %r6310, %r6311, %r6312}, {%r6281, %r6282, %r6283, %r6284};
	wmma.mma.sync.aligned.col.col.m16n16k16.f16.f16 {%r6329, %r6330, %r6331, %r6332}, {%r6289, %r6290, %r6291, %r6292, %r6293, %r6294, %r6295, %r6296}, {%r6313, %r6314, %r6315, %r6316, %r6317, %r6318, %r6319, %r6320}, {%r6285, %r6286, %r6287, %r6288};
	wmma.load.a.sync.aligned.col.m16n16k16.shared.f16 	{%r6333, %r6334, %r6335, %r6336, %r6337, %r6338, %r6339, %r6340}, [%r5273], %r4744;
	wmma.load.b.sync.aligned.col.m16n16k16.shared.f16 	{%r6341, %r6342, %r6343, %r6344, %r6345, %r6346, %r6347, %r6348}, [%r5282], %r4754;
	wmma.load.b.sync.aligned.col.m16n16k16.shared.f16 	{%r6349, %r6350, %r6351, %r6352, %r6353, %r6354, %r6355, %r6356}, [%r5291], %r4754;
	wmma.load.b.sync.aligned.col.m16n16k16.shared.f16 	{%r6357, %r6358, %r6359, %r6360, %r6361, %r6362, %r6363, %r6364}, [%r5300], %r4754;
	wmma.mma.sync.aligned.col.col.m16n16k16.f16.f16 {%r6365, %r6366, %r6367, %r6368}, {%r6333, %r6334, %r6335, %r6336, %r6337, %r6338, %r6339, %r6340}, {%r6341, %r6342, %r6343, %r6344, %r6345, %r6346, %r6347, %r6348}, {%r6321, %r6322, %r6323, %r6324};
	wmma.mma.sync.aligned.col.col.m16n16k16.f16.f16 {%r6369, %r6370, %r6371, %r6372}, {%r6333, %r6334, %r6335, %r6336, %r6337, %r6338, %r6339, %r6340}, {%r6349, %r6350, %r6351, %r6352, %r6353, %r6354, %r6355, %r6356}, {%r6325, %r6326, %r6327, %r6328};
	wmma.mma.sync.aligned.col.col.m16n16k16.f16.f16 {%r6373, %r6374, %r6375, %r6376}, {%r6333, %r6334, %r6335, %r6336, %r6337, %r6338, %r6339, %r6340}, {%r6357, %r6358, %r6359, %r6360, %r6361, %r6362, %r6363, %r6364}, {%r6329, %r6330, %r6331, %r6332};
	add.s64 	%rd327, %rd239, 1081344;
	// begin inline asm
	cp.async.cg.shared.global [%r4712], [%rd327], 16, 16;
	// end inline asm
	add.s64 	%rd328, %rd239, 1130496;
	// begin inline asm
	cp.async.cg.shared.global [%r4713], [%rd328], 16, 16;
	// end inline asm
	add.s64 	%rd329, %rd241, 1408;
	// begin inline asm
	cp.async.cg.shared.global [%r4714], [%rd329], 16, 16;
	// end inline asm
	add.s64 	%rd330, %rd241, 25984;
	// begin inline asm
	cp.async.cg.shared.global [%r4715], [%rd330], 16, 16;
	// end inline asm
	add.s64 	%rd331, %rd241, 50560;
	// begin inline asm
	cp.async.cg.shared.global [%r4716], [%rd331], 16, 16;
	// end inline asm
	add.s64 	%rd332, %rd241, 75136;
	// begin inline asm
	cp.async.cg.shared.global [%r4717], [%rd332], 16, 16;
	// end inline asm
	add.s64 	%rd333, %rd241, 99712;
	// begin inline asm
	cp.async.cg.shared.global [%r4718], [%rd333], 16, 16;
	// end inline asm
	add.s64 	%rd334, %rd241, 124288;
	// begin inline asm
	cp.async.cg.shared.global [%r4719], [%rd334], 16, 16;
	// end inline asm
	// begin inline asm
	cp.async.commit_group;
	// end inline asm
	// begin inline asm
	cp.async.wait_group 2;
	// end inline asm
	bar.sync 	0;
	wmma.load.a.sync.aligned.col.m16n16k16.shared.f16 	{%r6377, %r6378, %r6379, %r6380, %r6381, %r6382, %r6383, %r6384}, [%r4743], %r4744;
	wmma.load.b.sync.aligned.col.m16n16k16.shared.f16 	{%r6385, %r6386, %r6387, %r6388, %r6389, %r6390, %r6391, %r6392}, [%r4753], %r4754;
	wmma.load.b.sync.aligned.col.m16n16k16.shared.f16 	{%r6393, %r6394, %r6395, %r6396, %r6397, %r6398, %r6399, %r6400}, [%r4763], %r4754;
	wmma.load.b.sync.aligned.col.m16n16k16.shared.f16 	{%r6401, %r6402, %r6403, %r6404, %r6405, %r6406, %r6407, %r6408}, [%r4772], %r4754;
	wmma.mma.sync.aligned.col.col.m16n16k16.f16.f16 {%r6409, %r6410, %r6411, %r6412}, {%r6377, %r6378, %r6379, %r6380, %r6381, %r6382, %r6383, %r6384}, {%r6385, %r6386, %r6387, %r6388, %r6389, %r6390, %r6391, %r6392}, {%r6365, %r6366, %r6367, %r6368};
	wmma.mma.sync.aligned.col.col.m16n16k16.f16.f16 {%r6413, %r6414, %r6415, %r6416}, {%r6377, %r6378, %r6379, %r6380, %r6381, %r6382, %r6383, %r6384}, {%r6393, %r6394, %r6395, %r6396, %r6397, %r6398, %r6399, %r6400}, {%r6369, %r6370, %r6371, %r6372};
	wmma.mma.sync.aligned.col.col.m16n16k16.f16.f16 {%r6417, %r6418, %r6419, %r6420}, {%r6377, %r6378, %r6379, %r6380, %r6381, %r6382, %r6383, %r6384}, {%r6401, %r6402, %r6403, %r6404, %r6405, %r6406, %r6407, %r6408}, {%r6373, %r6374, %r6375, %r6376};
	wmma.load.a.sync.aligned.col.m16n16k16.shared.f16 	{%r6421, %r6422, %r6423, %r6424, %r6425, %r6426, %r6427, %r6428}, [%r4793], %r4744;
	wmma.load.b.sync.aligned.col.m16n16k16.shared.f16 	{%r6429, %r6430, %r6431, %r6432, %r6433, %r6434, %r6435, %r6436}, [%r4802], %r4754;
	wmma.load.b.sync.aligned.col.m16n16k16.shared.f16 	{%r6437, %r6438, %r6439, %r6440, %r6441, %r6442, %r6443, %r6444}, [%r4811], %r4754;
	wmma.load.b.sync.aligned.col.m16n16k16.shared.f16 	{%r6445, %r6446, %r6447, %r6448, %r6449, %r6450, %r6451, %r6452}, [%r4820], %r4754;
	wmma.mma.sync.aligned.col.col.m16n16k16.f16.f16 {%r6453, %r6454, %r6455, %r6456}, {%r6421, %r6422, %r6423, %r6424, %r6425, %r6426, %r6427, %r6428}, {%r6429, %r6430, %r6431, %r6432, %r6433, %r6434, %r6435, %r6436}, {%r6409, %r6410, %r6411, %r6412};
	wmma.mma.sync.aligned.col.col.m16n16k16.f16.f16 {%r6457, %r6458, %r6459, %r6460}, {%r6421, %r6422, %r6423, %r6424, %r6425, %r6426, %r6427, %r6428}, {%r6437, %r6438, %r6439, %r6440, %r6441, %r6442, %r6443, %r6444}, {%r6413, %r6414, %r6415, %r6416};
	wmma.mma.sync.aligned.col.col.m16n16k16.f16.f16 {%r6461, %r6462, %r6463, %r6464}, {%r6421, %r6422, %r6423, %r6424, %r6425, %r6426, %r6427, %r6428}, {%r6445, %r6446, %r6447, %r6448, %r6449, %r6450, %r6451, %r6452}, {%r6417, %r6418, %r6419, %r6420};
	wmma.load.a.sync.aligned.col.m16n16k16.shared.f16 	{%r6465, %r6466, %r6467, %r6468, %r6469, %r6470, %r6471, %r6472}, [%r4841], %r4744;
	wmma.load.b.sync.aligned.col.m16n16k16.shared.f16 	{%r6473, %r6474, %r6475, %r6476, %r6477, %r6478, %r6479, %r6480}, [%r4850], %r4754;
	wmma.load.b.sync.aligned.col.m16n16k16.shared.f16 	{%r6481, %r6482, %r6483, %r6484, %r6485, %r6486, %r6487, %r6488}, [%r4859], %r4754;
	wmma.load.b.sync.aligned.col.m16n16k16.shared.f16 	{%r6489, %r6490, %r6491, %r6492, %r6493, %r6494, %r6495, %r6496}, [%r4868], %r4754;
	wmma.mma.sync.aligned.col.col.m16n16k16.f16.f16 {%r6497, %r6498, %r6499, %r6500}, {%r6465, %r6466, %r6467, %r6468, %r6469, %r6470, %r6471, %r6472}, {%r6473, %r6474, %r6475, %r6476, %r6477, %r6478, %r6479, %r6480}, {%r6453, %r6454, %r6455, %r6456};
	wmma.mma.sync.aligned.col.col.m16n16k16.f16.f16 {%r6501, %r6502, %r6503, %r6504}, {%r6465, %r6466, %r6467, %r6468, %r6469, %r6470, %r6471, %r6472}, {%r6481, %r6482, %r6483, %r6484, %r6485, %r6486, %r6487, %r6488}, {%r6457, %r6458, %r6459, %r6460};
	wmma.mma.sync.aligned.col.col.m16n16k16.f16.f16 {%r6505, %r6506, %r6507, %r6508}, {%r6465, %r6466, %r6467, %r6468, %r6469, %r6470, %r6471, %r6472}, {%r6489, %r6490, %r6491, %r6492, %r6493, %r6494, %r6495, %r6496}, {%r6461, %r6462, %r6463, %r6464};
	wmma.load.a.sync.aligned.col.m16n16k16.shared.f16 	{%r6509, %r6510, %r6511, %r6512, %r6513, %r6514, %r6515, %r6516}, [%r4889], %r4744;
	wmma.load.b.sync.aligned.col.m16n16k16.shared.f16 	{%r6517, %r6518, %r6519, %r6520, %r6521, %r6522, %r6523, %r6524}, [%r4898], %r4754;
	wmma.load.b.sync.aligned.col.m16n16k16.shared.f16 	{%r6525, %r6526, %r6527, %r6528, %r6529, %r6530, %r6531, %r6532}, [%r4907], %r4754;
	wmma.load.b.sync.aligned.col.m16n16k16.shared.f16 	{%r6533, %r6534, %r6535, %r6536, %r6537, %r6538, %r6539, %r6540}, [%r4916], %r4754;
	wmma.mma.sync.aligned.col.col.m16n16k16.f16.f16 {%r6541, %r6542, %r6543, %r6544}, {%r6509, %r6510, %r6511, %r6512, %r6513, %r6514, %r6515, %r6516}, {%r6517, %r6518, %r6519, %r6520, %r6521, %r6522, %r6523, %r6524}, {%r6497, %r6498, %r6499, %r6500};
	wmma.mma.sync.aligned.col.col.m16n16k16.f16.f16 {%r6545, %r6546, %r6547, %r6548}, {%r6509, %r6510, %r6511, %r6512, %r6513, %r6514, %r6515, %r6516}, {%r6525, %r6526, %r6527, %r6528, %r6529, %r6530, %r6531, %r6532}, {%r6501, %r6502, %r6503, %r6504};
	wmma.mma.sync.aligned.col.col.m16n16k16.f16.f16 {%r6549, %r6550, %r6551, %r6552}, {%r6509, %r6510, %r6511, %r6512, %r6513, %r6514, %r6515, %r6516}, {%r6533, %r6534, %r6535, %r6536, %r6537, %r6538, %r6539, %r6540}, {%r6505, %r6506, %r6507, %r6508};
	// begin inline asm
	cp.async.wait_group 1;
	// end inline asm
	bar.sync 	0;
	wmma.load.a.sync.aligned.col.m16n16k16.shared.f16 	{%r6553, %r6554, %r6555, %r6556, %r6557, %r6558, %r6559, %r6560}, [%r4937], %r4744;
	wmma.load.b.sync.aligned.col.m16n16k16.shared.f16 	{%r6561, %r6562, %r6563, %r6564, %r6565, %r6566, %r6567, %r6568}, [%r4946], %r4754;
	wmma.load.b.sync.aligned.col.m16n16k16.shared.f16 	{%r6569, %r6570, %r6571, %r6572, %r6573, %r6574, %r6575, %r6576}, [%r4955], %r4754;
	wmma.load.b.sync.aligned.col.m16n16k16.shared.f16 	{%r6577, %r6578, %r6579, %r6580, %r6581, %r6582, %r6583, %r6584}, [%r4964], %r4754;
	wmma.mma.sync.aligned.col.col.m16n16k16.f16.f16 {%r6585, %r6586, %r6587, %r6588}, {%r6553, %r6554, %r6555, %r6556, %r6557, %r6558, %r6559, %r6560}, {%r6561, %r6562, %r6563, %r6564, %r6565, %r6566, %r6567, %r6568}, {%r6541, %r6542, %r6543, %r6544};
	wmma.mma.sync.aligned.col.col.m16n16k16.f16.f16 {%r6589, %r6590, %r6591, %r6592}, {%r6553, %r6554, %r6555, %r6556, %r6557, %r6558, %r6559, %r6560}, {%r6569, %r6570, %r6571, %r6572, %r6573, %r6574, %r6575, %r6576}, {%r6545, %r6546, %r6547, %r6548};
	wmma.mma.sync.aligned.col.col.m16n16k16.f16.f16 {%r6593, %r6594, %r6595, %r6596}, {%r6553, %r6554, %r6555, %r6556, %r6557, %r6558, %r6559, %r6560}, {%r6577, %r6578, %r6579, %r6580, %r6581, %r6582, %r6583, %r6584}, {%r6549, %r6550, %r6551, %r6552};
	wmma.load.a.sync.aligned.col.m16n16k16.shared.f16 	{%r6597, %r6598, %r6599, %r6600, %r6601, %r6602, %r6603, %r6604}, [%r4985], %r4744;
	wmma.load.b.sync.aligned.col.m16n16k16.shared.f16 	{%r6605, %r6606, %r6607, %r6608, %r6609, %r6610, %r6611, %r6612}, [%r4994], %r4754;
	wmma.load.b.sync.aligned.col.m16n16k16.shared.f16 	{%r6613, %r6614, %r6615, %r6616, %r6617, %r6618, %r6619, %r6620}, [%r5003], %r4754;
	wmma.load.b.sync.aligned.col.m16n16k16.shared.f16 	{%r6621, %r6622, %r6623, %r6624, %r6625, %r6626, %r6627, %r6628}, [%r5012], %r4754;
	wmma.mma.sync.aligned.col.col.m16n16k16.f16.f16 {%r6629, %r6630, %r6631, %r6632}, {%r6597, %r6598, %r6599, %r6600, %r6601, %r6602, %r6603, %r6604}, {%r6605, %r6606, %r6607, %r6608, %r6609, %r6610, %r6611, %r6612}, {%r6585, %r6586, %r6587, %r6588};
	wmma.mma.sync.aligned.col.col.m16n16k16.f16.f16 {%r6633, %r6634, %r6635, %r6636}, {%r6597, %r6598, %r6599, %r6600, %r6601, %r6602, %r6603, %r6604}, {%r6613, %r6614, %r6615, %r6616, %r6617, %r6618, %r6619, %r6620}, {%r6589, %r6590, %r6591, %r6592};
	wmma.mma.sync.aligned.col.col.m16n16k16.f16.f16 {%r6637, %r6638, %r6639, %r6640}, {%r6597, %r6598, %r6599, %r6600, %r6601, %r6602, %r6603, %r6604}, {%r6621, %r6622, %r6623, %r6624, %r6625, %r6626, %r6627, %r6628}, {%r6593, %r6594, %r6595, %r6596};
	wmma.load.a.sync.aligned.col.m16n16k16.shared.f16 	{%r6641, %r6642, %r6643, %r6644, %r6645, %r6646, %r6647, %r6648}, [%r5033], %r4744;
	wmma.load.b.sync.aligned.col.m16n16k16.shared.f16 	{%r6649, %r6650, %r6651, %r6652, %r6653, %r6654, %r6655, %r6656}, [%r5042], %r4754;
	wmma.load.b.sync.aligned.col.m16n16k16.shared.f16 	{%r6657, %r6658, %r6659, %r6660, %r6661, %r6662, %r6663, %r6664}, [%r5051], %r4754;
	wmma.load.b.sync.aligned.col.m16n16k16.shared.f16 	{%r6665, %r6666, %r6667, %r6668, %r6669, %r6670, %r6671, %r6672}, [%r5060], %r4754;
	wmma.mma.sync.aligned.col.col.m16n16k16.f16.f16 {%r6673, %r6674, %r6675, %r6676}, {%r6641, %r6642, %r6643, %r6644, %r6645, %r6646, %r6647, %r6648}, {%r6649, %r6650, %r6651, %r6652, %r6653, %r6654, %r6655, %r6656}, {%r6629, %r6630, %r6631, %r6632};
	wmma.mma.sync.aligned.col.col.m16n16k16.f16.f16 {%r6677, %r6678, %r6679, %r6680}, {%r6641, %r6642, %r6643, %r6644, %r6645, %r6646, %r6647, %r6648}, {%r6657, %r6658, %r6659, %r6660, %r6661, %r6662, %r6663, %r6664}, {%r6633, %r6634, %r6635, %r6636};
	wmma.mma.sync.aligned.col.col.m16n16k16.f16.f16 {%r6681, %r6682, %r6683, %r6684}, {%r6641, %r6642, %r6643, %r6644, %r6645, %r6646, %r6647, %r6648}, {%r6665, %r6666, %r6667, %r6668, %r6669, %r6670, %r6671, %r6672}, {%r6637, %r6638, %r6639, %r6640};
	wmma.load.a.sync.aligned.col.m16n16k16.shared.f16 	{%r6685, %r6686, %r6687, %r6688, %r6689, %r6690, %r6691, %r6692}, [%r5081], %r4744;
	wmma.load.b.sync.aligned.col.m16n16k16.shared.f16 	{%r6693, %r6694, %r6695, %r6696, %r6697, %r6698, %r6699, %r6700}, [%r5090], %r4754;
	wmma.load.b.sync.aligned.col.m16n16k16.shared.f16 	{%r6701, %r6702, %r6703, %r6704, %r6705, %r6706, %r6707, %r6708}, [%r5099], %r4754;
	wmma.load.b.sync.aligned.col.m16n16k16.shared.f16 	{%r6709, %r6710, %r6711, %r6712, %r6713, %r6714, %r6715, %r6716}, [%r5108], %r4754;
	wmma.mma.sync.aligned.col.col.m16n16k16.f16.f16 {%r6717, %r6718, %r6719, %r6720}, {%r6685, %r6686, %r6687, %r6688, %r6689, %r6690, %r6691, %r6692}, {%r6693, %r6694, %r6695, %r6696, %r6697, %r6698, %r6699, %r6700}, {%r6673, %r6674, %r6675, %r6676};
	wmma.mma.sync.aligned.col.col.m16n16k16.f16.f16 {%r6721, %r6722, %r6723, %r6724}, {%r6685, %r6686, %r6687, %r6688, %r6689, %r6690, %r6691, %r6692}, {%r6701, %r6702, %r6703, %r6704, %r6705, %r6706, %r6707, %r6708}, {%r6677, %r6678, %r6679, %r6680};
	wmma.mma.sync.aligned.col.col.m16n16k16.f16.f16 {%r6725, %r6726, %r6727, %r6728}, {%r6685, %r6686, %r6687, %r6688, %r6689, %r6690, %r6691, %r6692}, {%r6709, %r6710, %r6711, %r6712, %r6713, %r6714, %r6715, %r6716}, {%r6681, %r6682, %r6683, %r6684};
	// begin inline asm
	cp.async.wait_group 0;
	// end inline asm
	bar.sync 	0;
	wmma.load.a.sync.aligned.col.m16n16k16.shared.f16 	{%r6729, %r6730, %r6731, %r6732, %r6733, %r6734, %r6735, %r6736}, [%r5129], %r4744;
	wmma.load.b.sync.aligned.col.m16n16k16.shared.f16 	{%r6737, %r6738, %r6739, %r6740, %r6741, %r6742, %r6743, %r6744}, [%r5138], %r4754;
	wmma.load.b.sync.aligned.col.m16n16k16.shared.f16 	{%r6745, %r6746, %r6747, %r6748, %r6749, %r6750, %r6751, %r6752}, [%r5147], %r4754;
	wmma.load.b.sync.aligned.col.m16n16k16.shared.f16 	{%r6753, %r6754, %r6755, %r6756, %r6757, %r6758, %r6759, %r6760}, [%r5156], %r4754;
	wmma.mma.sync.aligned.col.col.m16n16k16.f16.f16 {%r6761, %r6762, %r6763, %r6764}, {%r6729, %r6730, %r6731, %r6732, %r6733, %r6734, %r6735, %r6736}, {%r6737, %r6738, %r6739, %r6740, %r6741, %r6742, %r6743, %r6744}, {%r6717, %r6718, %r6719, %r6720};
	wmma.mma.sync.aligned.col.col.m16n16k16.f16.f16 {%r6765, %r6766, %r6767, %r6768}, {%r6729, %r6730, %r6731, %r6732, %r6733, %r6734, %r6735, %r6736}, {%r6745, %r6746, %r6747, %r6748, %r6749, %r6750, %r6751, %r6752}, {%r6721, %r6722, %r6723, %r6724};
	wmma.mma.sync.aligned.col.col.m16n16k16.f16.f16 {%r6769, %r6770, %r6771, %r6772}, {%r6729, %r6730, %r6731, %r6732, %r6733, %r6734, %r6735, %r6736}, {%r6753, %r6754, %r6755, %r6756, %r6757, %r6758, %r6759, %r6760}, {%r6725, %r6726, %r6727, %r6728};
	wmma.load.a.sync.aligned.col.m16n16k16.shared.f16 	{%r6773, %r6774, %r6775, %r6776, %r6777, %r6778, %r6779, %r6780}, [%r5177], %r4744;
	wmma.load.b.sync.aligned.col.m16n16k16.shared.f16 	{%r6781, %r6782, %r6783, %r6784, %r6785, %r6786, %r6787, %r6788}, [%r5186], %r4754;
	wmma.load.b.sync.aligned.col.m16n16k16.shared.f16 	{%r6789, %r6790, %r6791, %r6792, %r6793, %r6794, %r6795, %r6796}, [%r5195], %r4754;
	wmma.load.b.sync.aligned.col.m16n16k16.shared.f16 	{%r6797, %r6798, %r6799, %r6800, %r6801, %r6802, %r6803, %r6804}, [%r5204], %r4754;
	wmma.mma.sync.aligned.col.col.m16n16k16.f16.f16 {%r6805, %r6806, %r6807, %r6808}, {%r6773, %r6774, %r6775, %r6776, %r6777, %r6778, %r6779, %r6780}, {%r6781, %r6782, %r6783, %r6784, %r6785, %r6786, %r6787, %r6788}, {%r6761, %r6762, %r6763, %r6764};
	wmma.mma.sync.aligned.col.col.m16n16k16.f16.f16 {%r6809, %r6810, %r6811, %r6812}, {%r6773, %r6774, %r6775, %r6776, %r6777, %r6778, %r6779, %r6780}, {%r6789, %r6790, %r6791, %r6792, %r6793, %r6794, %r6795, %r6796}, {%r6765, %r6766, %r6767, %r6768};
	wmma.mma.sync.aligned.col.col.m16n16k16.f16.f16 {%r6813, %r6814, %r6815, %r6816}, {%r6773, %r6774, %r6775, %r6776, %r6777, %r6778, %r6779, %r6780}, {%r6797, %r6798, %r6799, %r6800, %r6801, %r6802, %r6803, %r6804}, {%r6769, %r6770, %r6771, %r6772};
	wmma.load.a.sync.aligned.col.m16n16k16.shared.f16 	{%r6817, %r6818, %r6819, %r6820, %r6821, %r6822, %r6823, %r6824}, [%r5225], %r4744;
	wmma.load.b.sync.aligned.col.m16n16k16.shared.f16 	{%r6825, %r6826, %r6827, %r6828, %r6829, %r6830, %r6831, %r6832}, [%r5234], %r4754;
	wmma.load.b.sync.aligned.col.m16n16k16.shared.f16 	{%r6833, %r6834, %r6835, %r6836, %r6837, %r6838, %r6839, %r6840}, [%r5243], %r4754;
	wmma.load.b.sync.aligned.col.m16n16k16.shared.f16 	{%r6841, %r6842, %r6843, %r6844, %r6845, %r6846, %r6847, %r6848}, [%r5252], %r4754;
	wmma.mma.sync.aligned.col.col.m16n16k16.f16.f16 {%r6849, %r6850, %r6851, %r6852}, {%r6817, %r6818, %r6819, %r6820, %r6821, %r6822, %r6823, %r6824}, {%r6825, %r6826, %r6827, %r6828, %r6829, %r6830, %r6831, %r6832}, {%r6805, %r6806, %r6807, %r6808};
	wmma.mma.sync.aligned.col.col.m16n16k16.f16.f16 {%r6853, %r6854, %r6855, %r6856}, {%r6817, %r6818, %r6819, %r6820, %r6821, %r6822, %r6823, %r6824}, {%r6833, %r6834, %r6835, %r6836, %r6837, %r6838, %r6839, %r6840}, {%r6809, %r6810, %r6811, %r6812};
	wmma.mma.sync.aligned.col.col.m16n16k16.f16.f16 {%r6857, %r6858, %r6859, %r6860}, {%r6817, %r6818, %r6819, %r6820, %r6821, %r6822, %r6823, %r6824}, {%r6841, %r6842, %r6843, %r6844, %r6845, %r6846, %r6847, %r6848}, {%r6813, %r6814, %r6815, %r6816};
	wmma.load.a.sync.aligned.col.m16n16k16.shared.f16 	{%r6861, %r6862, %r6863, %r6864, %r6865, %r6866, %r6867, %r6868}, [%r5273], %r4744;
	wmma.load.b.sync.aligned.col.m16n16k16.shared.f16 	{%r6869, %r6870, %r6871, %r6872, %r6873, %r6874, %r6875, %r6876}, [%r5282], %r4754;
	wmma.load.b.sync.aligned.col.m16n16k16.shared.f16 	{%r6877, %r6878, %r6879, %r6880, %r6881, %r6882, %r6883, %r6884}, [%r5291], %r4754;
	wmma.load.b.sync.aligned.col.m16n16k16.shared.f16 	{%r6885, %r6886, %r6887, %r6888, %r6889, %r6890, %r6891, %r6892}, [%r5300], %r4754;
	wmma.mma.sync.aligned.col.col.m16n16k16.f16.f16 {%r6893, %r6894, %r6895, %r6896}, {%r6861, %r6862, %r6863, %r6864, %r6865, %r6866, %r6867, %r6868}, {%r6869, %r6870, %r6871, %r6872, %r6873, %r6874, %r6875, %r6876}, {%r6849, %r6850, %r6851, %r6852};
	wmma.mma.sync.aligned.col.col.m16n16k16.f16.f16 {%r6897, %r6898, %r6899, %r6900}, {%r6861, %r6862, %r6863, %r6864, %r6865, %r6866, %r6867, %r6868}, {%r6877, %r6878, %r6879, %r6880, %r6881, %r6882, %r6883, %r6884}, {%r6853, %r6854, %r6855, %r6856};
	wmma.mma.sync.aligned.col.col.m16n16k16.f16.f16 {%r6901, %r6902, %r6903, %r6904}, {%r6861, %r6862, %r6863, %r6864, %r6865, %r6866, %r6867, %r6868}, {%r6885, %r6886, %r6887, %r6888, %r6889, %r6890, %r6891, %r6892}, {%r6857, %r6858, %r6859, %r6860};
	mad.lo.s32 	%r6905, %r4721, 3840, %r4743;
	wmma.store.d.sync.aligned.col.m16n16k16.shared.f16 	[%r6905], {%r6893, %r6894, %r6895, %r6896}, %r4744;
	add.s32 	%r6906, %r6905, 1280;
	wmma.store.d.sync.aligned.col.m16n16k16.shared.f16 	[%r6906], {%r6897, %r6898, %r6899, %r6900}, %r4744;
	add.s32 	%r6907, %r6905, 2560;
	wmma.store.d.sync.aligned.col.m16n16k16.shared.f16 	[%r6907], {%r6901, %r6902, %r6903, %r6904}, %r4744;
	bar.sync 	0;
	add.s32 	%r6908, %r4732, %r4724;
	mad.lo.s32 	%r6909, %r6908, 768, %r4735;
	cvta.to.global.u64 	%rd339, %rd419;
	mul.wide.u32 	%rd340, %r6909, 2;
	add.s64 	%rd341, %rd339, %rd340;
	ld.shared.v4.f32 	{%f28, %f29, %f30, %f31}, [%r4696];
	st.global.v4.f32 	[%rd341], {%f28, %f29, %f30, %f31};
	ld.shared.v4.f32 	{%f32, %f33, %f34, %f35}, [%r4696+2560];
	st.global.v4.f32 	[%rd341+49152], {%f32, %f33, %f34, %f35};
	ld.shared.v4.f32 	{%f36, %f37, %f38, %f39}, [%r4696+5120];
	st.global.v4.f32 	[%rd341+98304], {%f36, %f37, %f38, %f39};
$L__BB8_16:
	setp.ne.s64 	%p12, %rd1, 0;
	@%p12 bra 	$L__BB8_18;
	// begin inline asm
	trap;
	// end inline asm
$L__BB8_18:
	mov.u32 	%r5, %ctaid.x;
	add.s64 	%rd4, %rd1, 4;
	mov.u32 	%r6910, %tid.x;
	mov.u32 	%r6911, %tid.y;
	add.s32 	%r6912, %r6910, %r6911;
	mov.u32 	%r6913, %tid.z;
	or.b32  	%r6, %r6912, %r6913;
	setp.ne.s32 	%p13, %r6, 0;
	barrier.sync 	0;
	@%p13 bra 	$L__BB8_21;
	mov.u32 	%r6916, %nctaid.x;
	mov.u32 	%r6917, %nctaid.y;
	mul.lo.s32 	%r6918, %r6916, %r6917;
	mov.u32 	%r6919, %nctaid.z;
	mul.lo.s32 	%r6920, %r6918, %r6919;
	mov.u32 	%r6921, %ctaid.y;
	add.s32 	%r6922, %r5, %r6921;
	mov.u32 	%r6923, %ctaid.z;
	neg.s32 	%r6924, %r6923;
	setp.eq.s32 	%p14, %r6922, %r6924;
	sub.s32 	%r6925, -2147483647, %r6920;
	selp.b32 	%r6915, %r6925, 1, %p14;
	// begin inline asm
	atom.add.release.gpu.u32 %r6914,[%rd4],%r6915;
	// end inline asm
$L__BB8_20:
	// begin inline asm
	ld.acquire.gpu.u32 %r6926,[%rd4];
	// end inline asm
	xor.b32  	%r6927, %r6926, %r6914;
	setp.gt.s32 	%p15, %r6927, -1;
	@%p15 bra 	$L__BB8_20;
$L__BB8_21:
	ld.param.u64 	%rd425, [_Z21bert_only_global_syncPK6__halfS1_PS_S1_S1_S2_S1_S1_S2_S1_S2_S1_S2_S1_S2_S2_S2_S2_S2_S2_S2__param_14];
	ld.param.u64 	%rd423, [_Z21bert_only_global_syncPK6__halfS1_PS_S1_S1_S2_S1_S1_S2_S1_S2_S1_S2_S1_S2_S2_S2_S2_S2_S2_S2__param_12];
	ld.param.u64 	%rd422, [_Z21bert_only_global_syncPK6__halfS1_PS_S1_S1_S2_S1_S1_S2_S1_S2_S1_S2_S1_S2_S2_S2_S2_S2_S2_S2__param_10];
	cvta.to.global.u64 	%rd5, %rd423;
	cvta.to.global.u64 	%rd6, %rd422;
	cvta.to.global.u64 	%rd7, %rd425;
	setp.gt.u32 	%p16, %r5, 95;
	barrier.sync 	0;
	@%p16 bra 	$L__BB8_23;
	ld.param.u64 	%rd424, [_Z21bert_only_global_syncPK6__halfS1_PS_S1_S1_S2_S1_S1_S2_S1_S2_S1_S2_S1_S2_S2_S2_S2_S2_S2_S2__param_13];
	ld.param.u64 	%rd421, [_Z21bert_only_global_syncPK6__halfS1_PS_S1_S1_S2_S1_S1_S2_S1_S2_S1_S2_S1_S2_S2_S2_S2_S2_S2_S2__param_9];
	ld.param.u64 	%rd420, [_Z21bert_only_global_syncPK6__halfS1_PS_S1_S1_S2_S1_S1_S2_S1_S2_S1_S2_S1_S2_S2_S2_S2_S2_S2_S2__param_8];
	ld.param.u64 	%rd416, [_Z21bert_only_global_syncPK6__halfS1_PS_S1_S1_S2_S1_S1_S2_S1_S2_S1_S2_S1_S2_S2_S2_S2_S2_S2_S2__param_5];
	ld.param.u64 	%rd412, [_Z21bert_only_global_syncPK6__halfS1_PS_S1_S1_S2_S1_S1_S2_S1_S2_S1_S2_S1_S2_S2_S2_S2_S2_S2_S2__param_2];
	cvt.u16.u32 	%rs22, %r5;
	mul.lo.s16 	%rs23, %rs22, 171;
	shr.u16 	%rs24, %rs23, 12;
	mul.lo.s16 	%rs25, %rs24, 24;
	sub.s16 	%rs26, %rs22, %rs25;
	and.b16  	%rs27, %rs26, 255;
	mul.wide.u16 	%r7038, %rs27, 32;
	mul.wide.u16 	%r7039, %rs24, 96;
	shr.u32 	%r7040, %r6910, 4;
	add.s32 	%r7041, %r7039, %r7040;
	shl.b32 	%r7042, %r6910, 1;
	and.b32  	%r7043, %r7042, 30;
	or.b32  	%r7044, %r7038, %r7043;
	mad.lo.s32 	%r7045, %r7041, 768, %r7044;
	mul.wide.u32 	%rd346, %r7044, 2;
	add.s64 	%rd344, %rd421, %rd346;
	// begin inline asm
	ld.global.nc.b32 %r6928, [%rd344];
	// end inline asm
	cvta.to.global.u64 	%rd347, %rd412;
	mul.wide.u32 	%rd348, %r7045, 2;
	add.s64 	%rd349, %rd347, %rd348;
	ld.global.u32 	%r6930, [%rd349];
	// begin inline asm
	{add.f16x2 %r6929,%r6930,%r6928;
}
	// end inline asm
	add.s64 	%rd350, %rd6, %rd348;
	st.global.u32 	[%rd350], %r6929;
	ld.global.u32 	%r6933, [%rd349+12288];
	// begin inline asm
	{add.f16x2 %r6932,%r6933,%r6928;
}
	// end inline asm
	st.global.u32 	[%rd350+12288], %r6932;
	ld.global.u32 	%r6936, [%rd349+24576];
	// begin inline asm
	{add.f16x2 %r6935,%r6936,%r6928;
}
	// end inline asm
	st.global.u32 	[%rd350+24576], %r6935;
	ld.global.u32 	%r6939, [%rd349+36864];
	// begin inline asm
	{add.f16x2 %r6938,%r6939,%r6928;
}
	// end inline asm
	st.global.u32 	[%rd350+36864], %r6938;
	ld.global.u32 	%r6942, [%rd349+49152];
	// begin inline asm
	{add.f16x2 %r6941,%r6942,%r6928;
}
	// end inline asm
	st.global.u32 	[%rd350+49152], %r6941;
	ld.global.u32 	%r6945, [%rd349+61440];
	// begin inline asm
	{add.f16x2 %r6944,%r6945,%r6928;
}
	// end inline asm
	st.global.u32 	[%rd350+61440], %r6944;
	ld.global.u32 	%r6948, [%rd349+73728];
	// begin inline asm
	{add.f16x2 %r6947,%r6948,%r6928;
}
	// end inline asm
	st.global.u32 	[%rd350+73728], %r6947;
	ld.global.u32 	%r6951, [%rd349+86016];
	// begin inline asm
	{add.f16x2 %r6950,%r6951,%r6928;
}
	// end inline asm
	st.global.u32 	[%rd350+86016], %r6950;
	ld.global.u32 	%r6954, [%rd349+98304];
	// begin inline asm
	{add.f16x2 %r6953,%r6954,%r6928;
}
	// end inline asm
	st.global.u32 	[%rd350+98304], %r6953;
	ld.global.u32 	%r6957, [%rd349+110592];
	// begin inline asm
	{add.f16x2 %r6956,%r6957,%r6928;
}
	// end inline asm
	st.global.u32 	[%rd350+110592], %r6956;
	ld.global.u32 	%r6960, [%rd349+122880];
	// begin inline asm
	{add.f16x2 %r6959,%r6960,%r6928;
}
	// end inline asm
	st.global.u32 	[%rd350+122880], %r6959;
	ld.global.u32 	%r6963, [%rd349+135168];
	// begin inline asm
	{add.f16x2 %r6962,%r6963,%r6928;
}
	// end inline asm
	st.global.u32 	[%rd350+135168], %r6962;
	add.s64 	%rd345, %rd424, %rd346;
	// begin inline asm
	ld.global.nc.b32 %r6965, [%rd345];
	// end inline asm
	cvta.to.global.u64 	%rd351, %rd416;
	add.s64 	%rd352, %rd351, %rd348;
	ld.global.u32 	%r6967, [%rd352];
	// begin inline asm
	{add.f16x2 %r6966,%r6967,%r6965;
}
	// end inline asm
	add.s64 	%rd353, %rd5, %rd348;
	st.global.u32 	[%rd353], %r6966;
	ld.global.u32 	%r6970, [%rd352+12288];
	// begin inline asm
	{add.f16x2 %r6969,%r6970,%r6965;
}
	// end inline asm
	st.global.u32 	[%rd353+12288], %r6969;
	ld.global.u32 	%r6973, [%rd352+24576];
	// begin inline asm
	{add.f16x2 %r6972,%r6973,%r6965;
}
	// end inline asm
	st.global.u32 	[%rd353+24576], %r6972;
	ld.global.u32 	%r6976, [%rd352+36864];
	// begin inline asm
	{add.f16x2 %r6975,%r6976,%r6965;
}
	// end inline asm
	st.global.u32 	[%rd353+36864], %r6975;
	ld.global.u32 	%r6979, [%rd352+49152];
	// begin inline asm
	{add.f16x2 %r6978,%r6979,%r6965;
}
	// end inline asm
	st.global.u32 	[%rd353+49152], %r6978;
	ld.global.u32 	%r6982, [%rd352+61440];
	// begin inline asm
	{add.f16x2 %r6981,%r6982,%r6965;
}
	// end inline asm
	st.global.u32 	[%rd353+61440], %r6981;
	ld.global.u32 	%r6985, [%rd352+73728];
	// begin inline asm
	{add.f16x2 %r6984,%r6985,%r6965;
}
	// end inline asm
	st.global.u32 	[%rd353+73728], %r6984;
	ld.global.u32 	%r6988, [%rd352+86016];
	// begin inline asm
	{add.f16x2 %r6987,%r6988,%r6965;
}
	// end inline asm
	st.global.u32 	[%rd353+86016], %r6987;
	ld.global.u32 	%r6991, [%rd352+98304];
	// begin inline asm
	{add.f16x2 %r6990,%r6991,%r6965;
}
	// end inline asm
	st.global.u32 	[%rd353+98304], %r6990;
	ld.global.u32 	%r6994, [%rd352+110592];
	// begin inline asm
	{add.f16x2 %r6993,%r6994,%r6965;
}
	// end inline asm
	st.global.u32 	[%rd353+110592], %r6993;
	ld.global.u32 	%r6997, [%rd352+122880];
	// begin inline asm
	{add.f16x2 %r6996,%r6997,%r6965;
}
	// end inline asm
	st.global.u32 	[%rd353+122880], %r6996;
	ld.global.u32 	%r7000, [%rd352+135168];
	// begin inline asm
	{add.f16x2 %r6999,%r7000,%r6965;
}
	// end inline asm
	st.global.u32 	[%rd353+135168], %r6999;
	cvta.to.global.u64 	%rd354, %rd420;
	add.s64 	%rd355, %rd354, %rd348;
	ld.global.u32 	%r7003, [%rd355];
	// begin inline asm
	{add.f16x2 %r7002,%r7003,%r6965;
}
	// end inline asm
	add.s64 	%rd356, %rd7, %rd348;
	st.global.u32 	[%rd356], %r7002;
	ld.global.u32 	%r7006, [%rd355+12288];
	// begin inline asm
	{add.f16x2 %r7005,%r7006,%r6965;
}
	// end inline asm
	st.global.u32 	[%rd356+12288], %r7005;
	ld.global.u32 	%r7009, [%rd355+24576];
	// begin inline asm
	{add.f16x2 %r7008,%r7009,%r6965;
}
	// end inline asm
	st.global.u32 	[%rd356+24576], %r7008;
	ld.global.u32 	%r7012, [%rd355+36864];
	// begin inline asm
	{add.f16x2 %r7011,%r7012,%r6965;
}
	// end inline asm
	st.global.u32 	[%rd356+36864], %r7011;
	ld.global.u32 	%r7015, [%rd355+49152];
	// begin inline asm
	{add.f16x2 %r7014,%r7015,%r6965;
}
	// end inline asm
	st.global.u32 	[%rd356+49152], %r7014;
	ld.global.u32 	%r7018, [%rd355+61440];
	// begin inline asm
	{add.f16x2 %r7017,%r7018,%r6965;
}
	// end inline asm
	st.global.u32 	[%rd356+61440], %r7017;
	ld.global.u32 	%r7021, [%rd355+73728];
	// begin inline asm
	{add.f16x2 %r7020,%r7021,%r6965;
}
	// end inline asm
	st.global.u32 	[%rd356+73728], %r7020;
	ld.global.u32 	%r7024, [%rd355+86016];
	// begin inline asm
	{add.f16x2 %r7023,%r7024,%r6965;
}
	// end inline asm
	st.global.u32 	[%rd356+86016], %r7023;
	ld.global.u32 	%r7027, [%rd355+98304];
	// begin inline asm
	{add.f16x2 %r7026,%r7027,%r6965;
}
	// end inline asm
	st.global.u32 	[%rd356+98304], %r7026;
	ld.global.u32 	%r7030, [%rd355+110592];
	// begin inline asm
	{add.f16x2 %r7029,%r7030,%r6965;
}
	// end inline asm
	st.global.u32 	[%rd356+110592], %r7029;
	ld.global.u32 	%r7033, [%rd355+122880];
	// begin inline asm
	{add.f16x2 %r7032,%r7033,%r6965;
}
	// end inline asm
	st.global.u32 	[%rd356+122880], %r7032;
	ld.global.u32 	%r7036, [%rd355+135168];
	// begin inline asm
	{add.f16x2 %r7035,%r7036,%r6965;
}
	// end inline asm
	st.global.u32 	[%rd356+135168], %r7035;
$L__BB8_23:
	setp.ne.s64 	%p17, %rd1, 0;
	@%p17 bra 	$L__BB8_25;
	// begin inline asm
	trap;
	// end inline asm
$L__BB8_25:
	setp.ne.s32 	%p18, %r6, 0;
	barrier.sync 	0;
	@%p18 bra 	$L__BB8_28;
	mov.u32 	%r7048, %nctaid.x;
	mov.u32 	%r7049, %nctaid.y;
	mul.lo.s32 	%r7050, %r7048, %r7049;
	mov.u32 	%r7051, %nctaid.z;
	mul.lo.s32 	%r7052, %r7050, %r7051;
	mov.u32 	%r7053, %ctaid.y;
	add.s32 	%r7054, %r5, %r7053;
	mov.u32 	%r7055, %ctaid.z;
	neg.s32 	%r7056, %r7055;
	setp.eq.s32 	%p19, %r7054, %r7056;
	sub.s32 	%r7057, -2147483647, %r7052;
	selp.b32 	%r7047, %r7057, 1, %p19;
	// begin inline asm
	atom.add.release.gpu.u32 %r7046,[%rd4],%r7047;
	// end inline asm
$L__BB8_27:
	// begin inline asm
	ld.acquire.gpu.u32 %r7058,[%rd4];
	// end inline asm
	xor.b32  	%r7059, %r7058, %r7046;
	setp.gt.s32 	%p20, %r7059, -1;
	@%p20 bra 	$L__BB8_27;
$L__BB8_28:
	setp.gt.u32 	%p21, %r5, 95;
	barrier.sync 	0;
	@%p21 bra 	$L__BB8_30;
	ld.param.u64 	%rd430, [_Z21bert_only_global_syncPK6__halfS1_PS_S1_S1_S2_S1_S1_S2_S1_S2_S1_S2_S1_S2_S2_S2_S2_S2_S2_S2__param_17];
	ld.param.u64 	%rd428, [_Z21bert_only_global_syncPK6__halfS1_PS_S1_S1_S2_S1_S1_S2_S1_S2_S1_S2_S1_S2_S2_S2_S2_S2_S2_S2__param_16];
	ld.param.u64 	%rd426, [_Z21bert_only_global_syncPK6__halfS1_PS_S1_S1_S2_S1_S1_S2_S1_S2_S1_S2_S1_S2_S2_S2_S2_S2_S2_S2__param_15];
	cvt.u16.u32 	%rs28, %r5;
	mul.lo.s16 	%rs29, %rs28, 171;
	shr.u16 	%rs30, %rs29, 12;
	mul.lo.s16 	%rs31, %rs30, 24;
	sub.s16 	%rs32, %rs28, %rs31;
	and.b16  	%rs33, %rs32, 255;
	mul.wide.u16 	%r7060, %rs33, 32;
	and.b32  	%r7061, %r7060, 960;
	mul.lo.s32 	%r7062, %r7061, 384;
	and.b32  	%r7063, %r7060, 32;
	mul.wide.u16 	%r7064, %rs30, 96;
	shr.u32 	%r7065, %r6910, 2;
	add.s32 	%r7066, %r7064, %r7065;
	shl.b32 	%r7067, %r7066, 6;
	shl.b32 	%r7068, %r6910, 3;
	and.b32  	%r7069, %r7068, 24;
	or.b32  	%r7070, %r7063, %r7069;
	or.b32  	%r7071, %r7070, %r7062;
	add.s32 	%r7072, %r7071, %r7067;
	or.b32  	%r7073, %r7060, %r7069;
	mad.lo.s32 	%r7074, %r7066, 768, %r7073;
	cvta.to.global.u64 	%rd359, %rd426;
	mul.wide.u32 	%rd360, %r7072, 2;
	add.s64 	%rd361, %rd359, %rd360;
	mul.wide.u32 	%rd362, %r7074, 2;
	add.s64 	%rd363, %rd6, %rd362;
	ld.global.v4.f32 	{%f40, %f41, %f42, %f43}, [%rd363];
	st.global.v4.f32 	[%rd361], {%f40, %f41, %f42, %f43};
	ld.global.v4.f32 	{%f44, %f45, %f46, %f47}, [%rd363+49152];
	st.global.v4.f32 	[%rd361+4096], {%f44, %f45, %f46, %f47};
	ld.global.v4.f32 	{%f48, %f49, %f50, %f51}, [%rd363+98304];
	st.global.v4.f32 	[%rd361+8192], {%f48, %f49, %f50, %f51};
	cvta.to.global.u64 	%rd364, %rd428;
	add.s64 	%rd365, %rd364, %rd360;
	add.s64 	%rd366, %rd5, %rd362;
	ld.global.v4.f32 	{%f52, %f53, %f54, %f55}, [%rd366];
	st.global.v4.f32 	[%rd365], {%f52, %f53, %f54, %f55};
	ld.global.v4.f32 	{%f56, %f57, %f58, %f59}, [%rd366+49152];
	st.global.v4.f32 	[%rd365+4096], {%f56, %f57, %f58, %f59};
	ld.global.v4.f32 	{%f60, %f61, %f62, %f63}, [%rd366+98304];
	st.global.v4.f32 	[%rd365+8192], {%f60, %f61, %f62, %f63};
	cvta.to.global.u64 	%rd367, %rd430;
	add.s64 	%rd368, %rd367, %rd360;
	add.s64 	%rd369, %rd7, %rd362;
	ld.global.v4.f32 	{%f64, %f65, %f66, %f67}, [%rd369];
	st.global.v4.f32 	[%rd368], {%f64, %f65, %f66, %f67};
	ld.global.v4.f32 	{%f68, %f69, %f70, %f71}, [%rd369+49152];
	st.global.v4.f32 	[%rd368+4096], {%f68, %f69, %f70, %f71};
	ld.global.v4.f32 	{%f72, %f73, %f74, %f75}, [%rd369+98304];
	st.global.v4.f32 	[%rd368+8192], {%f72, %f73, %f74, %f75};
$L__BB8_30:
	setp.ne.s64 	%p22, %rd1, 0;
	@%p22 bra 	$L__BB8_32;
	// begin inline asm
	trap;
	// end inline asm
$L__BB8_32:
	setp.ne.s32 	%p23, %r6, 0;
	barrier.sync 	0;
	@%p23 bra 	$L__BB8_35;
	mov.u32 	%r7077, %nctaid.x;
	mov.u32 	%r7078, %nctaid.y;
	mul.lo.s32 	%r7079, %r7077, %r7078;
	mov.u32 	%r7080, %nctaid.z;
	mul.lo.s32 	%r7081, %r7079, %r7080;
	mov.u32 	%r7082, %ctaid.y;
	add.s32 	%r7083, %r5, %r7082;
	mov.u32 	%r7084, %ctaid.z;
	neg.s32 	%r7085, %r7084;
	setp.eq.s32 	%p24, %r7083, %r7085;
	sub.s32 	%r7086, -2147483647, %r7081;
	selp.b32 	%r7076, %r7086, 1, %p24;
	// begin inline asm
	atom.add.release.gpu.u32 %r7075,[%rd4],%r7076;
	// end inline asm
$L__BB8_34:
	// begin inline asm
	ld.acquire.gpu.u32 %r7087,[%rd4];
	// end inline asm
	xor.b32  	%r7088, %r7087, %r7075;
	setp.gt.s32 	%p25, %r7088, -1;
	@%p25 bra 	$L__BB8_34;
$L__BB8_35:
	barrier.sync 	0;
	setp.gt.u32 	%p26, %r5, 107;
	@%p26 bra 	$L__BB8_37;
	ld.param.u64 	%rd431, [_Z21bert_only_global_syncPK6__halfS1_PS_S1_S1_S2_S1_S1_S2_S1_S2_S1_S2_S1_S2_S2_S2_S2_S2_S2_S2__param_18];
	ld.param.u64 	%rd429, [_Z21bert_only_global_syncPK6__halfS1_PS_S1_S1_S2_S1_S1_S2_S1_S2_S1_S2_S1_S2_S2_S2_S2_S2_S2_S2__param_16];
	ld.param.u64 	%rd427, [_Z21bert_only_global_syncPK6__halfS1_PS_S1_S1_S2_S1_S1_S2_S1_S2_S1_S2_S1_S2_S2_S2_S2_S2_S2_S2__param_15];
	mov.u32 	%r7105, %tid.x;
	shr.u32 	%r7106, %r7105, 5;
	and.b32  	%r7107, %r7106, 1;
	mov.u32 	%r7108, %ctaid.x;
	cvt.u16.u32 	%rs35, %r7108;
	mul.lo.s16 	%rs36, %rs35, 57;
	shr.u16 	%rs37, %rs36, 9;
	cvt.u32.u16 	%r7109, %rs37;
	mul.lo.s16 	%rs38, %rs37, 9;
	sub.s16 	%rs39, %rs35, %rs38;
	and.b16  	%rs40, %rs39, 255;
	mul.lo.s16 	%rs41, %rs40, 86;
	shr.u16 	%rs42, %rs41, 8;
	mul.lo.s16 	%rs43, %rs42, 3;
	sub.s16 	%rs44, %rs39, %rs43;
	mov.f32 	%f76, 0f00000000;
	// begin inline asm
	{  cvt.rn.f16.f32 %rs34, %f76;}

	// end inline asm
	mov.b32 	%r7110, {%rs34, %rs34};
	shr.u32 	%r7111, %r7105, 3;
	shl.b32 	%r7112, %r7105, 3;
	and.b32  	%r7113, %r7112, 56;
	mul.wide.u16 	%r7114, %rs37, 24576;
	and.b16  	%rs45, %rs44, 255;
	mul.wide.u16 	%r7115, %rs45, 128;
	or.b32  	%r7116, %r7115, %r7111;
	or.b32  	%r7117, %r7114, %r7113;
	mad.lo.s32 	%r7118, %r7111, 72, %r7113;
	shl.b32 	%r7119, %r7116, 6;
	add.s32 	%r7120, %r7117, %r7119;
	shl.b32 	%r7121, %r7118, 1;
	mov.u32 	%r7122, all_shared_mem;
	add.s32 	%r7089, %r7122, %r7121;
	cvta.to.global.u64 	%rd388, %rd429;
	mul.wide.u32 	%rd389, %r7120, 2;
	add.s64 	%rd372, %rd388, %rd389;
	// begin inline asm
	cp.async.cg.shared.global [%r7089], [%rd372], 16, 16;
	// end inline asm
	add.s32 	%r7123, %r7120, 1024;
	add.s32 	%r7090, %r7089, 2304;
	mul.wide.u32 	%rd390, %r7123, 2;
	add.s64 	%rd373, %rd388, %rd390;
	// begin inline asm
	cp.async.cg.shared.global [%r7090], [%rd373], 16, 16;
	// end inline asm
	add.s32 	%r7124, %r7120, 2048;
	add.s32 	%r7091, %r7089, 4608;
	mul.wide.u32 	%rd391, %r7124, 2;
	add.s64 	%rd374, %rd388, %rd391;
	// begin inline asm
	cp.async.cg.shared.global [%r7091], [%rd374], 16, 16;
	// end inline asm
	add.s32 	%r7125, %r7120, 3072;
	add.s32 	%r7092, %r7089, 6912;
	mul.wide.u32 	%rd392, %r7125, 2;
	add.s64 	%rd375, %rd388, %rd392;
	// begin inline asm
	cp.async.cg.shared.global [%r7092], [%rd375], 16, 16;
	// end inline asm
	add.s32 	%r7126, %r7120, 4096;
	add.s32 	%r7093, %r7089, 9216;
	mul.wide.u32 	%rd393, %r7126, 2;
	add.s64 	%rd376, %rd388, %rd393;
	// begin inline asm
	cp.async.cg.shared.global [%r7093], [%rd376], 16, 16;
	// end inline asm
	add.s32 	%r7127, %r7120, 5120;
	add.s32 	%r7094, %r7089, 11520;
	mul.wide.u32 	%rd394, %r7127, 2;
	add.s64 	%rd377, %rd388, %rd394;
	// begin inline asm
	cp.async.cg.shared.global [%r7094], [%rd377], 16, 16;
	// end inline asm
	add.s32 	%r7128, %r7120, 6144;
	add.s32 	%r7095, %r7089, 13824;
	mul.wide.u32 	%rd395, %r7128, 2;
	add.s64 	%rd378, %rd388, %rd395;
	// begin inline asm
	cp.async.cg.shared.global [%r7095], [%rd378], 16, 16;
	// end inline asm
	add.s32 	%r7129, %r7120, 7168;
	add.s32 	%r7096, %r7089, 16128;
	mul.wide.u32 	%rd396, %r7129, 2;
	add.s64 	%rd379, %rd388, %rd396;
	// begin inline asm
	cp.async.cg.shared.global [%r7096], [%rd379], 16, 16;
	// end inline asm
	mul.wide.u16 	%r7130, %rs42, 128;
	or.b32  	%r7131, %r7130, %r7111;
	shl.b32 	%r7132, %r7131, 6;
	add.s32 	%r7133, %r7117, %r7132;
	add.s32 	%r7097, %r7089, 18432;
	cvta.to.global.u64 	%rd397, %rd427;
	mul.wide.u32 	%rd398, %r7133, 2;
	add.s64 	%rd380, %rd397, %rd398;
	// begin inline asm
	cp.async.cg.shared.global [%r7097], [%rd380], 16, 16;
	// end inline asm
	add.s32 	%r7134, %r7133, 1024;
	add.s32 	%r7098, %r7089, 20736;
	mul.wide.u32 	%rd399, %r7134, 2;
	add.s64 	%rd381, %rd397, %rd399;
	// begin inline asm
	cp.async.cg.shared.global [%r7098], [%rd381], 16, 16;
	// end inline asm
	add.s32 	%r7135, %r7133, 2048;
	add.s32 	%r7099, %r7089, 23040;
	mul.wide.u32 	%rd400, %r7135, 2;
	add.s64 	%rd382, %rd397, %rd400;
	// begin inline asm
	cp.async.cg.shared.global [%r7099], [%rd382], 16, 16;
	// end inline asm
	add.s32 	%r7136, %r7133, 3072;
	add.s32 	%r7100, %r7089, 25344;
	mul.wide.u32 	%rd401, %r7136, 2;
	add.s64 	%rd383, %rd397, %rd401;
	// begin inline asm
	cp.async.cg.shared.global [%r7100], [%rd383], 16, 16;
	// end inline asm
	add.s32 	%r7137, %r7133, 4096;
	add.s32 	%r7101, %r7089, 27648;
	mul.wide.u32 	%rd402, %r7137, 2;
	add.s64 	%rd384, %rd397, %rd402;
	// begin inline asm
	cp.async.cg.shared.global [%r7101], [%rd384], 16, 16;
	// end inline asm
	add.s32 	%r7138, %r7133, 5120;
	add.s32 	%r7102, %r7089, 29952;
	mul.wide.u32 	%rd403, %r7138, 2;
	add.s64 	%rd385, %rd397, %rd403;
	// begin inline asm
	cp.async.cg.shared.global [%r7102], [%rd385], 16, 16;
	// end inline asm
	add.s32 	%r7139, %r7133, 6144;
	add.s32 	%r7103, %r7089, 32256;
	mul.wide.u32 	%rd404, %r7139, 2;
	add.s64 	%rd386, %rd397, %rd404;
	// begin inline asm
	cp.async.cg.shared.global [%r7103], [%rd386], 16, 16;
	// end inline asm
	add.s32 	%r7140, %r7133, 7168;
	add.s32 	%r7104, %r7089, 34560;
	mul.wide.u32 	%rd405, %r7140, 2;
	add.s64 	%rd387, %rd397, %rd405;
	// begin inline asm
	cp.async.cg.shared.global [%r7104], [%rd387], 16, 16;
	// end inline asm
	// begin inline asm
	cp.async.commit_group;
	// end inline asm
	// begin inline asm
	cp.async.wait_group 0;
	// end inline asm
	bar.sync 	0;
	and.b32  	%r7141, %r7105, 960;
	mad.lo.s32 	%r7142, %r7107, 9216, %r7122;
	mov.b32 	%r7143, 72;
	wmma.load.a.sync.aligned.row.m16n16k16.shared.f16 	{%r7144, %r7145, %r7146, %r7147, %r7148, %r7149, %r7150, %r7151}, [%r7142], %r7143;
	add.s32 	%r7152, %r7142, 2304;
	wmma.load.a.sync.aligned.row.m16n16k16.shared.f16 	{%r7153, %r7154, %r7155, %r7156, %r7157, %r7158, %r7159, %r7160}, [%r7152], %r7143;
	add.s32 	%r7161, %r7142, 4608;
	wmma.load.a.sync.aligned.row.m16n16k16.shared.f16 	{%r7162, %r7163, %r7164, %r7165, %r7166, %r7167, %r7168, %r7169}, [%r7161], %r7143;
	add.s32 	%r7170, %r7142, 6912;
	wmma.load.a.sync.aligned.row.m16n16k16.shared.f16 	{%r7171, %r7172, %r7173, %r7174, %r7175, %r7176, %r7177, %r7178}, [%r7170], %r7143;
	mad.lo.s32 	%r7179, %r7141, 144, %r7122;
	add.s32 	%r7180, %r7179, 18432;
	wmma.load.b.sync.aligned.col.m16n16k16.shared.f16 	{%r7181, %r7182, %r7183, %r7184, %r7185, %r7186, %r7187, %r7188}, [%r7180], %r7143;
	add.s32 	%r7189, %r7179, 20736;
	wmma.load.b.sync.aligned.col.m16n16k16.shared.f16 	{%r7190, %r7191, %r7192, %r7193, %r7194, %r7195, %r7196, %r7197}, [%r7189], %r7143;
	add.s32 	%r7198, %r7179, 23040;
	wmma.load.b.sync.aligned.col.m16n16k16.shared.f16 	{%r7199, %r7200, %r7201, %r7202, %r7203, %r7204, %r7205, %r7206}, [%r7198], %r7143;
	add.s32 	%r7207, %r7179, 25344;
	wmma.load.b.sync.aligned.col.m16n16k16.shared.f16 	{%r7208, %r7209, %r7210, %r7211, %r7212, %r7213, %r7214, %r7215}, [%r7207], %r7143;
	wmma.mma.sync.aligned.row.col.m16n16k16.f16.f16 {%r7216, %r7217, %r7218, %r7219}, {%r7144, %r7145, %r7146, %r7147, %r7148, %r7149, %r7150, %r7151}, {%r7181, %r7182, %r7183, %r7184, %r7185, %r7186, %r7187, %r7188}, {%r7110, %r7110, %r7110, %r7110};
	wmma.mma.sync.aligned.row.col.m16n16k16.f16.f16 {%r7220, %r7221, %r7222, %r7223}, {%r7144, %r7145, %r7146, %r7147, %r7148, %r7149, %r7150, %r7151}, {%r7190, %r7191, %r7192, %r7193, %r7194, %r7195, %r7196, %r7197}, {%r7110, %r7110, %r7110, %r7110};
	wmma.mma.sync.aligned.row.col.m16n16k16.f16.f16 {%r7224, %r7225, %r7226, %r7227}, {%r7144, %r7145, %r7146, %r7147, %r7148, %r7149, %r7150, %r7151}, {%r7199, %r7200, %r7201, %r7202, %r7203, %r7204, %r7205, %r7206}, {%r7110, %r7110, %r7110, %r7110};
	wmma.mma.sync.aligned.row.col.m16n16k16.f16.f16 {%r7228, %r7229, %r7230, %r7231}, {%r7144, %r7145, %r7146, %r7147, %r7148, %r7149, %r7150, %r7151}, {%r7208, %r7209, %r7210, %r7211, %r7212, %r7213, %r7214, %r7215}, {%r7110, %r7110, %r7110, %r7110};
	wmma.mma.sync.aligned.row.col.m16n16k16.f16.f16 {%r7232, %r7233, %r7234, %r7235}, {%r7153, %r7154, %r7155, %r7156, %r7157, %r7158, %r7159, %r7160}, {%r7181, %r7182, %r7183, %r7184, %r7185, %r7186, %r7187, %r7188}, {%r7110, %r7110, %r7110, %r7110};
	wmma.mma.sync.aligned.row.col.m16n16k16.f16.f16 {%r7236, %r7237, %r7238, %r7239}, {%r7153, %r7154, %r7155, %r7156, %r7157, %r7158, %r7159, %r7160}, {%r7190, %r7191, %r7192, %r7193, %r7194, %r7195, %r7196, %r7197}, {%r7110, %r7110, %r7110, %r7110};
	wmma.mma.sync.aligned.row.col.m16n16k16.f16.f16 {%r7240, %r7241, %r7242, %r7243}, {%r7153, %r7154, %r7155, %r7156, %r7157, %r7158, %r7159, %r7160}, {%r7199, %r7200, %r7201, %r7202, %r7203, %r7204, %r7205, %r7206}, {%r7110, %r7110, %r7110, %r7110};
	wmma.mma.sync.aligned.row.col.m16n16k16.f16.f16 {%r7244, %r7245, %r7246, %r7247}, {%r7153, %r7154, %r7155, %r7156, %r7157, %r7158, %r7159, %r7160}, {%r7208, %r7209, %r7210, %r7211, %r7212, %r7213, %r7214, %r7215}, {%r7110, %r7110, %r7110, %r7110};
	wmma.mma.sync.aligned.row.col.m16n16k16.f16.f16 {%r7248, %r7249, %r7250, %r7251}, {%r7162, %r7163, %r7164, %r7165, %r7166, %r7167, %r7168, %r7169}, {%r7181, %r7182, %r7183, %r7184, %r7185, %r7186, %r7187, %r7188}, {%r7110, %r7110, %r7110, %r7110};
	wmma.mma.sync.aligned.row.col.m16n16k16.f16.f16 {%r7252, %r7253, %r7254, %r7255}, {%r7162, %r7163, %r7164, %r7165, %r7166, %r7167, %r7168, %r7169}, {%r7190, %r7191, %r7192, %r7193, %r7194, %r7195, %r7196, %r7197}, {%r7110, %r7110, %r7110, %r7110};
	wmma.mma.sync.aligned.row.col.m16n16k16.f16.f16 {%r7256, %r7257, %r7258, %r7259}, {%r7162, %r7163, %r7164, %r7165, %r7166, %r7167, %r7168, %r7169}, {%r7199, %r7200, %r7201, %r7202, %r7203, %r7204, %r7205, %r7206}, {%r7110, %r7110, %r7110, %r7110};
	wmma.mma.sync.aligned.row.col.m16n16k16.f16.f16 {%r7260, %r7261, %r7262, %r7263}, {%r7162, %r7163, %r7164, %r7165, %r7166, %r7167, %r7168, %r7169}, {%r7208, %r7209, %r7210, %r7211, %r7212, %r7213, %r7214, %r7215}, {%r7110, %r7110, %r7110, %r7110};
	wmma.mma.sync.aligned.row.col.m16n16k16.f16.f16 {%r7264, %r7265, %r7266, %r7267}, {%r7171, %r7172, %r7173, %r7174, %r7175, %r7176, %r7177, %r7178}, {%r7181, %r7182, %r7183, %r7184, %r7185, %r7186, %r7187, %r7188}, {%r7110, %r7110, %r7110, %r7110};
	wmma.mma.sync.aligned.row.col.m16n16k16.f16.f16 {%r7268, %r7269, %r7270, %r7271}, {%r7171, %r7172, %r7173, %r7174, %r7175, %r7176, %r7177, %r7178}, {%r7190, %r7191, %r7192, %r7193, %r7194, %r7195, %r7196, %r7197}, {%r7110, %r7110, %r7110, %r7110};
	wmma.mma.sync.aligned.row.col.m16n16k16.f16.f16 {%r7272, %r7273, %r7274, %r7275}, {%r7171, %r7172, %r7173, %r7174, %r7175, %r7176, %r7177, %r7178}, {%r7199, %r7200, %r7201, %r7202, %r7203, %r7204, %r7205, %r7206}, {%r7110, %r7110, %r7110, %r7110};
	wmma.mma.sync.aligned.row.col.m16n16k16.f16.f16 {%r7276, %r7277, %r7278, %r7279}, {%r7171, %r7172, %r7173, %r7174, %r7175, %r7176, %r7177, %r7178}, {%r7208, %r7209, %r7210, %r7211, %r7212, %r7213, %r7214, %r7215}, {%r7110, %r7110, %r7110, %r7110};
	add.s32 	%r7280, %r7142, 32;
	wmma.load.a.sync.aligned.row.m16n16k16.shared.f16 	{%r7281, %r7282, %r7283, %r7284, %r7285, %r7286, %r7287, %r7288}, [%r7280], %r7143;
	add.s32 	%r7289, %r7142, 2336;
	wmma.load.a.sync.aligned.row.m16n16k16.shared.f16 	{%r7290, %r7291, %r7292, %r7293, %r7294, %r7295, %r7296, %r7297}, [%r7289], %r7143;
	add.s32 	%r7298, %r7142, 4640;
	wmma.load.a.sync.aligned.row.m16n16k16.shared.f16 	{%r7299, %r7300, %r7301, %r7302, %r7303, %r7304, %r7305, %r7306}, [%r7298], %r7143;
	add.s32 	%r7307, %r7142, 6944;
	wmma.load.a.sync.aligned.row.m16n16k16.shared.f16 	{%r7308, %r7309, %r7310, %r7311, %r7312, %r7313, %r7314, %r7315}, [%r7307], %r7143;
	add.s32 	%r7316, %r7179, 18464;
	wmma.load.b.sync.aligned.col.m16n16k16.shared.f16 	{%r7317, %r7318, %r7319, %r7320, %r7321, %r7322, %r7323, %r7324}, [%r7316], %r7143;
	add.s32 	%r7325, %r7179, 20768;
	wmma.load.b.sync.aligned.col.m16n16k16.shared.f16 	{%r7326, %r7327, %r7328, %r7329, %r7330, %r7331, %r7332, %r7333}, [%r7325], %r7143;
	add.s32 	%r7334, %r7179, 23072;
	wmma.load.b.sync.aligned.col.m16n16k16.shared.f16 	{%r7335, %r7336, %r7337, %r7338, %r7339, %r7340, %r7341, %r7342}, [%r7334], %r7143;
	add.s32 	%r7343, %r7179, 25376;
	wmma.load.b.sync.aligned.col.m16n16k16.shared.f16 	{%r7344, %r7345, %r7346, %r7347, %r7348, %r7349, %r7350, %r7351}, [%r7343], %r7143;
	wmma.mma.sync.aligned.row.col.m16n16k16.f16.f16 {%r7352, %r7353, %r7354, %r7355}, {%r7281, %r7282, %r7283, %r7284, %r7285, %r7286, %r7287, %r7288}, {%r7317, %r7318, %r7319, %r7320, %r7321, %r7322, %r7323, %r7324}, {%r7216, %r7217, %r7218, %r7219};
	wmma.mma.sync.aligned.row.col.m16n16k16.f16.f16 {%r7356, %r7357, %r7358, %r7359}, {%r7281, %r7282, %r7283, %r7284, %r7285, %r7286, %r7287, %r7288}, {%r7326, %r7327, %r7328, %r7329, %r7330, %r7331, %r7332, %r7333}, {%r7220, %r7221, %r7222, %r7223};
	wmma.mma.sync.aligned.row.col.m16n16k16.f16.f16 {%r7360, %r7361, %r7362, %r7363}, {%r7281, %r7282, %r7283, %r7284, %r7285, %r7286, %r7287, %r7288}, {%r7335, %r7336, %r7337, %r7338, %r7339, %r7340, %r7341, %r7342}, {%r7224, %r7225, %r7226, %r7227};
	wmma.mma.sync.aligned.row.col.m16n16k16.f16.f16 {%r7364, %r7365, %r7366, %r7367}, {%r7281, %r7282, %r7283, %r7284, %r7285, %r7286, %r7287, %r7288}, {%r7344, %r7345, %r7346, %r7347, %r7348, %r7349, %r7350, %r7351}, {%r7228, %r7229, %r7230, %r7231};
	wmma.mma.sync.aligned.row.col.m16n16k16.f16.f16 {%r7368, %r7369, %r7370, %r7371}, {%r7290, %r7291, %r7292, %r7293, %r7294, %r7295, %r7296, %r7297}, {%r7317, %r7318, %r7319, %r7320, %r7321, %r7322, %r7323, %r7324}, {%r7232, %r7233, %r7234, %r7235};
	wmma.mma.sync.aligned.row.col.m16n16k16.f16.f16 {%r7372, %r7373, %r7374, %r7375}, {%r7290, %r7291, %r7292, %r7293, %r7294, %r7295, %r7296, %r7297}, {%r7326, %r7327, %r7328, %r7329, %r7330, %r7331, %r7332, %r7333}, {%r7236, %r7237, %r7238, %r7239};
	wmma.mma.sync.aligned.row.col.m16n16k16.f16.f16 {%r7376, %r7377, %r7378, %r7379}, {%r7290, %r7291, %r7292, %r7293, %r7294, %r7295, %r7296, %r7297}, {%r7335, %r7336, %r7337, %r7338, %r7339, %r7340, %r7341, %r7342}, {%r7240, %r7241, %r7242, %r7243};
	wmma.mma.sync.aligned.row.col.m16n16k16.f16.f16 {%r7380, %r7381, %r7382, %r7383}, {%r7290, %r7291, %r7292, %r7293, %r7294, %r7295, %r7296, %r7297}, {%r7344, %r7345, %r7346, %r7347, %r7348, %r7349, %r7350, %r7351}, {%r7244, %r7245, %r7246, %r7247};
	wmma.mma.sync.aligned.row.col.m16n16k16.f16.f16 {%r7384, %r7385, %r7386, %r7387}, {%r7299, %r7300, %r7301, %r7302, %r7303, %r7304, %r7305, %r7306}, {%r7317, %r7318, %r7319, %r7320, %r7321, %r7322, %r7323, %r7324}, {%r7248, %r7249, %r7250, %r7251};
	wmma.mma.sync.aligned.row.col.m16n16k16.f16.f16 {%r7388, %r7389, %r7390, %r7391}, {%r7299, %r7300, %r7301, %r7302, %r7303, %r7304, %r7305, %r7306}, {%r7326, %r7327, %r7328, %r7329, %r7330, %r7331, %r7332, %r7333}, {%r7252, %r7253, %r7254, %r7255};
	wmma.mma.sync.aligned.row.col.m16n16k16.f16.f16 {%r7392, %r7393, %r7394, %r7395}, {%r7299, %r7300, %r7301, %r7302, %r7303, %r7304, %r7305, %r7306}, {%r7335, %r7336, %r7337, %r7338, %r7339, %r7340, %r7341, %r7342}, {%r7256, %r7257, %r7258, %r7259};
	wmma.mma.sync.aligned.row.col.m16n16k16.f16.f16 {%r7396, %r7397, %r7398, %r7399}, {%r7299, %r7300, %r7301, %r7302, %r7303, %r7304, %r7305, %r7306}, {%r7344, %r7345, %r7346, %r7347, %r7348, %r7349, %r7350, %r7351}, {%r7260, %r7261, %r7262, %r7263};
	wmma.mma.sync.aligned.row.col.m16n16k16.f16.f16 {%r7400, %r7401, %r7402, %r7403}, {%r7308, %r7309, %r7310, %r7311, %r7312, %r7313, %r7314, %r7315}, {%r7317, %r7318, %r7319, %r7320, %r7321, %r7322, %r7323, %r7324}, {%r7264, %r7265, %r7266, %r7267};
	wmma.mma.sync.aligned.row.col.m16n16k16.f16.f16 {%r7404, %r7405, %r7406, %r7407}, {%r7308, %r7309, %r7310, %r7311, %r7312, %r7313, %r7314, %r7315}, {%r7326, %r7327, %r7328, %r7329, %r7330, %r7331, %r7332, %r7333}, {%r7268, %r7269, %r7270, %r7271};
	wmma.mma.sync.aligned.row.col.m16n16k16.f16.f16 {%r7408, %r7409, %r7410, %r7411}, {%r7308, %r7309, %r7310, %r7311, %r7312, %r7313, %r7314, %r7315}, {%r7335, %r7336, %r7337, %r7338, %r7339, %r7340, %r7341, %r7342}, {%r7272, %r7273, %r7274, %r7275};
	wmma.mma.sync.aligned.row.col.m16n16k16.f16.f16 {%r7412, %r7413, %r7414, %r7415}, {%r7308, %r7309, %r7310, %r7311, %r7312, %r7313, %r7314, %r7315}, {%r7344, %r7345, %r7346, %r7347, %r7348, %r7349, %r7350, %r7351}, {%r7276, %r7277, %r7278, %r7279};
	add.s32 	%r7416, %r7142, 64;
	wmma.load.a.sync.aligned.row.m16n16k16.shared.f16 	{%r7417, %r7418, %r7419, %r7420, %r7421, %r7422, %r7423, %r7424}, [%r7416], %r7143;
	add.s32 	%r7425, %r7142, 2368;
	wmma.load.a.sync.aligned.row.m16n16k16.shared.f16 	{%r7426, %r7427, %r7428, %r7429, %r7430, %r7431, %r7432, %r7433}, [%r7425], %r7143;
	add.s32 	%r7434, %r7142, 4672;
	wmma.load.a.sync.aligned.row.m16n16k16.shared.f16 	{%r7435, %r7436, %r7437, %r7438, %r7439, %r7440, %r7441, %r7442}, [%r7434], %r7143;
	add.s32 	%r7443, %r7142, 6976;
	wmma.load.a.sync.aligned.row.m16n16k16.shared.f16 	{%r7444, %r7445, %r7446, %r7447, %r7448, %r7449, %r7450, %r7451}, [%r7443], %r7143;
	add.s32 	%r7452, %r7179, 18496;
	wmma.load.b.sync.aligned.col.m16n16k16.shared.f16 	{%r7453, %r7454, %r7455, %r7456, %r7457, %r7458, %r7459, %r7460}, [%r7452], %r7143;
	add.s32 	%r7461, %r7179, 20800;
	wmma.load.b.sync.aligned.col.m16n16k16.shared.f16 	{%r7462, %r7463, %r7464, %r7465, %r7466, %r7467, %r7468, %r7469}, [%r7461], %r7143;
	add.s32 	%r7470, %r7179, 23104;
	wmma.load.b.sync.aligned.col.m16n16k16.shared.f16 	{%r7471, %r7472, %r7473, %r7474, %r7475, %r7476, %r7477, %r7478}, [%r7470], %r7143;
	add.s32 	%r7479, %r7179, 25408;
	wmma.load.b.sync.aligned.col.m16n16k16.shared.f16 	{%r7480, %r7481, %r7482, %r7483, %r7484, %r7485, %r7486, %r7487}, [%r7479], %r7143;
	wmma.mma.sync.aligned.row.col.m16n16k16.f16.f16 {%r7488, %r7489, %r7490, %r7491}, {%r7417, %r7418, %r7419, %r7420, %r7421, %r7422, %r7423, %r7424}, {%r7453, %r7454, %r7455, %r7456, %r7457, %r7458, %r7459, %r7460}, {%r7352, %r7353, %r7354, %r7355};
	wmma.mma.sync.aligned.row.col.m16n16k16.f16.f16 {%r7492, %r7493, %r7494, %r7495}, {%r7417, %r7418, %r7419, %r7420, %r7421, %r7422, %r7423, %r7424}, {%r7462, %r7463, %r7464, %r7465, %r7466, %r7467, %r7468, %r7469}, {%r7356, %r7357, %r7358, %r7359};
	wmma.mma.sync.aligned.row.col.m16n16k16.f16.f16 {%r7496, %r7497, %r7498, %r7499}, {%r7417, %r7418, %r7419, %r7420, %r7421, %r7422, %r7423, %r7424}, {%r7471, %r7472, %r7473, %r7474, %r7475, %r7476, %r7477, %r7478}, {%r7360, %r7361, %r7362, %r7363};
	wmma.mma.sync.aligned.row.col.m16n16k16.f16.f16 {%r7500, %r7501, %r7502, %r7503}, {%r7417, %r7418, %r7419, %r7420, %r7421, %r7422, %r7423, %r7424}, {%r7480, %r7481, %r7482, %r7483, %r7484, %r7485, %r7486, %r7487}, {%r7364, %r7365, %r7366, %r7367};
	wmma.mma.sync.aligned.row.col.m16n16k16.f16.f16 {%r7504, %r7505, %r7506, %r7507}, {%r7426, %r7427, %r7428, %r7429, %r7430, %r7431, %r7432, %r7433}, {%r7453, %r7454, %r7455, %r7456, %r7457, %r7458, %r7459, %r7460}, {%r7368, %r7369, %r7370, %r7371};
	wmma.mma.sync.aligned.row.col.m16n16k16.f16.f16 {%r7508, %r7509, %r7510, %r7511}, {%r7426, %r7427, %r7428, %r7429, %r7430, %r7431, %r7432, %r7433}, {%r7462, %r7463, %r7464, %r7465, %r7466, %r7467, %r7468, %r7469}, {%r7372, %r7373, %r7374, %r7375};
	wmma.mma.sync.aligned.row.col.m16n16k16.f16.f16 {%r7512, %r7513, %r7514, %r7515}, {%r7426, %r7427, %r7428, %r7429, %r7430, %r7431, %r7432, %r7433}, {%r7471, %r7472, %r7473, %r7474, %r7475, %r7476, %r7477, %r7478}, {%r7376, %r7377, %r7378, %r7379};
	wmma.mma.sync.aligned.row.col.m16n16k16.f16.f16 {%r7516, %r7517, %r7518, %r7519}, {%r7426, %r7427, %r7428, %r7429, %r7430, %r7431, %r7432, %r7433}, {%r7480, %r7481, %r7482, %r7483, %r7484, %r7485, %r7486, %r7487}, {%r7380, %r7381, %r7382, %r7383};
	wmma.mma.sync.aligned.row.col.m16n16k16.f16.f16 {%r7520, %r7521, %r7522, %r7523}, {%r7435, %r7436, %r7437, %r7438, %r7439, %r7440, %r7441, %r7442}, {%r7453, %r7454, %r7455, %r7456, %r7457, %r7458, %r7459, %r7460}, {%r7384, %r7385, %r7386, %r7387};
	wmma.mma.sync.aligned.row.col.m16n16k16.f16.f16 {%r7524, %r7525, %r7526, %r7527}, {%r7435, %r7436, %r7437, %r7438, %r7439, %r7440, %r7441, %r7442}, {%r7462, %r7463, %r7464, %r7465, %r7466, %r7467, %r7468, %r7469}, {%r7388, %r7389, %r7390, %r7391};
	wmma.mma.sync.aligned.row.col.m16n16k16.f16.f16 {%r7528, %r7529, %r7530, %r7531}, {%r7435, %r7436, %r7437, %r7438, %r7439, %r7440, %r7441, %r7442}, {%r7471, %r7472, %r7473, %r7474, %r7475, %r7476, %r7477, %r7478}, {%r7392, %r7393, %r7394, %r7395};
	wmma.mma.sync.aligned.row.col.m16n16k16.f16.f16 {%r7532, %r7533, %r7534, %r7535}, {%r7435, %r7436, %r7437, %r7438, %r7439, %r7440, %r7441, %r7442}, {%r7480, %r7481, %r7482, %r7483, %r7484, %r7485, %r7486, %r7487}, {%r7396, %r7397, %r7398, %r7399};
	wmma.mma.sync.aligned.row.col.m16n16k16.f16.f16 {%r7536, %r7537, %r7538, %r7539}, {%r7444, %r7445, %r7446, %r7447, %r7448, %r7449, %r7450, %r7451}, {%r7453, %r7454, %r7455, %r7456, %r7457, %r7458, %r7459, %r7460}, {%r7400, %r7401, %r7402, %r7403};
	wmma.mma.sync.aligned.row.col.m16n16k16.f16.f16 {%r7540, %r7541, %r7542, %r7543}, {%r7444, %r7445, %r7446, %r7447, %r7448, %r7449, %r7450, %r7451}, {%r7462, %r7463, %r7464, %r7465, %r7466, %r7467, %r7468, %r7469}, {%r7404, %r7405, %r7406, %r7407};
	wmma.mma.sync.aligned.row.col.m16n16k16.f16.f16 {%r7544, %r7545, %r7546, %r7547}, {%r7444, %r7445, %r7446, %r7447, %r7448, %r7449, %r7450, %r7451}, {%r7471, %r7472, %r7473, %r7474, %r7475, %r7476, %r7477, %r7478}, {%r7408, %r7409, %r7410, %r7411};
	wmma.mma.sync.aligned.row.col.m16n16k16.f16.f16 {%r7548, %r7549, %r7550, %r7551}, {%r7444, %r7445, %r7446, %r7447, %r7448, %r7449, %r7450, %r7451}, {%r7480, %r7481, %r7482, %r7483, %r7484, %r7485, %r7486, %r7487}, {%r7412, %r7413, %r7414, %r7415};
	add.s32 	%r7552, %r7142, 96;
	wmma.load.a.sync.aligned.row.m16n16k16.shared.f16 	{%r7553, %r7554, %r7555, %r7556, %r7557, %r7558, %r7559, %r7560}, [%r7552], %r7143;
	add.s32 	%r7561, %r7142, 2400;
	wmma.load.a.sync.aligned.row.m16n16k16.shared.f16 	{%r7562, %r7563, %r7564, %r7565, %r7566, %r7567, %r7568, %r7569}, [%r7561], %r7143;
	add.s32 	%r7570, %r7142, 4704;
	wmma.load.a.sync.aligned.row.m16n16k16.shared.f16 	{%r7571, %r7572, %r7573, %r7574, %r7575, %r7576, %r7577, %r7578}, [%r7570], %r7143;
	add.s32 	%r7579, %r7142, 7008;
	wmma.load.a.sync.aligned.row.m16n16k16.shared.f16 	{%r7580, %r7581, %r7582, %r7583, %r7584, %r7585, %r7586, %r7587}, [%r7579], %r7143;
	add.s32 	%r7588, %r7179, 18528;
	wmma.load.b.sync.aligned.col.m16n16k16.shared.f16 	{%r7589, %r7590, %r7591, %r7592, %r7593, %r7594, %r7595, %r7596}, [%r7588], %r7143;
	add.s32 	%r7597, %r7179, 20832;
	wmma.load.b.sync.aligned.col.m16n16k16.shared.f16 	{%r7598, %r7599, %r7600, %r7601, %r7602, %r7603, %r7604, %r7605}, [%r7597], %r7143;
	add.s32 	%r7606, %r7179, 23136;
	wmma.load.b.sync.aligned.col.m16n16k16.shared.f16 	{%r7607, %r7608, %r7609, %r7610, %r7611, %r7612, %r7613, %r7614}, [%r7606], %r7143;
	add.s32 	%r7615, %r7179, 25440;
	wmma.load.b.sync.aligned.col.m16n16k16.shared.f16 	{%r7616, %r7617, %r7618, %r7619, %r7620, %r7621, %r7622, %r7623}, [%r7615], %r7143;
	wmma.mma.sync.aligned.row.col.m16n16k16.f16.f16 {%r7624, %r7625, %r7626, %r7627}, {%r7553, %r7554, %r7555, %r7556, %r7557, %r7558, %r7559, %r7560}, {%r7589, %r7590, %r7591, %r7592, %r7593, %r7594, %r7595, %r7596}, {%r7488, %r7489, %r7490, %r7491};
	wmma.mma.sync.aligned.row.col.m16n16k16.f16.f16 {%r7628, %r7629, %r7630, %r7631}, {%r7553, %r7554, %r7555, %r7556, %r7557, %r7558, %r7559, %r7560}, {%r7598, %r7599, %r7600, %r7601, %r7602, %r7603, %r7604, %r7605}, {%r7492, %r7493, %r7494, %r7495};
	wmma.mma.sync.aligned.row.col.m16n16k16.f16.f16 {%r7632, %r7633, %r7634, %r7635}, {%r7553, %r7554, %r7555, %r7556, %r7557, %r7558, %r7559, %r7560}, {%r7607, %r7608, %r7609, %r7610, %r7611, %r7612, %r7613, %r7614}, {%r7496, %r7497, %r7498, %r7499};
	wmma.mma.sync.aligned.row.col.m16n16k16.f16.f16 {%r7636, %r7637, %r7638, %r7639}, {%r7553, %r7554, %r7555, %r7556, %r7557, %r7558, %r7559, %r7560}, {%r7616, %r7617, %r7618, %r7619, %r7620, %r7621, %r7622, %r7623}, {%r7500, %r7501, %r7502, %r7503};
	wmma.mma.sync.aligned.row.col.m16n16k16.f16.f16 {%r7640, %r7641, %r7642, %r7643}, {%r7562, %r7563, %r7564, %r7565, %r7566, %r7567, %r7568, %r7569}, {%r7589, %r7590, %r7591, %r7592, %r7593, %r7594, %r7595, %r7596}, {%r7504, %r7505, %r7506, %r7507};
	wmma.mma.sync.aligned.row.col.m16n16k16.f16.f16 {%r7644, %r7645, %r7646, %r7647}, {%r7562, %r7563, %r7564, %r7565, %r7566, %r7567, %r7568, %r7569}, {%r7598, %r7599, %r7600, %r7601, %r7602, %r7603, %r7604, %r7605}, {%r7508, %r7509, %r7510, %r7511};
	wmma.mma.sync.aligned.row.col.m16n16k16.f16.f16 {%r7648, %r7649, %r7650, %r7651}, {%r7562, %r7563, %r7564, %r7565, %r7566, %r7567, %r7568, %r7569}, {%r7607, %r7608, %r7609, %r7610, %r7611, %r7612, %r7613, %r7614}, {%r7512, %r7513, %r7514, %r7515};
	wmma.mma.sync.aligned.row.col.m16n16k16.f16.f16 {%r7652, %r7653, %r7654, %r7655}, {%r7562, %r7563, %r7564, %r7565, %r7566, %r7567, %r7568, %r7569}, {%r7616, %r7617, %r7618, %r7619, %r7620, %r7621, %r7622, %r7623}, {%r7516, %r7517, %r7518, %r7519};
	wmma.mma.sync.aligned.row.col.m16n16k16.f16.f16 {%r7656, %r7657, %r7658, %r7659}, {%r7571, %r7572, %r7573, %r7574, %r7575, %r7576, %r7577, %r7578}, {%r7589, %r7590, %r7591, %r7592, %r7593, %r7594, %r7595, %r7596}, {%r7520, %r7521, %r7522, %r7523};
	wmma.mma.sync.aligned.row.col.m16n16k16.f16.f16 {%r7660, %r7661, %r7662, %r7663}, {%r7571, %r7572, %r7573, %r7574, %r7575, %r7576, %r7577, %r7578}, {%r7598, %r7599, %r7600, %r7601, %r7602, %r7603, %r7604, %r7605}, {%r7524, %r7525, %r7526, %r7527};
	wmma.mma.sync.aligned.row.col.m16n16k16.f16.f16 {%r7664, %r7665, %r7666, %r7667}, {%r7571, %r7572, %r7573, %r7574, %r7575, %r7576, %r7577, %r7578}, {%r7607, %r7608, %r7609, %r7610, %r7611, %r7612, %r7613, %r7614}, {%r7528, %r7529, %r7530, %r7531};
	wmma.mma.sync.aligned.row.col.m16n16k16.f16.f16 {%r7668, %r7669, %r7670, %r7671}, {%r7571, %r7572, %r7573, %r7574, %r7575, %r7576, %r7577, %r7578}, {%r7616, %r7617, %r7618, %r7619, %r7620, %r7621, %r7622, %r7623}, {%r7532, %r7533, %r7534, %r7535};
	wmma.mma.sync.aligned.row.col.m16n16k16.f16.f16 {%r7672, %r7673, %r7674, %r7675}, {%r7580, %r7581, %r7582, %r7583, %r7584, %r7585, %r7586, %r7587}, {%r7589, %r7590, %r7591, %r7592, %r7593, %r7594, %r7595, %r7596}, {%r7536, %r7537, %r7538, %r7539};
	wmma.mma.sync.aligned.row.col.m16n16k16.f16.f16 {%r7676, %r7677, %r7678, %r7679}, {%r7580, %r7581, %r7582, %r7583, %r7584, %r7585, %r7586, %r7587}, {%r7598, %r7599, %r7600, %r7601, %r7602, %r7603, %r7604, %r7605}, {%r7540, %r7541, %r7542, %r7543};
	wmma.mma.sync.aligned.row.col.m16n16k16.f16.f16 {%r7680, %r7681, %r7682, %r7683}, {%r7580, %r7581, %r7582, %r7583, %r7584, %r7585, %r7586, %r7587}, {%r7607, %r7608, %r7609, %r7610, %r7611, %r7612, %r7613, %r7614}, {%r7544, %r7545, %r7546, %r7547};
	wmma.mma.sync.aligned.row.col.m16n16k16.f16.f16 {%r7684, %r7685, %r7686, %r7687}, {%r7580, %r7581, %r7582, %r7583, %r7584, %r7585, %r7586, %r7587}, {%r7616, %r7617, %r7618, %r7619, %r7620, %r7621, %r7622, %r7623}, {%r7548, %r7549, %r7550, %r7551};
	bar.sync 	0;
	mul.lo.s32 	%r7688, %r7141, 272;
	shl.b32 	%r7689, %r7105, 2;
	and.b32  	%r7690, %r7689, 128;
	or.b32  	%r7691, %r7690, %r7688;
	add.s32 	%r7692, %r7122, %r7691;
	mov.b32 	%r7693, 136;
	wmma.store.d.sync.aligned.col.m16n16k16.shared.f16 	[%r7692], {%r7624, %r7625, %r7626, %r7627}, %r7693;
	add.s32 	%r7694, %r7692, 32;
	wmma.store.d.sync.aligned.col.m16n16k16.shared.f16 	[%r7694], {%r7640, %r7641, %r7642, %r7643}, %r7693;
	add.s32 	%r7695, %r7692, 64;
	wmma.store.d.sync.aligned.col.m16n16k16.shared.f16 	[%r7695], {%r7656, %r7657, %r7658, %r7659}, %r7693;
	add.s32 	%r7696, %r7692, 96;
	wmma.store.d.sync.aligned.col.m16n16k16.shared.f16 	[%r7696], {%r7672, %r7673, %r7674, %r7675}, %r7693;
	add.s32 	%r7697, %r7692, 4352;
	wmma.store.d.sync.aligned.col.m16n16k16.shared.f16 	[%r7697], {%r7628, %r7629, %r7630, %r7631}, %r7693;
	add.s32 	%r7698, %r7692, 4384;
	wmma.store.d.sync.aligned.col.m16n16k16.shared.f16 	[%r7698], {%r7644, %r7645, %r7646, %r7647}, %r7693;
	add.s32 	%r7699, %r7692, 4416;
	wmma.store.d.sync.aligned.col.m16n16k16.shared.f16 	[%r7699], {%r7660, %r7661, %r7662, %r7663}, %r7693;
	add.s32 	%r7700, %r7692, 4448;
	wmma.store.d.sync.aligned.col.m16n16k16.shared.f16 	[%r7700], {%r7676, %r7677, %r7678, %r7679}, %r7693;
	add.s32 	%r7701, %r7692, 8704;
	wmma.store.d.sync.aligned.col.m16n16k16.shared.f16 	[%r7701], {%r7632, %r7633, %r7634, %r7635}, %r7693;
	add.s32 	%r7702, %r7692, 8736;
	wmma.store.d.sync.aligned.col.m16n16k16.shared.f16 	[%r7702], {%r7648, %r7649, %r7650, %r7651}, %r7693;
	add.s32 	%r7703, %r7692, 8768;
	wmma.store.d.sync.aligned.col.m16n16k16.shared.f16 	[%r7703], {%r7664, %r7665, %r7666, %r7667}, %r7693;
	add.s32 	%r7704, %r7692, 8800;
	wmma.store.d.sync.aligned.col.m16n16k16.shared.f16 	[%r7704], {%r7680, %r7681, %r7682, %r7683}, %r7693;
	add.s32 	%r7705, %r7692, 13056;
	wmma.store.d.sync.aligned.col.m16n16k16.shared.f16 	[%r7705], {%r7636, %r7637, %r7638, %r7639}, %r7693;
	add.s32 	%r7706, %r7692, 13088;
	wmma.store.d.sync.aligned.col.m16n16k16.shared.f16 	[%r7706], {%r7652, %r7653, %r7654, %r7655}, %r7693;
	add.s32 	%r7707, %r7692, 13120;
	wmma.store.d.sync.aligned.col.m16n16k16.shared.f16 	[%r7707], {%r7668, %r7669, %r7670, %r7671}, %r7693;
	add.s32 	%r7708, %r7692, 13152;
	wmma.store.d.sync.aligned.col.m16n16k16.shared.f16 	[%r7708], {%r7684, %r7685, %r7686, %r7687}, %r7693;
	bar.sync 	0;
	mul.lo.s32 	%r7709, %r7109, 147456;
	shr.u32 	%r7710, %r7105, 4;
	or.b32  	%r7711, %r7130, %r7710;
	and.b32  	%r7712, %r7112, 120;
	or.b32  	%r7713, %r7709, %r7712;
	or.b32  	%r7714, %r7713, %r7115;
	mad.lo.s32 	%r7715, %r7711, 384, %r7714;
	cvta.to.global.u64 	%rd406, %rd431;
	mul.wide.u32 	%rd407, %r7715, 2;
	add.s64 	%rd408, %rd406, %rd407;
	mad.lo.s32 	%r7716, %r7710, 136, %r7712;
	shl.b32 	%r7717, %r7716, 1;
	add.s32 	%r7718, %r7122, %r7717;
	ld.shared.v4.f32 	{%f77, %f78, %f79, %f80}, [%r7718];
	st.global.v4.f32 	[%rd408], {%f77, %f78, %f79, %f80};
	ld.shared.v4.f32 	{%f81, %f82, %f83, %f84}, [%r7718+2176];
	st.global.v4.f32 	[%rd408+6144], {%f81, %f82, %f83, %f84};
	ld.shared.v4.f32 	{%f85, %f86, %f87, %f88}, [%r7718+4352];
	st.global.v4.f32 	[%rd408+12288], {%f85, %f86, %f87, %f88};
	ld.shared.v4.f32 	{%f89, %f90, %f91, %f92}, [%r7718+6528];
	st.global.v4.f32 	[%rd408+18432], {%f89, %f90, %f91, %f92};
	ld.shared.v4.f32 	{%f93, %f94, %f95, %f96}, [%r7718+8704];
	st.global.v4.f32 	[%rd408+24576], {%f93, %f94, %f95, %f96};
	ld.shared.v4.f32 	{%f97, %f98, %f99, %f100}, [%r7718+10880];
	st.global.v4.f32 	[%rd408+30720], {%f97, %f98, %f99, %f100};
	ld.shared.v4.f32 	{%f101, %f102, %f103, %f104}, [%r7718+13056];
	st.global.v4.f32 	[%rd408+36864], {%f101, %f102, %f103, %f104};
	ld.shared.v4.f32 	{%f105, %f106, %f107, %f108}, [%r7718+15232];
	st.global.v4.f32 	[%rd408+43008], {%f105, %f106, %f107, %f108};
	ld.shared.v4.f32 	{%f109, %f110, %f111, %f112}, [%r7718+17408];
	st.global.v4.f32 	[%rd408+49152], {%f109, %f110, %f111, %f112};
	ld.shared.v4.f32 	{%f113, %f114, %f115, %f116}, [%r7718+19584];
	st.global.v4.f32 	[%rd408+55296], {%f113, %f114, %f115, %f116};
	ld.shared.v4.f32 	{%f117, %f118, %f119, %f120}, [%r7718+21760];
	st.global.v4.f32 	[%rd408+61440], {%f117, %f118, %f119, %f120};
	ld.shared.v4.f32 	{%f121, %f122, %f123, %f124}, [%r7718+23936];
	st.global.v4.f32 	[%rd408+67584], {%f121, %f122, %f123, %f124};
	ld.shared.v4.f32 	{%f125, %f126, %f127, %f128}, [%r7718+26112];
	st.global.v4.f32 	[%rd408+73728], {%f125, %f126, %f127, %f128};
	ld.shared.v4.f32 	{%f129, %f130, %f131, %f132}, [%r7718+28288];
	st.global.v4.f32 	[%rd408+79872], {%f129, %f130, %f131, %f132};
	ld.shared.v4.f32 	{%f133, %f134, %f135, %f136}, [%r7718+30464];
	st.global.v4.f32 	[%rd408+86016], {%f133, %f134, %f135, %f136};
	ld.shared.v4.f32 	{%f137, %f138, %f139, %f140}, [%r7718+32640];
	st.global.v4.f32 	[%rd408+92160], {%f137, %f138, %f139, %f140};
$L__BB8_37:
	ret;

}


// ===== COMPILED SASS (sm_100) =====

	.target	sm_100

	.elftype	@"ET_EXEC"


//--------------------- .note.nv.tkinfo           --------------------------
	.section	.note.nv.tkinfo,"",@"SHT_NOTE"
	.sectionflags	@"SHF_NOTE_NV_TKINFO"
	.tkinfo
        /*0018*/ 	.word	0x00000002
        /*0030*/ 	.string	""
        /*0030*/ 	.string	"ptxas"
        /*0030*/ 	.string	"Cuda compilation tools, release 13.0, V13.0.88"
        /*0030*/ 	.string	"Build cuda_13.0.r13.0/compiler.36424714_0"
        /*0030*/ 	.string	"-arch sm_100 -m 64 "



//--------------------- .note.nv.cuinfo           --------------------------
	.section	.note.nv.cuinfo,"",@"SHT_NOTE"
	.sectionflags	@"SHF_NOTE_NV_CUINFO"
        /*0018*/ 	.short	0x0002
        /*001a*/ 	.short	0x0064
        /*001c*/ 	.short	0x0082
	.zero		2


//--------------------- .nv.info                  --------------------------
	.section	.nv.info,"",@"SHT_CUDA_INFO"
	.align	4


	//----- nvinfo : EIATTR_REGCOUNT
	.align		4
        /*0000*/ 	.byte	0x04, 0x2f
        /*0002*/ 	.short	(.L_1 - .L_0)
	.align		4
.L_0:
        /*0004*/ 	.word	index@(_Z9layernormP6__halfPKS_S2_)
        /*0008*/ 	.word	0x00000016


	//----- nvinfo : EIATTR_FRAME_SIZE
	.align		4
.L_1:
        /*000c*/ 	.byte	0x04, 0x11
        /*000e*/ 	.short	(.L_3 - .L_2)
	.align		4
.L_2:
        /*0010*/ 	.word	index@($__internal_0_$__cuda_sm3x_div_rn_noftz_f32_slowpath)
        /*0014*/ 	.word	0x00000000


	//----- nvinfo : EIATTR_FRAME_SIZE
	.align		4
.L_3:
        /*0018*/ 	.byte	0x04, 0x11
        /*001a*/ 	.short	(.L_5 - .L_4)
	.align		4
.L_4:
        /*001c*/ 	.word	index@(_Z9layernormP6__halfPKS_S2_)
        /*0020*/ 	.word	0x00000000


	//----- nvinfo : EIATTR_REGCOUNT
	.align		4
.L_5:
        /*0024*/ 	.byte	0x04, 0x2f
        /*0026*/ 	.short	(.L_7 - .L_6)
	.align		4
.L_6:
        /*0028*/ 	.word	index@(_Z8activateP6__half)
        /*002c*/ 	.word	0x00000016


	//----- nvinfo : EIATTR_FRAME_SIZE
	.align		4
.L_7:
        /*0030*/ 	.byte	0x04, 0x11
        /*0032*/ 	.short	(.L_9 - .L_8)
	.align		4
.L_8:
        /*0034*/ 	.word	index@(_Z8activateP6__half)
        /*0038*/ 	.word	0x00000000


	//----- nvinfo : EIATTR_REGCOUNT
	.align		4
.L_9:
        /*003c*/ 	.byte	0x04, 0x2f
        /*003e*/ 	.short	(.L_11 - .L_10)
	.align		4
.L_10:
        /*0040*/ 	.word	index@(_Z14add_bias_largeP6__halfPKS_S0_)
        /*0044*/ 	.word	0x00000014


	//----- nvinfo : EIATTR_FRAME_SIZE
	.align		4
.L_11:
        /*0048*/ 	.byte	0x04, 0x11
        /*004a*/ 	.short	(.L_13 - .L_12)
	.align		4
.L_12:
        /*004c*/ 	.word	index@(_Z14add_bias_largeP6__halfPKS_S0_)
        /*0050*/ 	.word	0x00000000


	//----- nvinfo : EIATTR_REGCOUNT
	.align		4
.L_13:
        /*0054*/ 	.byte	0x04, 0x2f
        /*0056*/ 	.short	(.L_15 - .L_14)
	.align		4
.L_14:
        /*0058*/ 	.word	index@(_Z11k1_add_biasP6__halfPKS_S0_)
        /*005c*/ 	.word	0x00000012


	//----- nvinfo : EIATTR_FRAME_SIZE
	.align		4
.L_15:
        /*0060*/ 	.byte	0x04, 0x11
        /*0062*/ 	.short	(.L_17 - .L_16)
	.align		4
.L_16:
        /*0064*/ 	.word	index@(_Z11k1_add_biasP6__halfPKS_S0_)
        /*0068*/ 	.word	0x00000000


	//----- nvinfo : EIATTR_REGCOUNT
	.align		4
.L_17:
        /*006c*/ 	.byte	0x04, 0x2f
        /*006e*/ 	.short	(.L_19 - .L_18)
	.align		4
.L_18:
        /*0070*/ 	.word	index@(_Z8add_biasP6__halfPKS_S0_)
        /*0074*/ 	.word	0x0000000c


	//----- nvinfo : EIATTR_FRAME_SIZE
	.align		4
.L_19:
        /*0078*/ 	.byte	0x04, 0x11
        /*007a*/ 	.short	(.L_21 - .L_20)
	.align		4
.L_20:
        /*007c*/ 	.word	index@(_Z8add_biasP6__halfPKS_S0_)
        /*0080*/ 	.word	0x00000000


	//----- nvinfo : EIATTR_REGCOUNT
	.align		4
.L_21:
        /*0084*/ 	.byte	0x04, 0x2f
        /*0086*/ 	.short	(.L_23 - .L_22)
	.align		4
.L_22:
        /*0088*/ 	.word	index@(_Z9add_inputP6__halfPKS_)
        /*008c*/ 	.word	0x0000000a


	//----- nvinfo : EIATTR_FRAME_SIZE
	.align		4
.L_23:
        /*0090*/ 	.byte	0x04, 0x11
        /*0092*/ 	.short	(.L_25 - .L_24)
	.align		4
.L_24:
        /*0094*/ 	.word	index@(_Z9add_inputP6__halfPKS_)
        /*0098*/ 	.word	0x00000000


	//----- nvinfo : EIATTR_REGCOUNT
	.align		4
.L_25:
        /*009c*/ 	.byte	0x04, 0x2f
        /*009e*/ 	.short	(.L_27 - .L_26)
	.align		4
.L_26:
        /*00a0*/ 	.word	index@(_Z9transposeP6__halfS0_)
        /*00a4*/ 	.word	0x0000001a


	//----- nvinfo : EIATTR_FRAME_SIZE
	.align		4
.L_27:
        /*00a8*/ 	.byte	0x04, 0x11
        /*00aa*/ 	.short	(.L_29 - .L_28)
	.align		4
.L_28:
        /*00ac*/ 	.word	index@(_Z9transposeP6__halfS0_)
        /*00b0*/ 	.word	0x00000000


	//----- nvinfo : EIATTR_REGCOUNT
	.align		4
.L_29:
        /*00b4*/ 	.byte	0x04, 0x2f
        /*00b6*/ 	.short	(.L_31 - .L_30)
	.align		4
.L_30:
        /*00b8*/ 	.word	index@(_Z7gemm_k6PK6__halfS1_PS_)
        /*00bc*/ 	.word	0x00000086


	//----- nvinfo : EIATTR_FRAME_SIZE
	.align		4
.L_31:
        /*00c0*/ 	.byte	0x04, 0x11
        /*00c2*/ 	.short	(.L_33 - .L_32)
	.align		4
.L_32:
        /*00c4*/ 	.word	index@(_Z7gemm_k6PK6__halfS1_PS_)
        /*00c8*/ 	.word	0x00000000


	//----- nvinfo : EIATTR_REGCOUNT
	.align		4
.L_33:
        /*00cc*/ 	.byte	0x04, 0x2f
        /*00ce*/ 	.short	(.L_35 - .L_34)
	.align		4
.L_34:
        /*00d0*/ 	.word	index@(_Z21bert_only_global_syncPK6__halfS1_PS_S1_S1_S2_S1_S1_S2_S1_S2_S1_S2_S1_S2_S2_S2_S2_S2_S2_S2_)
        /*00d4*/ 	.word	0x00000080


	//----- nvinfo : EIATTR_FRAME_SIZE
	.align		4
.L_35:
        /*00d8*/ 	.byte	0x04, 0x11
        /*00da*/ 	.short	(.L_37 - .L_36)
	.align		4
.L_36:
        /*00dc*/ 	.word	index@(_Z21bert_only_global_syncPK6__halfS1_PS_S1_S1_S2_S1_S1_S2_S1_S2_S1_S2_S1_S2_S2_S2_S2_S2_S2_S2_)
        /*00e0*/ 	.word	0x00000000


	//----- nvinfo : EIATTR_MIN_STACK_SIZE
	.align		4
.L_37:
        /*00e4*/ 	.byte	0x04, 0x12
        /*00e6*/ 	.short	(.L_39 - .L_38)
	.align		4
.L_38:
        /*00e8*/ 	.word	index@(_Z21bert_only_global_syncPK6__halfS1_PS_S1_S1_S2_S1_S1_S2_S1_S2_S1_S2_S1_S2_S2_S2_S2_S2_S2_S2_)
        /*00ec*/ 	.word	0x00000000


	//----- nvinfo : EIATTR_MIN_STACK_SIZE
	.align		4
.L_39:
        /*00f0*/ 	.byte	0x04, 0x12
        /*00f2*/ 	.short	(.L_41 - .L_40)
	.align		4
.L_40:
        /*00f4*/ 	.word	index@(_Z7gemm_k6PK6__halfS1_PS_)
        /*00f8*/ 	.word	0x00000000


	//----- nvinfo : EIATTR_MIN_STACK_SIZE
	.align		4
.L_41:
        /*00fc*/ 	.byte	0x04, 0x12
        /*00fe*/ 	.short	(.L_43 - .L_42)
	.align		4
.L_42:
        /*0100*/ 	.word	index@(_Z9transposeP6__halfS0_)
        /*0104*/ 	.word	0x00000000


	//----- nvinfo : EIATTR_MIN_STACK_SIZE
	.align		4
.L_43:
        /*0108*/ 	.byte	0x04, 0x12
        /*010a*/ 	.short	(.L_45 - .L_44)
	.align		4
.L_44:
        /*010c*/ 	.word	index@(_Z9add_inputP6__halfPKS_)
        /*0110*/ 	.word	0x00000000


	//----- nvinfo : EIATTR_MIN_STACK_SIZE
	.align		4
.L_45:
        /*0114*/ 	.byte	0x04, 0x12
        /*0116*/ 	.short	(.L_47 - .L_46)
	.align		4
.L_46:
        /*0118*/ 	.word	index@(_Z8add_biasP6__halfPKS_S0_)
        /*011c*/ 	.word	0x00000000


	//----- nvinfo : EIATTR_MIN_STACK_SIZE
	.align		4
.L_47:
        /*0120*/ 	.byte	0x04, 0x12
        /*0122*/ 	.short	(.L_49 - .L_48)
	.align		4
.L_48:
        /*0124*/ 	.word	index@(_Z11k1_add_biasP6__halfPKS_S0_)
        /*0128*/ 	.word	0x00000000


	//----- nvinfo : EIATTR_MIN_STACK_SIZE
	.align		4
.L_49:
        /*012c*/ 	.byte	0x04, 0x12
        /*012e*/ 	.short	(.L_51 - .L_50)
	.align		4
.L_50:
        /*0130*/ 	.word	index@(_Z14add_bias_largeP6__halfPKS_S0_)
        /*0134*/ 	.word	0x00000000


	//----- nvinfo : EIATTR_MIN_STACK_SIZE
	.align		4
.L_51:
        /*0138*/ 	.byte	0x04, 0x12
        /*013a*/ 	.short	(.L_53 - .L_52)
	.align		4
.L_52:
        /*013c*/ 	.word	index@(_Z8activateP6__half)
        /*0140*/ 	.word	0x00000000


	//----- nvinfo : EIATTR_MIN_STACK_SIZE
	.align		4
.L_53:
        /*0144*/ 	.byte	0x04, 0x12
        /*0146*/ 	.short	(.L_55 - .L_54)
	.align		4
.L_54:
        /*0148*/ 	.word	index@(_Z9layernormP6__halfPKS_S2_)
        /*014c*/ 	.word	0x00000000
.L_55:


//--------------------- .nv.compat                --------------------------
	.section	.nv.compat,"",@"SHT_CUDA_COMPAT_INFO"
	.align	4
        /*0000*/ 	.byte	0x02, 0x09, 0x00, 0x00, 0x02, 0x02, 0x01, 0x00, 0x02, 0x05, 0x05, 0x00, 0x03, 0x07, 0x01, 0x01
        /*0010*/ 	.byte	0x02, 0x03, 0x00, 0x00, 0x02, 0x06, 0x01, 0x00, 0x04, 0x0b, 0x08, 0x00, 0x01, 0x00, 0x00, 0x00
        /*0020*/ 	.byte	0x00, 0x00, 0x00, 0x00


//--------------------- .nv.info._Z21bert_only_global_syncPK6__halfS1_PS_S1_S1_S2_S1_S1_S2_S1_S2_S1_S2_S1_S2_S2_S2_S2_S2_S2_S2_ --------------------------
	.section	.nv.info._Z21bert_only_global_syncPK6__halfS1_PS_S1_S1_S2_S1_S1_S2_S1_S2_S1_S2_S1_S2_S2_S2_S2_S2_S2_S2_,"",@"SHT_CUDA_INFO"
	.sectionflags	@""
	.align	4


	//----- nvinfo : EIATTR_CUDA_API_VERSION
	.align		4
        /*0000*/ 	.byte	0x04, 0x37
        /*0002*/ 	.short	(.L_57 - .L_56)
.L_56:
        /*0004*/ 	.word	0x00000082


	//----- nvinfo : EIATTR_KPARAM_INFO
	.align		4
.L_57:
        /*0008*/ 	.byte	0x04, 0x17
        /*000a*/ 	.short	(.L_59 - .L_58)
.L_58:
        /*000c*/ 	.word	0x00000000
        /*0010*/ 	.short	0x0014
        /*0012*/ 	.short	0x00a0
        /*0014*/ 	.byte	0x00, 0xf5, 0x21, 0x00


	//----- nvinfo : EIATTR_KPARAM_INFO
	.align		4
.L_59:
        /*0018*/ 	.byte	0x04, 0x17
        /*001a*/ 	.short	(.L_61 - .L_60)
.L_60:
        /*001c*/ 	.word	0x00000000
        /*0020*/ 	.short	0x0013
        /*0022*/ 	.short	0x0098
        /*0024*/ 	.byte	0x00, 0xf5, 0x21, 0x00


	//----- nvinfo : EIATTR_KPARAM_INFO
	.align		4
.L_61:
        /*0028*/ 	.byte	0x04, 0x17
        /*002a*/ 	.short	(.L_63 - .L_62)
.L_62:
        /*002c*/ 	.word	0x00000000
        /*0030*/ 	.short	0x0012
        /*0032*/ 	.short	0x0090
        /*0034*/ 	.byte	0x00, 0xf5, 0x21, 0x00


	//----- nvinfo : EIATTR_KPARAM_INFO
	.align		4
.L_63:
        /*0038*/ 	.byte	0x04, 0x17
        /*003a*/ 	.short	(.L_65 - .L_64)
.L_64:
        /*003c*/ 	.word	0x00000000
        /*0040*/ 	.short	0x0011
        /*0042*/ 	.short	0x0088
        /*0044*/ 	.byte	0x00, 0xf5, 0x21, 0x00


	//----- nvinfo : EIATTR_KPARAM_INFO
	.align		4
.L_65:
        /*0048*/ 	.byte	0x04, 0x17
        /*004a*/ 	.short	(.L_67 - .L_66)
.L_66:
        /*004c*/ 	.word	0x00000000
        /*0050*/ 	.short	0x0010
        /*0052*/ 	.short	0x0080
        /*0054*/ 	.byte	0x00, 0xf5, 0x21, 0x00


	//----- nvinfo : EIATTR_KPARAM_INFO
	.align		4
.L_67:
        /*0058*/ 	.byte	0x04, 0x17
        /*005a*/ 	.short	(.L_69 - .L_68)
.L_68:
        /*005c*/ 	.word	0x00000000
        /*0060*/ 	.short	0x000f
        /*0062*/ 	.short	0x0078
        /*0064*/ 	.byte	0x00, 0xf5, 0x21, 0x00


	//----- nvinfo : EIATTR_KPARAM_INFO
	.align		4
.L_69:
        /*0068*/ 	.byte	0x04, 0x17
        /*006a*/ 	.short	(.L_71 - .L_70)
.L_70:
        /*006c*/ 	.word	0x00000000
        /*0070*/ 	.short	0x000e
        /*0072*/ 	.short	0x0070
        /*0074*/ 	.byte	0x00, 0xf5, 0x21, 0x00


	//----- nvinfo : EIATTR_KPARAM_INFO
	.align		4
.L_71:
        /*0078*/ 	.byte	0x04, 0x17
        /*007a*/ 	.short	(.L_73 - .L_72)
.L_72:
        /*007c*/ 	.word	0x00000000
        /*0080*/ 	.short	0x000d
        /*0082*/ 	.short	0x0068
        /*0084*/ 	.byte	0x00, 0xf5, 0x21, 0x00


	//----- nvinfo : EIATTR_KPARAM_INFO
	.align		4
.L_73:
        /*0088*/ 	.byte	0x04, 0x17
        /*008a*/ 	.short	(.L_75 - .L_74)
.L_74:
        /*008c*/ 	.word	0x00000000
        /*0090*/ 	.short	0x000c
        /*0092*/ 	.short	0x0060
        /*0094*/ 	.byte	0x00, 0xf5, 0x21, 0x00


	//----- nvinfo : EIATTR_KPARAM_INFO
	.align		4
.L_75:
        /*0098*/ 	.byte	0x04, 0x17
        /*009a*/ 	.short	(.L_77 - .L_76)
.L_76:
        /*009c*/ 	.word	0x00000000
        /*00a0*/ 	.short	0x000b
        /*00a2*/ 	.short	0x0058
        /*00a4*/ 	.byte	0x00, 0xf5, 0x21, 0x00


	//----- nvinfo : EIATTR_KPARAM_INFO
	.align		4
.L_77:
        /*00a8*/ 	.byte	0x04, 0x17
        /*00aa*/ 	.short	(.L_79 - .L_78)
.L_78:
        /*00ac*/ 	.word	0x00000000
        /*00b0*/ 	.short	0x000a
        /*00b2*/ 	.short	0x0050
        /*00b4*/ 	.byte	0x00, 0xf5, 0x21, 0x00


	//----- nvinfo : EIATTR_KPARAM_INFO
	.align		4
.L_79:
        /*00b8*/ 	.byte	0x04, 0x17
        /*00ba*/ 	.short	(.L_81 - .L_80)
.L_80:
        /*00bc*/ 	.word	0x00000000
        /*00c0*/ 	.short	0x0009
        /*00c2*/ 	.short	0x0048
        /*00c4*/ 	.byte	0x00, 0xf5, 0x21, 0x00


	//----- nvinfo : EIATTR_KPARAM_INFO
	.align		4
.L_81:
        /*00c8*/ 	.byte	0x04, 0x17
        /*00ca*/ 	.short	(.L_83 - .L_82)
.L_82:
        /*00cc*/ 	.word	0x00000000
        /*00d0*/ 	.short	0x0008
        /*00d2*/ 	.short	0x0040
        /*00d4*/ 	.byte	0x00, 0xf5, 0x21, 0x00


	//----- nvinfo : EIATTR_KPARAM_INFO
	.align		4
.L_83:
        /*00d8*/ 	.byte	0x04, 0x17
        /*00da*/ 	.short	(.L_85 - .L_84)
.L_84:
        /*00dc*/ 	.word	0x00000000
        /*00e0*/ 	.short	0x0007
        /*00e2*/ 	.short	0x0038
        /*00e4*/ 	.byte	0x00, 0xf5, 0x21, 0x00


	//----- nvinfo : EIATTR_KPARAM_INFO
	.align		4
.L_85:
        /*00e8*/ 	.byte	0x04, 0x17
        /*00ea*/ 	.short	(.L_87 - .L_86)
.L_86:
        /*00ec*/ 	.word	0x00000000
        /*00f0*/ 	.short	0x0006
        /*00f2*/ 	.short	0x0030
        /*00f4*/ 	.byte	0x00, 0xf5, 0x21, 0x00


	//----- nvinfo : EIATTR_KPARAM_INFO
	.align		4
.L_87:
        /*00f8*/ 	.byte	0x04, 0x17
        /*00fa*/ 	.short	(.L_89 - .L_88)
.L_88:
        /*00fc*/ 	.word	0x00000000
        /*0100*/ 	.short	0x0005
        /*0102*/ 	.short	0x0028
        /*0104*/ 	.byte	0x00, 0xf5, 0x21, 0x00


	//----- nvinfo : EIATTR_KPARAM_INFO
	.align		4
.L_89:
        /*0108*/ 	.byte	0x04, 0x17
        /*010a*/ 	.short	(.L_91 - .L_90)
.L_90:
        /*010c*/ 	.word	0x00000000
        /*0110*/ 	.short	0x0004
        /*0112*/ 	.short	0x0020
        /*0114*/ 	.byte	0x00, 0xf5, 0x21, 0x00


	//----- nvinfo : EIATTR_KPARAM_INFO
	.align		4
.L_91:
        /*0118*/ 	.byte	0x04, 0x17
        /*011a*/ 	.short	(.L_93 - .L_92)
.L_92:
        /*011c*/ 	.word	0x00000000
        /*0120*/ 	.short	0x0003
        /*0122*/ 	.short	0x0018
        /*0124*/ 	.byte	0x00, 0xf5, 0x21, 0x00


	//----- nvinfo : EIATTR_KPARAM_INFO
	.align		4
.L_93:
        /*0128*/ 	.byte	0x04, 0x17
        /*012a*/ 	.short	(.L_95 - .L_94)
.L_94:
        /*012c*/ 	.word	0x00000000
        /*0130*/ 	.short	0x0002
        /*0132*/ 	.short	0x0010
        /*0134*/ 	.byte	0x00, 0xf5, 0x21, 0x00


	//----- nvinfo : EIATTR_KPARAM_INFO
	.align		4
.L_95:
        /*0138*/ 	.byte	0x04, 0x17
        /*013a*/ 	.short	(.L_97 - .L_96)
.L_96:
        /*013c*/ 	.word	0x00000000
        /*0140*/ 	.short	0x0001
        /*0142*/ 	.short	0x0008
        /*0144*/ 	.byte	0x00, 0xf5, 0x21, 0x00


	//----- nvinfo : EIATTR_KPARAM_INFO
	.align		4
.L_97:
        /*0148*/ 	.byte	0x04, 0x17
        /*014a*/ 	.short	(.L_99 - .L_98)
.L_98:
        /*014c*/ 	.word	0x00000000
        /*0150*/ 	.short	0x0000
        /*0152*/ 	.short	0x0000
        /*0154*/ 	.byte	0x00, 0xf5, 0x21, 0x00


	//----- nvinfo : EIATTR_SPARSE_MMA_MASK
	.align		4
.L_99:
        /*0158*/ 	.byte	0x03, 0x50
        /*015a*/ 	.short	0x0000


	//----- nvinfo : EIATTR_WMMA_USED
	.align		4
        /*015c*/ 	.byte	0x01, 0x2b
	.zero		2


	//----- nvinfo : EIATTR_MAXREG_COUNT
	.align		4
        /*0160*/ 	.byte	0x03, 0x1b
        /*0162*/ 	.short	0x00ff


	//----- nvinfo : EIATTR_NUM_BARRIERS
	.align		4
        /*0164*/ 	.byte	0x02, 0x4c
        /*0166*/ 	.byte	0x01
	.zero		1


	//----- nvinfo : EIATTR_MERCURY_ISA_VERSION
	.align		4
        /*0168*/ 	.byte	0x03, 0x5f
        /*016a*/ 	.short	0x0101


	//----- nvinfo : EIATTR_INT_WARP_WIDE_INSTR_OFFSETS
	.align		4
        /*016c*/ 	.byte	0x04, 0x31
        /*016e*/ 	.short	(.L_101 - .L_100)


	//   ....[0]....
.L_100:
        /*0170*/ 	.word	0x00003930


	//   ....[1]....
        /*0174*/ 	.word	0x00003ab0


	//   ....[2]....
        /*0178*/ 	.word	0x00007350


	//   ....[3]....
        /*017c*/ 	.word	0x000074d0


	//   ....[4]....
        /*0180*/ 	.word	0x0000ad80


	//   ....[5]....
        /*0184*/ 	.word	0x0000af00


	//   ....[6]....
        /*0188*/ 	.word	0x0000b980


	//   ....[7]....
        /*018c*/ 	.word	0x0000bb00


	//   ....[8]....
        /*0190*/ 	.word	0x0000bfc0


	//   ....[9]....
        /*0194*/ 	.word	0x0000c140


	//----- nvinfo : EIATTR_COOP_GROUP_MASK_REGIDS
	.align		4
.L_101:
        /*0198*/ 	.byte	0x04, 0x29
        /*019a*/ 	.short	(.L_103 - .L_102)


	//   ....[0]....
.L_102:
        /*019c*/ 	.word	0xffffffff


	//   ....[1]....
        /*01a0*/ 	.word	0xffffffff


	//   ....[2]....
        /*01a4*/ 	.word	0xffffffff


	//   ....[3]....
        /*01a8*/ 	.word	0xffffffff


	//   ....[4]....
        /*01ac*/ 	.word	0xffffffff


	//   ....[5]....
        /*01b0*/ 	.word	0xffffffff


	//   ....[6]....
        /*01b4*/ 	.word	0xffffffff


	//   ....[7]....
        /*01b8*/ 	.word	0xffffffff


	//   ....[8]....
        /*01bc*/ 	.word	0xffffffff


	//   ....[9]....
        /*01c0*/ 	.word	0xffffffff


	//   ....[10]....
        /*01c4*/ 	.word	0x05000004


	//   ....[11]....
        /*01c8*/ 	.word	0x05000004


	//   ....[12]....
        /*01cc*/ 	.word	0x05000004


	//   ....[13]....
        /*01d0*/ 	.word	0x05000004


	//   ....[14]....
        /*01d4*/ 	.word	0x05000004


	//   ....[15]....
        /*01d8*/ 	.word	0x05000004


	//   ....[16]....
        /*01dc*/ 	.word	0x05000004


	//   ....[17]....
        /*01e0*/ 	.word	0x05000004


	//   ....[18]....
        /*01e4*/ 	.word	0x05000004


	//----- nvinfo : EIATTR_COOP_GROUP_INSTR_OFFSETS
	.align		4
.L_103:
        /*01e8*/ 	.byte	0x04, 0x28
        /*01ea*/ 	.short	(.L_105 - .L_104)


	//   ....[0]....
.L_104:
        /*01ec*/ 	.word	0x00003890


	//   ....[1]....
        /*01f0*/ 	.word	0x00003b60


	//   ....[2]....
        /*01f4*/ 	.word	0x000072c0


	//   ....[3]....
        /*01f8*/ 	.word	0x00007580


	//   ....[4]....
        /*01fc*/ 	.word	0x0000acf0


	//   ....[5]....
        /*0200*/ 	.word	0x0000afb0


	//   ....[6]....
        /*0204*/ 	.word	0x0000b8f0


	//   ....[7]....
        /*0208*/ 	.word	0x0000bbb0


	//   ....[8]....
        /*020c*/ 	.word	0x0000bf30


	//   ....[9]....
        /*0210*/ 	.word	0x0000c1f0


	//   ....[10]....
        /*0214*/ 	.word	0x0000e4f0


	//   ....[11]....
        /*0218*/ 	.word	0x0000e5b0


	//   ....[12]....
        /*021c*/ 	.word	0x0000e670


	//   ....[13]....
        /*0220*/ 	.word	0x0000e730


	//   ....[14]....
        /*0224*/ 	.word	0x0000e7f0


	//   ....[15]....
        /*0228*/ 	.word	0x0000e8b0


	//   ....[16]....
        /*022c*/ 	.word	0x0000e970


	//   ....[17]....
        /*0230*/ 	.word	0x0000ea30


	//   ....[18]....
        /*0234*/ 	.word	0x0000eaf0


	//----- nvinfo : EIATTR_VRC_CTA_INIT_COUNT
	.align		4
.L_105:
        /*0238*/ 	.byte	0x02, 0x4a
	.zero		1
	.zero		1


	//----- nvinfo : EIATTR_EXIT_INSTR_OFFSETS
	.align		4
        /*023c*/ 	.byte	0x04, 0x1c
        /*023e*/ 	.short	(.L_107 - .L_106)


	//   ....[0]....
.L_106:
        /*0240*/ 	.word	0x0000c210


	//   ....[1]....
        /*0244*/ 	.word	0x0000e470


	//----- nvinfo : EIATTR_CRS_STACK_SIZE
	.align		4
.L_107:
        /*0248*/ 	.byte	0x04, 0x1e
        /*024a*/ 	.short	(.L_109 - .L_108)
.L_108:
        /*024c*/ 	.word	0x00000000


	//----- nvinfo : EIATTR_CBANK_PARAM_SIZE
	.align		4
.L_109:
        /*0250*/ 	.byte	0x03, 0x19
        /*0252*/ 	.short	0x00a8


	//----- nvinfo : EIATTR_PARAM_CBANK
	.align		4
        /*0254*/ 	.byte	0x04, 0x0a
        /*0256*/ 	.short	(.L_111 - .L_110)
	.align		4
.L_110:
        /*0258*/ 	.word	index@(.nv.constant0._Z21bert_only_global_syncPK6__halfS1_PS_S1_S1_S2_S1_S1_S2_S1_S2_S1_S2_S1_S2_S2_S2_S2_S2_S2_S2_)
        /*025c*/ 	.short	0x0380
        /*025e*/ 	.short	0x00a8


	//----- nvinfo : EIATTR_SW_WAR
	.align		4
.L_111:
        /*0260*/ 	.byte	0x04, 0x36
        /*0262*/ 	.short	(.L_113 - .L_112)
.L_112:
        /*0264*/ 	.word	0x00000008
.L_113:


//--------------------- .nv.info._Z7gemm_k6PK6__halfS1_PS_ --------------------------
	.section	.nv.info._Z7gemm_k6PK6__halfS1_PS_,"",@"SHT_CUDA_INFO"
	.sectionflags	@""
	.align	4


	//----- nvinfo : EIATTR_CUDA_API_VERSION
	.align		4
        /*0000*/ 	.byte	0x04, 0x37
        /*0002*/ 	.short	(.L_115 - .L_114)
.L_114:
        /*0004*/ 	.word	0x00000082


	//----- nvinfo : EIATTR_KPARAM_INFO
	.align		4
.L_115:
        /*0008*/ 	.byte	0x04, 0x17
        /*000a*/ 	.short	(.L_117 - .L_116)
.L_116:
        /*000c*/ 	.word	0x00000000
        /*0010*/ 	.short	0x0002
        /*0012*/ 	.short	0x0010
        /*0014*/ 	.byte	0x00, 0xf5, 0x21, 0x00


	//----- nvinfo : EIATTR_KPARAM_INFO
	.align		4
.L_117:
        /*0018*/ 	.byte	0x04, 0x17
        /*001a*/ 	.short	(.L_119 - .L_118)
.L_118:
        /*001c*/ 	.word	0x00000000
        /*0020*/ 	.short	0x0001
        /*0022*/ 	.short	0x0008
        /*0024*/ 	.byte	0x00, 0xf5, 0x21, 0x00


	//----- nvinfo : EIATTR_KPARAM_INFO
	.align		4
.L_119:
        /*0028*/ 	.byte	0x04, 0x17
        /*002a*/ 	.short	(.L_121 - .L_120)
.L_120:
        /*002c*/ 	.word	0x00000000
        /*0030*/ 	.short	0x0000
        /*0032*/ 	.short	0x0000
        /*0034*/ 	.byte	0x00, 0xf5, 0x21, 0x00


	//----- nvinfo : EIATTR_SPARSE_MMA_MASK
	.align		4
.L_121:
        /*0038*/ 	.byte	0x03, 0x50
        /*003a*/ 	.short	0x0000


	//----- nvinfo : EIATTR_WMMA_USED
	.align		4
        /*003c*/ 	.byte	0x01, 0x2b
	.zero		2


	//----- nvinfo : EIATTR_MAXREG_COUNT
	.align		4
        /*0040*/ 	.byte	0x03, 0x1b
        /*0042*/ 	.short	0x00ff


	//----- nvinfo : EIATTR_NUM_BARRIERS
	.align		4
        /*0044*/ 	.byte	0x02, 0x4c
        /*0046*/ 	.byte	0x01
	.zero		1


	//----- nvinfo : EIATTR_MERCURY_ISA_VERSION
	.align		4
        /*0048*/ 	.byte	0x03, 0x5f
        /*004a*/ 	.short	0x0101


	//----- nvinfo : EIATTR_VRC_CTA_INIT_COUNT
	.align		4
        /*004c*/ 	.byte	0x02, 0x4a
	.zero		1
	.zero		1


	//----- nvinfo : EIATTR_EXIT_INSTR_OFFSETS
	.align		4
        /*0050*/ 	.byte	0x04, 0x1c
        /*0052*/ 	.short	(.L_123 - .L_122)


	//   ....[0]....
.L_122:
        /*0054*/ 	.word	0x0000b070


	//----- nvinfo : EIATTR_CBANK_PARAM_SIZE
	.align		4
.L_123:
        /*0058*/ 	.byte	0x03, 0x19
        /*005a*/ 	.short	0x0018


	//----- nvinfo : EIATTR_PARAM_CBANK
	.align		4
        /*005c*/ 	.byte	0x04, 0x0a
        /*005e*/ 	.short	(.L_125 - .L_124)
	.align		4
.L_124:
        /*0060*/ 	.word	index@(.nv.constant0._Z7gemm_k6PK6__halfS1_PS_)
        /*0064*/ 	.short	0x0380
        /*0066*/ 	.short	0x0018


	//----- nvinfo : EIATTR_SW_WAR
	.align		4
.L_125:
        /*0068*/ 	.byte	0x04, 0x36
        /*006a*/ 	.short	(.L_127 - .L_126)
.L_126:
        /*006c*/ 	.word	0x00000008
.L_127:


//--------------------- .nv.info._Z9transposeP6__halfS0_ --------------------------
	.section	.nv.info._Z9transposeP6__halfS0_,"",@"SHT_CUDA_INFO"
	.sectionflags	@""
	.align	4


	//----- nvinfo : EIATTR_CUDA_API_VERSION
	.align		4
        /*0000*/ 	.byte	0x04, 0x37
        /*0002*/ 	.short	(.L_129 - .L_128)
.L_128:
        /*0004*/ 	.word	0x00000082


	//----- nvinfo : EIATTR_KPARAM_INFO
	.align		4
.L_129:
        /*0008*/ 	.byte	0x04, 0x17
        /*000a*/ 	.short	(.L_131 - .L_130)
.L_130:
        /*000c*/ 	.word	0x00000000
        /*0010*/ 	.short	0x0001
        /*0012*/ 	.short	0x0008
        /*0014*/ 	.byte	0x00, 0xf5, 0x21, 0x00


	//----- nvinfo : EIATTR_KPARAM_INFO
	.align		4
.L_131:
        /*0018*/ 	.byte	0x04, 0x17
        /*001a*/ 	.short	(.L_133 - .L_132)
.L_132:
        /*001c*/ 	.word	0x00000000
        /*0020*/ 	.short	0x0000
        /*0022*/ 	.short	0x0000
        /*0024*/ 	.byte	0x00, 0xf5, 0x21, 0x00


	//----- nvinfo : EIATTR_SPARSE_MMA_MASK
	.align		4
.L_133:
        /*0028*/ 	.byte	0x03, 0x50
        /*002a*/ 	.short	0x0000


	//----- nvinfo : EIATTR_MAXREG_COUNT
	.align		4
        /*002c*/ 	.byte	0x03, 0x1b
        /*002e*/ 	.short	0x00ff


	//----- nvinfo : EIATTR_MERCURY_ISA_VERSION
	.align		4
        /*0030*/ 	.byte	0x03, 0x5f
        /*0032*/ 	.short	0x0101


	//----- nvinfo : EIATTR_VRC_CTA_INIT_COUNT
	.align		4
        /*0034*/ 	.byte	0x02, 0x4a
	.zero		1
	.zero		1


	//----- nvinfo : EIATTR_EXIT_INSTR_OFFSETS
	.align		4
        /*0038*/ 	.byte	0x04, 0x1c
        /*003a*/ 	.short	(.L_135 - .L_134)


	//   ....[0]....
.L_134:
        /*003c*/ 	.word	0x000001c0


	//----- nvinfo : EIATTR_CBANK_PARAM_SIZE
	.align		4
.L_135:
        /*0040*/ 	.byte	0x03, 0x19
        /*0042*/ 	.short	0x0010


	//----- nvinfo : EIATTR_PARAM_CBANK
	.align		4
        /*0044*/ 	.byte	0x04, 0x0a
        /*0046*/ 	.short	(.L_137 - .L_136)
	.align		4
.L_136:
        /*0048*/ 	.word	index@(.nv.constant0._Z9transposeP6__halfS0_)
        /*004c*/ 	.short	0x0380
        /*004e*/ 	.short	0x0010


	//----- nvinfo : EIATTR_SW_WAR
	.align		4
.L_137:
        /*0050*/ 	.byte	0x04, 0x36
        /*0052*/ 	.short	(.L_139 - .L_138)
.L_138:
        /*0054*/ 	.word	0x00000008
.L_139:


//--------------------- .nv.info._Z9add_inputP6__halfPKS_ --------------------------
	.section	.nv.info._Z9add_inputP6__halfPKS_,"",@"SHT_CUDA_INFO"
	.sectionflags	@""
	.align	4


	//----- nvinfo : EIATTR_CUDA_API_VERSION
	.align		4
        /*0000*/ 	.byte	0x04, 0x37
        /*0002*/ 	.short	(.L_141 - .L_140)
.L_140:
        /*0004*/ 	.word	0x00000082


	//----- nvinfo : EIATTR_KPARAM_INFO
	.align		4
.L_141:
        /*0008*/ 	.byte	0x04, 0x17
        /*000a*/ 	.short	(.L_143 - .L_142)
.L_142:
        /*000c*/ 	.word	0x00000000
        /*0010*/ 	.short	0x0001
        /*0012*/ 	.short	0x0008
        /*0014*/ 	.byte	0x00, 0xf5, 0x21, 0x00


	//----- nvinfo : EIATTR_KPARAM_INFO
	.align		4
.L_143:
        /*0018*/ 	.byte	0x04, 0x17
        /*001a*/ 	.short	(.L_145 - .L_144)
.L_144:
        /*001c*/ 	.word	0x00000000
        /*0020*/ 	.short	0x0000
        /*0022*/ 	.short	0x0000
        /*0024*/ 	.byte	0x00, 0xf5, 0x21, 0x00


	//----- nvinfo : EIATTR_SPARSE_MMA_MASK
	.align		4
.L_145:
        /*0028*/ 	.byte	0x03, 0x50
        /*002a*/ 	.short	0x0000


	//----- nvinfo : EIATTR_MAXREG_COUNT
	.align		4
        /*002c*/ 	.byte	0x03, 0x1b
        /*002e*/ 	.short	0x00ff


	//----- nvinfo : EIATTR_MERCURY_ISA_VERSION
	.align		4
        /*0030*/ 	.byte	0x03, 0x5f
        /*0032*/ 	.short	0x0101


	//----- nvinfo : EIATTR_VRC_CTA_INIT_COUNT
	.align		4
        /*0034*/ 	.byte	0x02, 0x4a
	.zero		1
	.zero		1


	//----- nvinfo : EIATTR_EXIT_INSTR_OFFSETS
	.align		4
        /*0038*/ 	.byte	0x04, 0x1c
        /*003a*/ 	.short	(.L_147 - .L_146)


	//   ....[0]....
.L_146:
        /*003c*/ 	.word	0x000000e0


	//----- nvinfo : EIATTR_CBANK_PARAM_SIZE
	.align		4
.L_147:
        /*0040*/ 	.byte	0x03, 0x19
        /*0042*/ 	.short	0x0010


	//----- nvinfo : EIATTR_PARAM_CBANK
	.align		4
        /*0044*/ 	.byte	0x04, 0x0a
        /*0046*/ 	.short	(.L_149 - .L_148)
	.align		4
.L_148:
        /*0048*/ 	.word	index@(.nv.constant0._Z9add_inputP6__halfPKS_)
        /*004c*/ 	.short	0x0380
        /*004e*/ 	.short	0x0010


	//----- nvinfo : EIATTR_SW_WAR
	.align		4
.L_149:
        /*0050*/ 	.byte	0x04, 0x36
        /*0052*/ 	.short	(.L_151 - .L_150)
.L_150:
        /*0054*/ 	.word	0x00000008
.L_151:


//--------------------- .nv.info._Z8add_biasP6__halfPKS_S0_ --------------------------
	.section	.nv.info._Z8add_biasP6__halfPKS_S0_,"",@"SHT_CUDA_INFO"
	.sectionflags	@""
	.align	4


	//----- nvinfo : EIATTR_CUDA_API_VERSION
	.align		4
        /*0000*/ 	.byte	0x04, 0x37
        /*0002*/ 	.short	(.L_153 - .L_152)
.L_152:
        /*0004*/ 	.word	0x00000082


	//----- nvinfo : EIATTR_KPARAM_INFO
	.align		4
.L_153:
        /*0008*/ 	.byte	0x04, 0x17
        /*000a*/ 	.short	(.L_155 - .L_154)
.L_154:
        /*000c*/ 	.word	0x00000000
        /*0010*/ 	.short	0x0002
        /*0012*/ 	.short	0x0010
        /*0014*/ 	.byte	0x00, 0xf5, 0x21, 0x00


	//----- nvinfo : EIATTR_KPARAM_INFO
	.align		4
.L_155:
        /*0018*/ 	.byte	0x04, 0x17
        /*001a*/ 	.short	(.L_157 - .L_156)
.L_156:
        /*001c*/ 	.word	0x00000000
        /*0020*/ 	.short	0x0001
        /*0022*/ 	.short	0x0008
        /*0024*/ 	.byte	0x00, 0xf5, 0x21, 0x00


	//----- nvinfo : EIATTR_KPARAM_INFO
	.align		4
.L_157:
        /*0028*/ 	.byte	0x04, 0x17
        /*002a*/ 	.short	(.L_159 - .L_158)
.L_158:
        /*002c*/ 	.word	0x00000000
        /*0030*/ 	.short	0x0000
        /*0032*/ 	.short	0x0000
        /*0034*/ 	.byte	0x00, 0xf5, 0x21, 0x00


	//----- nvinfo : EIATTR_SPARSE_MMA_MASK
	.align		4
.L_159:
        /*0038*/ 	.byte	0x03, 0x50
        /*003a*/ 	.short	0x0000


	//----- nvinfo : EIATTR_MAXREG_COUNT
	.align		4
        /*003c*/ 	.byte	0x03, 0x1b
        /*003e*/ 	.short	0x00ff


	//----- nvinfo : EIATTR_MERCURY_ISA_VERSION
	.align		4
        /*0040*/ 	.byte	0x03, 0x5f
        /*0042*/ 	.short	0x0101


	//----- nvinfo : EIATTR_VRC_CTA_INIT_COUNT
	.align		4
        /*0044*/ 	.byte	0x02, 0x4a
	.zero		1
	.zero		1


	//----- nvinfo : EIATTR_EXIT_INSTR_OFFSETS
	.align		4
        /*0048*/ 	.byte	0x04, 0x1c
        /*004a*/ 	.short	(.L_161 - .L_160)


	//   ....[0]....
.L_160:
        /*004c*/ 	.word	0x00000100


	//----- nvinfo : EIATTR_CBANK_PARAM_SIZE
	.align		4
.L_161:
        /*0050*/ 	.byte	0x03, 0x19
        /*0052*/ 	.short	0x0018


	//----- nvinfo : EIATTR_PARAM_CBANK
	.align		4
        /*0054*/ 	.byte	0x04, 0x0a
        /*0056*/ 	.short	(.L_163 - .L_162)
	.align		4
.L_162:
        /*0058*/ 	.word	index@(.nv.constant0._Z8add_biasP6__halfPKS_S0_)
        /*005c*/ 	.short	0x0380
        /*005e*/ 	.short	0x0018


	//----- nvinfo : EIATTR_SW_WAR
	.align		4
.L_163:
        /*0060*/ 	.byte	0x04, 0x36
        /*0062*/ 	.short	(.L_165 - .L_164)
.L_164:
        /*0064*/ 	.word	0x00000008
.L_165:


//--------------------- .nv.info._Z11k1_add_biasP6__halfPKS_S0_ --------------------------
	.section	.nv.info._Z11k1_add_biasP6__halfPKS_S0_,"",@"SHT_CUDA_INFO"
	.sectionflags	@""
	.align	4


	//----- nvinfo : EIATTR_CUDA_API_VERSION
	.align		4
        /*0000*/ 	.byte	0x04, 0x37
        /*0002*/ 	.short	(.L_167 - .L_166)
.L_166:
        /*0004*/ 	.word	0x00000082


	//----- nvinfo : EIATTR_KPARAM_INFO
	.align		4
.L_167:
        /*0008*/ 	.byte	0x04, 0x17
        /*000a*/ 	.short	(.L_169 - .L_168)
.L_168:
        /*000c*/ 	.word	0x00000000
        /*0010*/ 	.short	0x0002
        /*0012*/ 	.short	0x0010
        /*0014*/ 	.byte	0x00, 0xf5, 0x21, 0x00


	//----- nvinfo : EIATTR_KPARAM_INFO
	.align		4
.L_169:
        /*0018*/ 	.byte	0x04, 0x17
        /*001a*/ 	.short	(.L_171 - .L_170)
.L_170:
        /*001c*/ 	.word	0x00000000
        /*0020*/ 	.short	0x0001
        /*0022*/ 	.short	0x0008
        /*0024*/ 	.byte	0x00, 0xf5, 0x21, 0x00


	//----- nvinfo : EIATTR_KPARAM_INFO
	.align		4
.L_171:
        /*0028*/ 	.byte	0x04, 0x17
        /*002a*/ 	.short	(.L_173 - .L_172)
.L_172:
        /*002c*/ 	.word	0x00000000
        /*0030*/ 	.short	0x0000
        /*0032*/ 	.short	0x0000
        /*0034*/ 	.byte	0x00, 0xf5, 0x21, 0x00


	//----- nvinfo : EIATTR_SPARSE_MMA_MASK
	.align		4
.L_173:
        /*0038*/ 	.byte	0x03, 0x50
        /*003a*/ 	.short	0x0000


	//----- nvinfo : EIATTR_MAXREG_COUNT
	.align		4
        /*003c*/ 	.byte	0x03, 0x1b
        /*003e*/ 	.short	0x00ff


	//----- nvinfo : EIATTR_MERCURY_ISA_VERSION
	.align		4
        /*0040*/ 	.byte	0x03, 0x5f
        /*0042*/ 	.short	0x0101


	//----- nvinfo : EIATTR_VRC_CTA_INIT_COUNT
	.align		4
        /*0044*/ 	.byte	0x02, 0x4a
	.zero		1
	.zero		1


	//----- nvinfo : EIATTR_EXIT_INSTR_OFFSETS
	.align		4
        /*0048*/ 	.byte	0x04, 0x1c
        /*004a*/ 	.short	(.L_175 - .L_174)


	//   ....[0]....
.L_174:
        /*004c*/ 	.word	0x000003e0


	//----- nvinfo : EIATTR_CBANK_PARAM_SIZE
	.align		4
.L_175:
        /*0050*/ 	.byte	0x03, 0x19
        /*0052*/ 	.short	0x0018


	//----- nvinfo : EIATTR_PARAM_CBANK
	.align		4
        /*0054*/ 	.byte	0x04, 0x0a
        /*0056*/ 	.short	(.L_177 - .L_176)
	.align		4
.L_176:
        /*0058*/ 	.word	index@(.nv.constant0._Z11k1_add_biasP6__halfPKS_S0_)
        /*005c*/ 	.short	0x0380
        /*005e*/ 	.short	0x0018


	//----- nvinfo : EIATTR_SW_WAR
	.align		4
.L_177:
        /*0060*/ 	.byte	0x04, 0x36
        /*0062*/ 	.short	(.L_179 - .L_178)
.L_178:
        /*0064*/ 	.word	0x00000008
.L_179:


//--------------------- .nv.info._Z14add_bias_largeP6__halfPKS_S0_ --------------------------
	.section	.nv.info._Z14add_bias_largeP6__halfPKS_S0_,"",@"SHT_CUDA_INFO"
	.sectionflags	@""
	.align	4


	//----- nvinfo : EIATTR_CUDA_API_VERSION
	.align		4
        /*0000*/ 	.byte	0x04, 0x37
        /*0002*/ 	.short	(.L_181 - .L_180)
.L_180:
        /*0004*/ 	.word	0x00000082


	//----- nvinfo : EIATTR_KPARAM_INFO
	.align		4
.L_181:
        /*0008*/ 	.byte	0x04, 0x17
        /*000a*/ 	.short	(.L_183 - .L_182)
.L_182:
        /*000c*/ 	.word	0x00000000
        /*0010*/ 	.short	0x0002
        /*0012*/ 	.short	0x0010
        /*0014*/ 	.byte	0x00, 0xf5, 0x21, 0x00


	//----- nvinfo : EIATTR_KPARAM_INFO
	.align		4
.L_183:
        /*0018*/ 	.byte	0x04, 0x17
        /*001a*/ 	.short	(.L_185 - .L_184)
.L_184:
        /*001c*/ 	.word	0x00000000
        /*0020*/ 	.short	0x0001
        /*0022*/ 	.short	0x0008
        /*0024*/ 	.byte	0x00, 0xf5, 0x21, 0x00


	//----- nvinfo : EIATTR_KPARAM_INFO
	.align		4
.L_185:
        /*0028*/ 	.byte	0x04, 0x17
        /*002a*/ 	.short	(.L_187 - .L_186)
.L_186:
        /*002c*/ 	.word	0x00000000
        /*0030*/ 	.short	0x0000
        /*0032*/ 	.short	0x0000
        /*0034*/ 	.byte	0x00, 0xf5, 0x21, 0x00


	//----- nvinfo : EIATTR_SPARSE_MMA_MASK
	.align		4
.L_187:
        /*0038*/ 	.byte	0x03, 0x50
        /*003a*/ 	.short	0x0000


	//----- nvinfo : EIATTR_MAXREG_COUNT
	.align		4
        /*003c*/ 	.byte	0x03, 0x1b
        /*003e*/ 	.short	0x00ff


	//----- nvinfo : EIATTR_MERCURY_ISA_VERSION
	.align		4
        /*0040*/ 	.byte	0x03, 0x5f
        /*0042*/ 	.short	0x0101


	//----- nvinfo : EIATTR_VRC_CTA_INIT_COUNT
	.align		4
        /*0044*/ 	.byte	0x02, 0x4a
	.zero		1
	.zero		1


	//----- nvinfo : EIATTR_EXIT_INSTR_OFFSETS
	.align		4
        /*0048*/ 	.byte	0x04, 0x1c
        /*004a*/ 	.short	(.L_189 - .L_188)


	//   ....[0]....
.L_188:
        /*004c*/ 	.word	0x00000060


	//   ....[1]....
        /*0050*/ 	.word	0x000001b0


	//----- nvinfo : EIATTR_CRS_STACK_SIZE
	.align		4
.L_189:
        /*0054*/ 	.byte	0x04, 0x1e
        /*0056*/ 	.short	(.L_191 - .L_190)
.L_190:
        /*0058*/ 	.word	0x00000000


	//----- nvinfo : EIATTR_CBANK_PARAM_SIZE
	.align		4
.L_191:
        /*005c*/ 	.byte	0x03, 0x19
        /*005e*/ 	.short	0x0018


	//----- nvinfo : EIATTR_PARAM_CBANK
	.align		4
        /*0060*/ 	.byte	0x04, 0x0a
        /*0062*/ 	.short	(.L_193 - .L_192)
	.align		4
.L_192:
        /*0064*/ 	.word	index@(.nv.constant0._Z14add_bias_largeP6__halfPKS_S0_)
        /*0068*/ 	.short	0x0380
        /*006a*/ 	.short	0x0018


	//----- nvinfo : EIATTR_SW_WAR
	.align		4
.L_193:
        /*006c*/ 	.byte	0x04, 0x36
        /*006e*/ 	.short	(.L_195 - .L_194)
.L_194:
        /*0070*/ 	.word	0x00000008
.L_195:


//--------------------- .nv.info._Z8activateP6__half --------------------------
	.section	.nv.info._Z8activateP6__half,"",@"SHT_CUDA_INFO"
	.sectionflags	@""
	.align	4


	//----- nvinfo : EIATTR_CUDA_API_VERSION
	.align		4
        /*0000*/ 	.byte	0x04, 0x37
        /*0002*/ 	.short	(.L_197 - .L_196)
.L_196:
        /*0004*/ 	.word	0x00000082


	//----- nvinfo : EIATTR_KPARAM_INFO
	.align		4
.L_197:
        /*0008*/ 	.byte	0x04, 0x17
        /*000a*/ 	.short	(.L_199 - .L_198)
.L_198:
        /*000c*/ 	.word	0x00000000
        /*0010*/ 	.short	0x0000
        /*0012*/ 	.short	0x0000
        /*0014*/ 	.byte	0x00, 0xf5, 0x21, 0x00


	//----- nvinfo : EIATTR_SPARSE_MMA_MASK
	.align		4
.L_199:
        /*0018*/ 	.byte	0x03, 0x50
        /*001a*/ 	.short	0x0000


	//----- nvinfo : EIATTR_MAXREG_COUNT
	.align		4
        /*001c*/ 	.byte	0x03, 0x1b
        /*001e*/ 	.short	0x00ff


	//----- nvinfo : EIATTR_MERCURY_ISA_VERSION
	.align		4
        /*0020*/ 	.byte	0x03, 0x5f
        /*0022*/ 	.short	0x0101


	//----- nvinfo : EIATTR_VRC_CTA_INIT_COUNT
	.align		4
        /*0024*/ 	.byte	0x02, 0x4a
	.zero		1
	.zero		1


	//----- nvinfo : EIATTR_EXIT_INSTR_OFFSETS
	.align		4
        /*0028*/ 	.byte	0x04, 0x1c
        /*002a*/ 	.short	(.L_201 - .L_200)


	//   ....[0]....
.L_200:
        /*002c*/ 	.word	0x00000060


	//   ....[1]....
        /*0030*/ 	.word	0x00000410


	//----- nvinfo : EIATTR_CRS_STACK_SIZE
	.align		4
.L_201:
        /*0034*/ 	.byte	0x04, 0x1e
        /*0036*/ 	.short	(.L_203 - .L_202)
.L_202:
        /*0038*/ 	.word	0x00000000


	//----- nvinfo : EIATTR_CBANK_PARAM_SIZE
	.align		4
.L_203:
        /*003c*/ 	.byte	0x03, 0x19
        /*003e*/ 	.short	0x0008


	//----- nvinfo : EIATTR_PARAM_CBANK
	.align		4
        /*0040*/ 	.byte	0x04, 0x0a
        /*0042*/ 	.short	(.L_205 - .L_204)
	.align		4
.L_204:
        /*0044*/ 	.word	index@(.nv.constant0._Z8activateP6__half)
        /*0048*/ 	.short	0x0380
        /*004a*/ 	.short	0x0008


	//----- nvinfo : EIATTR_SW_WAR
	.align		4
.L_205:
        /*004c*/ 	.byte	0x04, 0x36
        /*004e*/ 	.short	(.L_207 - .L_206)
.L_206:
        /*0050*/ 	.word	0x00000008
.L_207:


//--------------------- .nv.info._Z9layernormP6__halfPKS_S2_ --------------------------
	.section	.nv.info._Z9layernormP6__halfPKS_S2_,"",@"SHT_CUDA_INFO"
	.sectionflags	@""
	.align	4


	//----- nvinfo : EIATTR_CUDA_API_VERSION
	.align		4
        /*0000*/ 	.byte	0x04, 0x37
        /*0002*/ 	.short	(.L_209 - .L_208)
.L_208:
        /*0004*/ 	.word	0x00000082


	//----- nvinfo : EIATTR_KPARAM_INFO
	.align		4
.L_209:
        /*0008*/ 	.byte	0x04, 0x17
        /*000a*/ 	.short	(.L_211 - .L_210)
.L_210:
        /*000c*/ 	.word	0x00000000
        /*0010*/ 	.short	0x0002
        /*0012*/ 	.short	0x0010
        /*0014*/ 	.byte	0x00, 0xf5, 0x21, 0x00


	//----- nvinfo : EIATTR_KPARAM_INFO
	.align		4
.L_211:
        /*0018*/ 	.byte	0x04, 0x17
        /*001a*/ 	.short	(.L_213 - .L_212)
.L_212:
        /*001c*/ 	.word	0x00000000
        /*0020*/ 	.short	0x0001
        /*0022*/ 	.short	0x0008
        /*0024*/ 	.byte	0x00, 0xf5, 0x21, 0x00


	//----- nvinfo : EIATTR_KPARAM_INFO
	.align		4
.L_213:
        /*0028*/ 	.byte	0x04, 0x17
        /*002a*/ 	.short	(.L_215 - .L_214)
.L_214:
        /*002c*/ 	.word	0x00000000
        /*0030*/ 	.short	0x0000
        /*0032*/ 	.short	0x0000
        /*0034*/ 	.byte	0x00, 0xf5, 0x21, 0x00


	//----- nvinfo : EIATTR_SPARSE_MMA_MASK
	.align		4
.L_215:
        /*0038*/ 	.byte	0x03, 0x50
        /*003a*/ 	.short	0x0000


	//----- nvinfo : EIATTR_MAXREG_COUNT
	.align		4
        /*003c*/ 	.byte	0x03, 0x1b
        /*003e*/ 	.short	0x00ff


	//----- nvinfo : EIATTR_NUM_BARRIERS
	.align		4
        /*0040*/ 	.byte	0x02, 0x4c
        /*0042*/ 	.byte	0x01
	.zero		1


	//----- nvinfo : EIATTR_MERCURY_ISA_VERSION
	.align		4
        /*0044*/ 	.byte	0x03, 0x5f
        /*0046*/ 	.short	0x0101


	//----- nvinfo : EIATTR_COOP_GROUP_MASK_REGIDS
	.align		4
        /*0048*/ 	.byte	0x04, 0x29
        /*004a*/ 	.short	(.L_217 - .L_216)


	//   ....[0]....
.L_216:
        /*004c*/ 	.word	0xffffffff


	//   ....[1]....
        /*0050*/ 	.word	0xffffffff


	//   ....[2]....
        /*0054*/ 	.word	0xffffffff


	//   ....[3]....
        /*0058*/ 	.word	0xffffffff


	//   ....[4]....
        /*005c*/ 	.word	0xffffffff


	//   ....[5]....
        /*0060*/ 	.word	0xffffffff


	//   ....[6]....
        /*0064*/ 	.word	0xffffffff


	//   ....[7]....
        /*0068*/ 	.word	0xffffffff


	//   ....[8]....
        /*006c*/ 	.word	0xffffffff


	//   ....[9]....
        /*0070*/ 	.word	0xffffffff


	//   ....[10]....
        /*0074*/ 	.word	0xffffffff


	//   ....[11]....
        /*0078*/ 	.word	0xffffffff


	//   ....[12]....
        /*007c*/ 	.word	0xffffffff


	//   ....[13]....
        /*0080*/ 	.word	0xffffffff


	//   ....[14]....
        /*0084*/ 	.word	0xffffffff


	//   ....[15]....
        /*0088*/ 	.word	0xffffffff


	//   ....[16]....
        /*008c*/ 	.word	0xffffffff


	//   ....[17]....
        /*0090*/ 	.word	0xffffffff


	//   ....[18]....
        /*0094*/ 	.word	0xffffffff


	//   ....[19]....
        /*0098*/ 	.word	0xffffffff


	//----- nvinfo : EIATTR_COOP_GROUP_INSTR_OFFSETS
	.align		4
.L_217:
        /*009c*/ 	.byte	0x04, 0x28
        /*009e*/ 	.short	(.L_219 - .L_218)


	//   ....[0]....
.L_218:
        /*00a0*/ 	.word	0x00000150


	//   ....[1]....
        /*00a4*/ 	.word	0x00000180


	//   ....[2]....
        /*00a8*/ 	.word	0x000001b0


	//   ....[3]....
        /*00ac*/ 	.word	0x000001f0


	//   ....[4]....
        /*00b0*/ 	.word	0x00000230


	//   ....[5]....
        /*00b4*/ 	.word	0x000002a0


	//   ....[6]....
        /*00b8*/ 	.word	0x000002c0


	//   ....[7]....
        /*00bc*/ 	.word	0x000002e0


	//   ....[8]....
        /*00c0*/ 	.word	0x00000300


	//   ....[9]....
        /*00c4*/ 	.word	0x00000320


	//   ....[10]....
        /*00c8*/ 	.word	0x00000540


	//   ....[11]....
        /*00cc*/ 	.word	0x00000560


	//   ....[12]....
        /*00d0*/ 	.word	0x00000580


	//   ....[13]....
        /*00d4*/ 	.word	0x000005a0


	//   ....[14]....
        /*00d8*/ 	.word	0x000005c0


	//   ....[15]....
        /*00dc*/ 	.word	0x00000620


	//   ....[16]....
        /*00e0*/ 	.word	0x00000640


	//   ....[17]....
        /*00e4*/ 	.word	0x00000660


	//   ....[18]....
        /*00e8*/ 	.word	0x00000680


	//   ....[19]....
        /*00ec*/ 	.word	0x000006a0


	//----- nvinfo : EIATTR_VRC_CTA_INIT_COUNT
	.align		4
.L_219:
        /*00f0*/ 	.byte	0x02, 0x4a
	.zero		1
	.zero		1


	//----- nvinfo : EIATTR_EXIT_INSTR_OFFSETS
	.align		4
        /*00f4*/ 	.byte	0x04, 0x1c
        /*00f6*/ 	.short	(.L_221 - .L_220)


	//   ....[0]....
.L_220:
        /*00f8*/ 	.word	0x00000990


	//----- nvinfo : EIATTR_CRS_STACK_SIZE
	.align		4
.L_221:
        /*00fc*/ 	.byte	0x04, 0x1e
        /*00fe*/ 	.short	(.L_223 - .L_222)
.L_222:
        /*0100*/ 	.word	0x00000000


	//----- nvinfo : EIATTR_CBANK_PARAM_SIZE
	.align		4
.L_223:
        /*0104*/ 	.byte	0x03, 0x19
        /*0106*/ 	.short	0x0018


	//----- nvinfo : EIATTR_PARAM_CBANK
	.align		4
        /*0108*/ 	.byte	0x04, 0x0a
        /*010a*/ 	.short	(.L_225 - .L_224)
	.align		4
.L_224:
        /*010c*/ 	.word	index@(.nv.constant0._Z9layernormP6__halfPKS_S2_)
        /*0110*/ 	.short	0x0380
        /*0112*/ 	.short	0x0018


	//----- nvinfo : EIATTR_SW_WAR
	.align		4
.L_225:
        /*0114*/ 	.byte	0x04, 0x36
        /*0116*/ 	.short	(.L_227 - .L_226)
.L_226:
        /*0118*/ 	.word	0x00000008
.L_227:


//--------------------- .nv.callgraph             --------------------------
	.section	.nv.callgraph,"",@"SHT_CUDA_CALLGRAPH"
	.align	4
	.sectionentsize	8
	.align		4
        /*0000*/ 	.word	0x00000000
	.align		4
        /*0004*/ 	.word	0xffffffff
	.align		4
        /*0008*/ 	.word	0x00000000
	.align		4
        /*000c*/ 	.word	0xfffffffe
	.align		4
        /*0010*/ 	.word	0x00000000
	.align		4
        /*0014*/ 	.word	0xfffffffd
	.align		4
        /*0018*/ 	.word	0x00000000
	.align		4
        /*001c*/ 	.word	0xfffffffc


//--------------------- .text._Z21bert_only_global_syncPK6__halfS1_PS_S1_S1_S2_S1_S1_S2_S1_S2_S1_S2_S1_S2_S2_S2_S2_S2_S2_S2_ --------------------------
	.section	.text._Z21bert_only_global_syncPK6__halfS1_PS_S1_S1_S2_S1_S1_S2_S1_S2_S1_S2_S1_S2_S2_S2_S2_S2_S2_S2_,"ax",@progbits
	.align	128
        .global         _Z21bert_only_global_syncPK6__halfS1_PS_S1_S1_S2_S1_S1_S2_S1_S2_S1_S2_S1_S2_S2_S2_S2_S2_S2_S2_
        .type           _Z21bert_only_global_syncPK6__halfS1_PS_S1_S1_S2_S1_S1_S2_S1_S2_S1_S2_S1_S2_S2_S2_S2_S2_S2_S2_,@function
        .size           _Z21bert_only_global_syncPK6__halfS1_PS_S1_S1_S2_S1_S1_S2_S1_S2_S1_S2_S1_S2_S2_S2_S2_S2_S2_S2_,(.L_x_88 - _Z21bert_only_global_syncPK6__halfS1_PS_S1_S1_S2_S1_S1_S2_S1_S2_S1_S2_S1_S2_S2_S2_S2_S2_S2_S2_)
        .other          _Z21bert_only_global_syncPK6__halfS1_PS_S1_S1_S2_S1_S1_S2_S1_S2_S1_S2_S1_S2_S2_S2_S2_S2_S2_S2_,@"STO_CUDA_ENTRY STV_DEFAULT"
_Z21bert_only_global_syncPK6__halfS1_PS_S1_S1_S2_S1_S1_S2_S1_S2_S1_S2_S1_S2_S2_S2_S2_S2_S2_S2_:
.text._Z21bert_only_global_syncPK6__halfS1_PS_S1_S1_S2_S1_S1_S2_S1_S2_S1_S2_S1_S2_S2_S2_S2_S2_S2_S2_:
[----:B------:R-:W-:Y:S01]  /*0000*/  LDC R1, c[0x0][0x37c] ;  /* 0x0000df00ff017b82 */ /* 0x000fe20000000800 */
[----:B------:R-:W1:Y:S01]  /*0010*/  S2R R0, SR_CTAID.X ;  /* 0x0000000000007919 */ /* 0x000e620000002500 */
[----:B------:R-:W-:-:S05]  /*0020*/  CS2R.32 R107, SR_CgaSize ;  /* 0x00000000006b7805 */ /* 0x000fca0000008a00 */
[----:B------:R-:W-:-:S05]  /*0030*/  IMAD R107, R107, -0xa0, RZ ;  /* 0xffffff606b6b7824 */ /* 0x000fca00078e02ff */
[----:B------:R-:W-:-:S14]  /*0040*/  R2UR UR4, R107 ;  /* 0x000000006b0472ca */ /* 0x000fdc00000e0000 */
[----:B------:R-:W2:Y:S01]  /*0050*/  LDCU UR4, c[0x0][UR4+0x258] ;  /* 0x00004b00040477ac */ /* 0x000ea20008000800 */
[----:B------:R-:W-:-:S05]  /*0060*/  CS2R.32 R107, SR_CgaSize ;  /* 0x00000000006b7805 */ /* 0x000fca0000008a00 */
[----:B------:R-:W-:-:S05]  /*0070*/  IMAD R107, R107, -0xa0, RZ ;  /* 0xffffff606b6b7824 */ /* 0x000fca00078e02ff */
[----:B------:R-:W-:-:S14]  /*0080*/  R2UR UR5, R107 ;  /* 0x000000006b0572ca */ /* 0x000fdc00000e0000 */
[----:B------:R-:W3:Y:S01]  /*0090*/  LDCU UR5, c[0x0][UR5+0x254] ;  /* 0x00004a80050577ac */ /* 0x000ee20008000800 */
[----:B------:R-:W4:Y:S01]  /*00a0*/  LDCU.64 UR8, c[0x0][0x358] ;  /* 0x00006b00ff0877ac */ /* 0x000f220008000a00 */
[----:B--2---:R-:W-:Y:S02]  /*00b0*/  UISETP.NE.U32.AND UP0, UPT, UR4, URZ, UPT ;  /* 0x000000ff0400728c */ /* 0x004fe4000bf05070 */
[----:B------:R-:W-:Y:S02]  /*00c0*/  IMAD.U32 R106, RZ, RZ, UR4 ;  /* 0x00000004ff6a7e24 */ /* 0x000fe4000f8e00ff */
[----:B---3--:R-:W-:Y:S02]  /*00d0*/  UISETP.NE.AND.EX UP0, UPT, UR5, URZ, UPT, UP0 ;  /* 0x000000ff0500728c */ /* 0x008fe4000bf05300 */
[----:B------:R-:W-:Y:S01]  /*00e0*/  IMAD.U32 R107, RZ, RZ, UR5 ;  /* 0x00000005ff6b7e24 */ /* 0x000fe2000f8e00ff */
[----:B-1----:R-:W-:-:S13]  /*00f0*/  ISETP.GT.U32.AND P0, PT, R0, 0x5f, PT ;  /* 0x0000005f0000780c */ /* 0x002fda0003f04070 */
[----:B----4-:R-:W-:Y:S05]  /*0100*/  @P0 BRA `(.L_x_0) ;  /* 0x0000003400c80947 */ /* 0x010fea0003800000 */
[----:B------:R-:W-:Y:S01]  /*0110*/  PRMT R2, R0, 0x9910, RZ ;  /* 0x0000991000027816 */ /* 0x000fe200000000ff */
[----:B------:R-:W1:Y:S01]  /*0120*/  S2R R17, SR_TID.X ;  /* 0x0000000000117919 */ /* 0x000e620000002100 */
[----:B------:R-:W2:Y:S03]  /*0130*/  LDC.64 R78, c[0x0][0x380] ;  /* 0x0000e000ff4e7b82 */ /* 0x000ea60000000a00 */
[----:B------:R-:W-:Y:S01]  /*0140*/  IMAD R2, R2, 0xab, RZ ;  /* 0x000000ab02027824 */ /* 0x000fe200078e02ff */
[----:B------:R-:W3:Y:S04]  /*0150*/  S2R R13, SR_CgaCtaId ;  /* 0x00000000000d7919 */ /* 0x000ee80000008800 */
[----:B------:R-:W-:Y:S01]  /*0160*/  LOP3.LUT R2, R2, 0xffff, RZ, 0xc0, !PT ;  /* 0x0000ffff02027812 */ /* 0x000fe200078ec0ff */
[----:B------:R-:W4:Y:S03]  /*0170*/  LDC.64 R118, c[0x0][0x388] ;  /* 0x0000e200ff767b82 */ /* 0x000f260000000a00 */
[----:B------:R-:W-:-:S04]  /*0180*/  SHF.R.U32.HI R2, RZ, 0xc, R2 ;  /* 0x0000000cff027819 */ /* 0x000fc80000011602 */
[C---:B------:R-:W-:Y:S02]  /*0190*/  PRMT R3, R2.reuse, 0x9910, RZ ;  /* 0x0000991002037816 */ /* 0x040fe400000000ff */
[----:B------:R-:W-:-:S03]  /*01a0*/  LOP3.LUT R2, R2, 0xffff, RZ, 0xc0, !PT ;  /* 0x0000ffff02027812 */ /* 0x000fc600078ec0ff */
[----:B------:R-:W-:-:S05]  /*01b0*/  IMAD R3, R3, 0x18, RZ ;  /* 0x0000001803037824 */ /* 0x000fca00078e02ff */
[----:B------:R-:W-:-:S04]  /*01c0*/  IADD3 R3, PT, PT, RZ, -R3, RZ ;  /* 0x80000003ff037210 */ /* 0x000fc80007ffe0ff */
[----:B------:R-:W-:Y:S01]  /*01d0*/  PRMT R3, R3, 0x7710, RZ ;  /* 0x0000771003037816 */ /* 0x000fe200000000ff */
[----:B-1----:R-:W-:Y:S01]  /*01e0*/  IMAD.SHL.U32 R5, R17, 0x8, RZ ;  /* 0x0000000811057824 */ /* 0x002fe200078e00ff */
[--C-:B------:R-:W-:Y:S02]  /*01f0*/  SHF.R.U32.HI R4, RZ, 0x2, R17.reuse ;  /* 0x00000002ff047819 */ /* 0x100fe40000011611 */
[----:B------:R-:W-:Y:S01]  /*0200*/  SHF.R.U32.HI R9, RZ, 0x3, R17 ;  /* 0x00000003ff097819 */ /* 0x000fe20000011611 */
[----:B------:R-:W-:Y:S01]  /*0210*/  IMAD.IADD R3, R3, 0x1, R0 ;  /* 0x0000000103037824 */ /* 0x000fe200078e0200 */
[C---:B------:R-:W-:Y:S02]  /*0220*/  LOP3.LUT R7, R5.reuse, 0x18, RZ, 0xc0, !PT ;  /* 0x0000001805077812 */ /* 0x040fe400078ec0ff */
[----:B------:R-:W-:Y:S02]  /*0230*/  LOP3.LUT R8, R5, 0x38, RZ, 0xc0, !PT ;  /* 0x0000003805087812 */ /* 0x000fe400078ec0ff */
[----:B------:R-:W-:-:S03]  /*0240*/  SHF.L.U32 R6, R3, 0x5, RZ ;  /* 0x0000000503067819 */ /* 0x000fc600000006ff */
[----:B------:R-:W-:Y:S01]  /*0250*/  IMAD R105, R9, 0x48, R8 ;  /* 0x0000004809697824 */ /* 0x000fe200078e0208 */
[--C-:B------:R-:W-:Y:S01]  /*0260*/  LOP3.LUT R3, R6, 0x1fe0, R7.reuse, 0xe2, !PT ;  /* 0x00001fe006037812 */ /* 0x100fe200078ee207 */
[----:B------:R-:W-:Y:S01]  /*0270*/  IMAD R7, R4, 0x28, R7 ;  /* 0x0000002804077824 */ /* 0x000fe200078e0207 */
[----:B------:R-:W-:-:S03]  /*0280*/  MOV R6, 0x400 ;  /* 0x0000040000067802 */ /* 0x000fc60000000f00 */
[----:B------:R-:W-:Y:S01]  /*0290*/  IMAD R11, R4, 0x300, R3 ;  /* 0x00000300040b7824 */ /* 0x000fe200078e0203 */
[----:B---3--:R-:W-:-:S03]  /*02a0*/  LEA R16, R13, R6, 0x18 ;  /* 0x000000060d107211 */ /* 0x008fc600078ec0ff */
[----:B--2---:R-:W-:Y:S01]  /*02b0*/  IMAD.WIDE.U32 R78, R11, 0x2, R78 ;  /* 0x000000020b4e7825 */ /* 0x004fe200078e004e */
[----:B------:R-:W-:Y:S02]  /*02c0*/  LEA R105, R105, R16, 0x1 ;  /* 0x0000001069697211 */ /* 0x000fe400078e08ff */
[----:B------:R-:W-:Y:S01]  /*02d0*/  IADD3 R80, PT, PT, R16, 0x3c00, RZ ;  /* 0x00003c0010507810 */ /* 0x000fe20007ffe0ff */
[----:B------:R-:W-:Y:S01]  /*02e0*/  IMAD R11, R2, 0x60, R9 ;  /* 0x00000060020b7824 */ /* 0x000fe200078e0209 */
[----:B------:R-:W-:Y:S01]  /*02f0*/  IADD3 R6, P1, PT, R78, 0xc000, RZ ;  /* 0x0000c0004e067810 */ /* 0x000fe20007f3e0ff */
[----:B------:R-:W-:Y:S02]  /*0300*/  IMAD R5, R7, 0x2, R16 ;  /* 0x0000000207057824 */ /* 0x000fe400078e0210 */
[----:B------:R-:W-:Y:S02]  /*0310*/  IMAD R11, R11, 0x300, R8 ;  /* 0x000003000b0b7824 */ /* 0x000fe400078e0208 */
[----:B------:R-:W-:Y:S01]  /*0320*/  IMAD.X R7, RZ, RZ, R79, P1 ;  /* 0x000000ffff077224 */ /* 0x000fe200008e064f */
[----:B------:R-:W-:Y:S01]  /*0330*/  @!PT LDS RZ, [RZ] ;  /* 0x00000000fffff984 */ /* 0x000fe20000000800 */
[----:B------:R-:W-:Y:S01]  /*0340*/  @!PT LDS RZ, [RZ] ;  /* 0x00000000fffff984 */ /* 0x000fe20000000800 */
[----:B------:R-:W-:Y:S01]  /*0350*/  @!PT LDS RZ, [RZ] ;  /* 0x00000000fffff984 */ /* 0x000fe20000000800 */
[----:B------:R-:W-:Y:S01]  /*0360*/  LDGSTS.E.BYPASS.128 [R5], desc[UR8][R78.64] ;  /* 0x000000004e057fae */ /* 0x000fe2000b981808 */
[----:B----4-:R-:W-:-:S03]  /*0370*/  IMAD.WIDE.U32 R118, R11, 0x2, R118 ;  /* 0x000000020b767825 */ /* 0x010fc600078e0076 */
[----:B------:R1:W-:Y:S01]  /*0380*/  LDGSTS.E.BYPASS.128 [R5+0xa00], desc[UR8][R6.64] ;  /* 0x00a0000006057fae */ /* 0x0003e2000b981808 */
[----:B------:R-:W-:Y:S01]  /*0390*/  IMAD R2, R2, 0x60, R4 ;  /* 0x0000006002027824 */ /* 0x000fe200078e0204 */
[C---:B------:R-:W-:Y:S02]  /*03a0*/  IADD3 R116, P1, PT, R118.reuse, 0x6000, RZ ;  /* 0x0000600076747810 */ /* 0x040fe40007f3e0ff */
[C---:B------:R-:W-:Y:S01]  /*03b0*/  IADD3 R114, P2, PT, R118.reuse, 0xc000, RZ ;  /* 0x0000c00076727810 */ /* 0x040fe20007f5e0ff */
[----:B------:R-:W-:Y:S01]  /*03c0*/  LDGSTS.E.BYPASS.128 [R105+0x3c00], desc[UR8][R118.64] ;  /* 0x03c0000076697fae */ /* 0x000fe2000b981808 */
[C---:B------:R-:W-:Y:S01]  /*03d0*/  IADD3 R112, P3, PT, R118.reuse, 0x12000, RZ ;  /* 0x0001200076707810 */ /* 0x040fe20007f7e0ff */
[--C-:B------:R-:W-:Y:S01]  /*03e0*/  IMAD.X R117, RZ, RZ, R119.reuse, P1 ;  /* 0x000000ffff757224 */ /* 0x100fe200008e0677 */
[C---:B------:R-:W-:Y:S01]  /*03f0*/  IADD3 R110, P4, PT, R118.reuse, 0x18000, RZ ;  /* 0x00018000766e7810 */ /* 0x040fe20007f9e0ff */
[--C-:B------:R-:W-:Y:S01]  /*0400*/  IMAD.X R115, RZ, RZ, R119.reuse, P2 ;  /* 0x000000ffff737224 */ /* 0x100fe200010e0677 */
[----:B------:R-:W-:Y:S01]  /*0410*/  IADD3 R108, P5, PT, R118, 0x1e000, RZ ;  /* 0x0001e000766c7810 */ /* 0x000fe20007fbe0ff */
[----:B------:R-:W2:Y:S01]  /*0420*/  S2R R8, SR_LANEID ;  /* 0x0000000000087919 */ /* 0x000ea20000000000 */
[----:B------:R-:W-:Y:S01]  /*0430*/  IADD3.X R113, PT, PT, RZ, R119, RZ, P3, !PT ;  /* 0x00000077ff717210 */ /* 0x000fe20001ffe4ff */
[--C-:B------:R-:W-:Y:S01]  /*0440*/  IMAD.X R111, RZ, RZ, R119.reuse, P4 ;  /* 0x000000ffff6f7224 */ /* 0x100fe200020e0677 */
[C---:B-1----:R-:W-:Y:S01]  /*0450*/  IADD3 R6, P1, PT, R78.reuse, 0x18000, RZ ;  /* 0x000180004e067810 */ /* 0x042fe20007f3e0ff */
[----:B------:R-:W-:Y:S01]  /*0460*/  IMAD.X R109, RZ, RZ, R119, P5 ;  /* 0x000000ffff6d7224 */ /* 0x000fe200028e0677 */
[----:B------:R-:W-:Y:S01]  /*0470*/  IADD3 R10, P2, PT, R78, 0x24000, RZ ;  /* 0x000240004e0a7810 */ /* 0x000fe20007f5e0ff */
[----:B------:R-:W-:Y:S01]  /*0480*/  LDGSTS.E.BYPASS.128 [R105+0x4500], desc[UR8][R116.64] ;  /* 0x0450000074697fae */ /* 0x000fe2000b981808 */
[----:B------:R-:W-:Y:S01]  /*0490*/  IADD3.X R7, PT, PT, RZ, R79, RZ, P1, !PT ;  /* 0x0000004fff077210 */ /* 0x000fe20000ffe4ff */
[----:B------:R-:W-:Y:S01]  /*04a0*/  IMAD R3, R2, 0x300, R3 ;  /* 0x0000030002037824 */ /* 0x000fe200078e0203 */
[C---:B------:R-:W-:Y:S01]  /*04b0*/  IADD3 R12, P1, PT, R78.reuse, 0x30000, RZ ;  /* 0x000300004e0c7810 */ /* 0x040fe20007f3e0ff */
[----:B------:R-:W-:Y:S01]  /*04c0*/  LDGSTS.E.BYPASS.128 [R105+0x4e00], desc[UR8][R114.64] ;  /* 0x04e0000072697fae */ /* 0x000fe2000b981808 */
[----:B------:R-:W-:Y:S01]  /*04d0*/  IMAD.X R11, RZ, RZ, R79, P2 ;  /* 0x000000ffff0b7224 */ /* 0x000fe200010e064f */
[----:B------:R-:W-:-:S02]  /*04e0*/  IADD3 R14, P3, PT, R78, 0x3c000, RZ ;  /* 0x0003c0004e0e7810 */ /* 0x000fc40007f7e0ff */
[----:B------:R-:W-:Y:S01]  /*04f0*/  LDGSTS.E.BYPASS.128 [R105+0x5700], desc[UR8][R112.64] ;  /* 0x0570000070697fae */ /* 0x000fe2000b981808 */
[----:B------:R-:W-:Y:S01]  /*0500*/  IMAD.X R13, RZ, RZ, R79, P1 ;  /* 0x000000ffff0d7224 */ /* 0x000fe200008e064f */
[----:B------:R-:W-:Y:S02]  /*0510*/  IADD3.X R15, PT, PT, RZ, R79, RZ, P3, !PT ;  /* 0x0000004fff0f7210 */ /* 0x000fe40001ffe4ff */
[----:B------:R-:W-:Y:S01]  /*0520*/  LDGSTS.E.BYPASS.128 [R105+0x6000], desc[UR8][R110.64] ;  /* 0x060000006e697fae */ /* 0x000fe2000b981808 */
[----:B------:R-:W-:-:S03]  /*0530*/  IADD3 R76, P1, PT, R78, 0x48000, RZ ;  /* 0x000480004e4c7810 */ /* 0x000fc60007f3e0ff */
[----:B------:R-:W-:Y:S02]  /*0540*/  LDGSTS.E.BYPASS.128 [R105+0x6900], desc[UR8][R108.64] ;  /* 0x069000006c697fae */ /* 0x000fe4000b981808 */
[--C-:B------:R-:W-:Y:S01]  /*0550*/  IMAD.X R77, RZ, RZ, R79.reuse, P1 ;  /* 0x000000ffff4d7224 */ /* 0x100fe200008e064f */
[----:B------:R-:W-:Y:S01]  /*0560*/  IADD3 R88, P1, PT, R78, 0x60000, RZ ;  /* 0x000600004e587810 */ /* 0x000fe20007f3e0ff */
[----:B------:R-:W0:Y:S04]  /*0570*/  LDGDEPBAR ;  /* 0x00000000000079af */ /* 0x000e280000000000 */
[----:B------:R1:W-:Y:S01]  /*0580*/  LDGSTS.E.BYPASS.128 [R5+0x1400], desc[UR8][R6.64] ;  /* 0x0140000006057fae */ /* 0x0003e2000b981808 */
[----:B------:R-:W-:Y:S01]  /*0590*/  IMAD.X R89, RZ, RZ, R79, P1 ;  /* 0x000000ffff597224 */ /* 0x000fe200008e064f */
[----:B--2---:R-:W-:-:S02]  /*05a0*/  SHF.R.U32.HI R9, RZ, 0x3, R8 ;  /* 0x00000003ff097819 */ /* 0x004fc40000011608 */
[----:B------:R2:W-:Y:S01]  /*05b0*/  LDGSTS.E.BYPASS.128 [R5+0x1e00], desc[UR8][R10.64] ;  /* 0x01e000000a057fae */ /* 0x0005e2000b981808 */
[----:B------:R-:W-:Y:S02]  /*05c0*/  IADD3 R120, P1, PT, R78, 0x78000, RZ ;  /* 0x000780004e787810 */ /* 0x000fe40007f3e0ff */
[----:B------:R-:W-:Y:S01]  /*05d0*/  IMAD.SHL.U32 R101, R9, 0x8, RZ ;  /* 0x0000000809657824 */ /* 0x000fe200078e00ff */
[----:B------:R-:W-:Y:S01]  /*05e0*/  LDGSTS.E.BYPASS.128 [R105+0x7200], desc[UR8][R118.64+0x80] ;  /* 0x0720008076697fae */ /* 0x000fe2000b981808 */
[----:B------:R-:W-:Y:S01]  /*05f0*/  LOP3.LUT R9, R17, 0x20, RZ, 0xc0, !PT ;  /* 0x0000002011097812 */ /* 0x000fe200078ec0ff */
[----:B------:R-:W-:Y:S02]  /*0600*/  IMAD.X R121, RZ, RZ, R79, P1 ;  /* 0x000000ffff797224 */ /* 0x000fe400008e064f */
[----:B------:R-:W-:Y:S01]  /*0610*/  LDGSTS.E.BYPASS.128 [R105+0x7b00], desc[UR8][R116.64+0x80] ;  /* 0x07b0008074697fae */ /* 0x000fe2000b981808 */
[----:B-1----:R-:W-:Y:S02]  /*0620*/  LOP3.LUT R6, R8, 0x7, RZ, 0xc0, !PT ;  /* 0x0000000708067812 */ /* 0x002fe400078ec0ff */
[----:B------:R-:W-:Y:S01]  /*0630*/  SHF.R.U32.HI R7, RZ, 0x4, R8 ;  /* 0x00000004ff077819 */ /* 0x000fe20000011608 */
[----:B------:R-:W-:Y:S01]  /*0640*/  LDGSTS.E.BYPASS.128 [R105+0x8400], desc[UR8][R114.64+0x80] ;  /* 0x0840008072697fae */ /* 0x000fe2000b981808 */
[----:B------:R-:W-:-:S03]  /*0650*/  LOP3.LUT R101, R101, 0x8, RZ, 0xe2, !PT ;  /* 0x0000000865657812 */ /* 0x000fc600078ee2ff */
[----:B------:R-:W-:Y:S01]  /*0660*/  LDGSTS.E.BYPASS.128 [R105+0x8d00], desc[UR8][R112.64+0x80] ;  /* 0x08d0008070697fae */ /* 0x000fe2000b981808 */
[----:B--2---:R-:W-:Y:S01]  /*0670*/  IMAD R10, R7, 0x8, R6 ;  /* 0x00000008070a7824 */ /* 0x004fe200078e0206 */
[----:B------:R-:W-:Y:S01]  /*0680*/  SHF.R.U32.HI R7, RZ, 0x6, R17 ;  /* 0x00000006ff077819 */ /* 0x000fe20000011611 */
[----:B------:R-:W-:Y:S01]  /*0690*/  IMAD.IADD R6, R16, 0x1, R9 ;  /* 0x0000000110067824 */ /* 0x000fe200078e0209 */
[----:B------:R-:W-:Y:S01]  /*06a0*/  LDGSTS.E.BYPASS.128 [R105+0x9600], desc[UR8][R110.64+0x80] ;  /* 0x096000806e697fae */ /* 0x000fe2000b981808 */
[C-C-:B------:R-:W-:Y:S02]  /*06b0*/  IMAD R81, R10.reuse, 0x28, R101.reuse ;  /* 0x000000280a517824 */ /* 0x140fe400078e0265 */
[----:B------:R-:W-:Y:S01]  /*06c0*/  IMAD R101, R10, 0x48, R101 ;  /* 0x000000480a657824 */ /* 0x000fe200078e0265 */
[----:B------:R-:W-:Y:S01]  /*06d0*/  LDGSTS.E.BYPASS.128 [R105+0x9f00], desc[UR8][R108.64+0x80] ;  /* 0x09f000806c697fae */ /* 0x000fe2000b981808 */
[----:B------:R-:W-:Y:S01]  /*06e0*/  IMAD R80, R7, 0x1b00, R80 ;  /* 0x00001b0007507824 */ /* 0x000fe200078e0250 */
[----:B------:R-:W-:Y:S01]  /*06f0*/  IADD3 R40, PT, PT, R6, 0xf00, RZ ;  /* 0x00000f0006287810 */ /* 0x000fe20007ffe0ff */
[----:B------:R-:W-:Y:S01]  /*0700*/  IMAD.U32 R104, R81, 0x2, R6 ;  /* 0x0000000251687824 */ /* 0x000fe200078e0006 */
[----:B------:R-:W0:Y:S01]  /*0710*/  LDGDEPBAR ;  /* 0x00000000000079af */ /* 0x000e220000000000 */
[C---:B------:R-:W-:Y:S01]  /*0720*/  VIADD R102, R80.reuse, 0x900 ;  /* 0x0000090050667836 */ /* 0x040fe20000000000 */
[C---:B------:R-:W-:Y:S01]  /*0730*/  LEA R103, R101.reuse, R80, 0x1 ;  /* 0x0000005065677211 */ /* 0x040fe200078e08ff */
[C---:B------:R-:W-:Y:S01]  /*0740*/  VIADD R10, R80.reuse, 0x20 ;  /* 0x00000020500a7836 */ /* 0x040fe20000000000 */
[----:B------:R1:W-:Y:S01]  /*0750*/  LDGSTS.E.BYPASS.128 [R5+0x2800], desc[UR8][R12.64] ;  /* 0x028000000c057fae */ /* 0x0003e2000b981808 */
[C---:B------:R-:W-:Y:S01]  /*0760*/  IMAD.U32 R102, R101.reuse, 0x2, R102 ;  /* 0x0000000265667824 */ /* 0x040fe200078e0066 */
[----:B------:R-:W-:Y:S01]  /*0770*/  IADD3 R44, PT, PT, R80, 0x1260, RZ ;  /* 0x00001260502c7810 */ /* 0x000fe20007ffe0ff */
[----:B------:R-:W-:Y:S01]  /*0780*/  VIADD R16, R6, 0x500 ;  /* 0x0000050006107836 */ /* 0x000fe20000000000 */
[----:B------:R2:W-:Y:S01]  /*0790*/  LDGSTS.E.BYPASS.128 [R5+0x3200], desc[UR8][R14.64] ;  /* 0x032000000e057fae */ /* 0x0005e2000b981808 */
[----:B------:R-:W-:Y:S01]  /*07a0*/  IMAD.U32 R61, R101, 0x2, R10 ;  /* 0x00000002653d7824 */ /* 0x000fe200078e000a */
[C---:B------:R-:W-:Y:S01]  /*07b0*/  IADD3 R10, PT, PT, R80.reuse, 0x920, RZ ;  /* 0x00000920500a7810 */ /* 0x040fe20007ffe0ff */
[----:B------:R-:W-:Y:S01]  /*07c0*/  IMAD.U32 R16, R81, 0x2, R16 ;  /* 0x0000000251107824 */ /* 0x000fe200078e0010 */
[----:B------:R-:W-:Y:S01]  /*07d0*/  LDGSTS.E.BYPASS.128 [R105+0xa800], desc[UR8][R118.64+0x100] ;  /* 0x0a80010076697fae */ /* 0x000fe2000b981808 */
[----:B------:R-:W-:Y:S01]  /*07e0*/  VIADD R18, R80, 0x1220 ;  /* 0x0000122050127836 */ /* 0x000fe20000000000 */
[----:B------:R-:W-:Y:S01]  /*07f0*/  IADD3 R90, PT, PT, R6, 0x2d00, RZ ;  /* 0x00002d00065a7810 */ /* 0x000fe20007ffe0ff */
[C---:B------:R-:W-:Y:S01]  /*0800*/  IMAD.U32 R19, R101.reuse, 0x2, R10 ;  /* 0x0000000265137824 */ /* 0x040fe200078e000a */
[----:B------:R-:W-:Y:S01]  /*0810*/  LDGSTS.E.BYPASS.128 [R105+0xb100], desc[UR8][R116.64+0x100] ;  /* 0x0b10010074697fae */ /* 0x000fe2000b981808 */
[C---:B-1----:R-:W-:Y:S01]  /*0820*/  IADD3 R12, PT, PT, R80.reuse, 0x1200, RZ ;  /* 0x00001200500c7810 */ /* 0x042fe20007ffe0ff */
[C---:B------:R-:W-:Y:S01]  /*0830*/  VIADD R10, R80.reuse, 0x40 ;  /* 0x00000040500a7836 */ /* 0x040fe20000000000 */
[C---:B------:R-:W-:Y:S01]  /*0840*/  LEA R18, R101.reuse, R18, 0x1 ;  /* 0x0000001265127211 */ /* 0x040fe200078e08ff */
[----:B------:R-:W-:Y:S01]  /*0850*/  LDGSTS.E.BYPASS.128 [R105+0xba00], desc[UR8][R114.64+0x100] ;  /* 0x0ba0010072697fae */ /* 0x000fe2000b981808 */
[C---:B------:R-:W-:Y:S01]  /*0860*/  LEA R12, R101.reuse, R12, 0x1 ;  /* 0x0000000c650c7211 */ /* 0x040fe200078e08ff */
[C---:B--2---:R-:W-:Y:S01]  /*0870*/  VIADD R14, R80.reuse, 0x940 ;  /* 0x00000940500e7836 */ /* 0x044fe20000000000 */
[C---:B------:R-:W-:Y:S01]  /*0880*/  LEA R13, R101.reuse, R10, 0x1 ;  /* 0x0000000a650d7211 */ /* 0x040fe200078e08ff */
[----:B------:R-:W-:Y:S01]  /*0890*/  LDGSTS.E.BYPASS.128 [R105+0xc300], desc[UR8][R112.64+0x100] ;  /* 0x0c30010070697fae */ /* 0x000fe2000b981808 */
[----:B------:R-:W-:Y:S01]  /*08a0*/  VIADD R10, R80, 0x1240 ;  /* 0x00001240500a7836 */ /* 0x000fe20000000000 */
[----:B------:R-:W-:Y:S01]  /*08b0*/  IADD3 R94, PT, PT, R6, 0x3200, RZ ;  /* 0x00003200065e7810 */ /* 0x000fe20007ffe0ff */
[C---:B------:R-:W-:Y:S01]  /*08c0*/  IMAD.U32 R15, R101.reuse, 0x2, R14 ;  /* 0x00000002650f7824 */ /* 0x040fe200078e000e */
[----:B------:R-:W-:Y:S01]  /*08d0*/  LDGSTS.E.BYPASS.128 [R105+0xcc00], desc[UR8][R110.64+0x100] ;  /* 0x0cc001006e697fae */ /* 0x000fe2000b981808 */
[C---:B------:R-:W-:Y:S01]  /*08e0*/  IADD3 R14, PT, PT, R80.reuse, 0x60, RZ ;  /* 0x00000060500e7810 */ /* 0x040fe20007ffe0ff */
[C---:B------:R-:W-:Y:S01]  /*08f0*/  IMAD.U32 R9, R101.reuse, 0x2, R10 ;  /* 0x0000000265097824 */ /* 0x040fe200078e000a */
[C---:B------:R-:W-:Y:S01]  /*0900*/  IADD3 R100, PT, PT, R80.reuse, 0x7560, RZ ;  /* 0x0000756050647810 */ /* 0x040fe20007ffe0ff */
[----:B------:R-:W-:Y:S01]  /*0910*/  LDGSTS.E.BYPASS.128 [R105+0xd500], desc[UR8][R108.64+0x100] ;  /* 0x0d5001006c697fae */ /* 0x000fe2000b981808 */
[----:B------:R-:W-:Y:S01]  /*0920*/  VIADD R10, R80, 0x960 ;  /* 0x00000960500a7836 */ /* 0x000fe20000000000 */
[C---:B------:R-:W-:Y:S01]  /*0930*/  LEA R17, R101.reuse, R14, 0x1 ;  /* 0x0000000e65117211 */ /* 0x040fe200078e08ff */
[----:B------:R-:W-:Y:S01]  /*0940*/  VIADD R60, R6, 0xa00 ;  /* 0x00000a00063c7836 */ /* 0x000fe20000000000 */
[----:B------:R-:W0:Y:S01]  /*0950*/  LDGDEPBAR ;  /* 0x00000000000079af */ /* 0x000e220000000000 */
[C---:B------:R-:W-:Y:S01]  /*0960*/  IMAD.U32 R14, R101.reuse, 0x2, R10 ;  /* 0x00000002650e7824 */ /* 0x040fe200078e000a */
[----:B------:R-:W-:Y:S01]  /*0970*/  LEA R100, R101, R100, 0x1 ;  /* 0x0000006465647211 */ /* 0x000fe200078e08ff */
[----:B------:R-:W-:-:S02]  /*0980*/  IMAD.U32 R60, R81, 0x2, R60 ;  /* 0x00000002513c7824 */ /* 0x000fc400078e003c */
[----:B------:R-:W-:Y:S02]  /*0990*/  IMAD.U32 R11, R81, 0x2, R40 ;  /* 0x00000002510b7824 */ /* 0x000fe400078e0028 */
[----:B------:R-:W-:Y:S02]  /*09a0*/  IMAD.U32 R10, R101, 0x2, R44 ;  /* 0x00000002650a7824 */ /* 0x000fe400078e002c */
[----:B------:R-:W-:Y:S02]  /*09b0*/  VIADD R82, R6, 0x2300 ;  /* 0x0000230006527836 */ /* 0x000fe40000000000 */
[C---:B------:R-:W-:Y:S02]  /*09c0*/  VIADD R84, R80.reuse, 0x3f60 ;  /* 0x00003f6050547836 */ /* 0x040fe40000000000 */
[----:B------:R-:W-:Y:S01]  /*09d0*/  VIADD R92, R80, 0x7520 ;  /* 0x00007520505c7836 */ /* 0x000fe20000000000 */
[----:B------:R-:W-:Y:S01]  /*09e0*/  LEA R82, R81, R82, 0x1 ;  /* 0x0000005251527211 */ /* 0x000fe200078e08ff */
[----:B------:R-:W-:-:S02]  /*09f0*/  IMAD.U32 R84, R101, 0x2, R84 ;  /* 0x0000000265547824 */ /* 0x000fc400078e0054 */
[----:B------:R-:W-:Y:S01]  /*0a00*/  IMAD.U32 R90, R81, 0x2, R90 ;  /* 0x00000002515a7824 */ /* 0x000fe200078e005a */
[----:B------:R-:W-:Y:S01]  /*0a10*/  LEA R92, R101, R92, 0x1 ;  /* 0x0000005c655c7211 */ /* 0x000fe200078e08ff */
[----:B------:R-:W-:Y:S02]  /*0a20*/  VIADD R98, R80, 0x7e40 ;  /* 0x00007e4050627836 */ /* 0x000fe40000000000 */
[----:B------:R-:W-:Y:S02]  /*0a30*/  IMAD.U32 R94, R81, 0x2, R94 ;  /* 0x00000002515e7824 */ /* 0x000fe400078e005e */
[----:B------:R-:W-:Y:S01]  /*0a40*/  VIADD R96, R6, 0x3700 ;  /* 0x0000370006607836 */ /* 0x000fe20000000000 */
[----:B------:R-:W-:-:S04]  /*0a50*/  DEPBAR.LE SB0, 0x2 ;  /* 0x000080800000791a */ /* 0x000fc80000000000 */
[----:B------:R-:W-:Y:S01]  /*0a60*/  BAR.SYNC.DEFER_BLOCKING 0x0 ;  /* 0x0000000000007b1d */ /* 0x000fe20000010000 */
[----:B------:R-:W-:Y:S01]  /*0a70*/  LEA R98, R101, R98, 0x1 ;  /* 0x0000006265627211 */ /* 0x000fe200078e08ff */
[----:B------:R-:W-:-:S04]  /*0a80*/  IMAD.U32 R96, R81, 0x2, R96 ;  /* 0x0000000251607824 */ /* 0x000fc800078e0060 */
[----:B------:R-:W-:Y:S04]  /*0a90*/  LDSM.16.MT88.4 R64, [R104] ;  /* 0x000000006840783b */ /* 0x000fe80000004200 */
[----:B------:R-:W1:Y:S04]  /*0aa0*/  LDSM.16.M88.4 R32, [R103] ;  /* 0x000000006720783b */ /* 0x000e680000000200 */
[----:B------:R-:W2:Y:S04]  /*0ab0*/  LDSM.16.M88.4 R36, [R102] ;  /* 0x000000006624783b */ /* 0x000ea80000000200 */
[----:B------:R-:W3:Y:S04]  /*0ac0*/  LDSM.16.M88.4 R72, [R12] ;  /* 0x000000000c48783b */ /* 0x000ee80000000200 */
[----:B------:R-:W-:Y:S04]  /*0ad0*/  LDSM.16.MT88.4 R24, [R16] ;  /* 0x000000001018783b */ /* 0x000fe80000004200 */
[----:B------:R-:W4:Y:S04]  /*0ae0*/  LDSM.16.M88.4 R20, [R61] ;  /* 0x000000003d14783b */ /* 0x000f280000000200 */
[----:B------:R-:W5:Y:S04]  /*0af0*/  LDSM.16.M88.4 R28, [R19] ;  /* 0x00000000131c783b */ /* 0x000f680000000200 */
[----:B------:R-:W-:Y:S04]  /*0b00*/  LDSM.16.M88.4 R40, [R9] ;  /* 0x000000000928783b */ /* 0x000fe80000000200 */
[----:B------:R-:W-:Y:S04]  /*0b10*/  LDSM.16.MT88.4 R44, [R11] ;  /* 0x000000000b2c783b */ /* 0x000fe80000004200 */
[----:B------:R-:W-:Y:S04]  /*0b20*/  LDSM.16.M88.4 R48, [R17] ;  /* 0x000000001130783b */ /* 0x000fe80000000200 */
[----:B------:R-:W-:Y:S01]  /*0b30*/  LDSM.16.M88.4 R52, [R14] ;  /* 0x000000000e34783b */ /* 0x000fe20000000200 */
[C---:B-1----:R-:W-:Y:S03]  /*0b40*/  HMMA.16816.F16 R32, R64.reuse, R32, RZ ;  /* 0x000000204020723c */ /* 0x042fe600000008ff */
[----:B------:R-:W-:Y:S05]  /*0b50*/  LDSM.16.M88.4 R56, [R10] ;  /* 0x000000000a38783b */ /* 0x000fea0000000200 */
[C---:B------:R-:W-:Y:S08]  /*0b60*/  HMMA.16816.F16 R34, R64.reuse, R34, RZ ;  /* 0x000000224022723c */ /* 0x040ff000000008ff */
[C---:B--2---:R-:W-:Y:S08]  /*0b70*/  HMMA.16816.F16 R36, R64.reuse, R36, RZ ;  /* 0x000000244024723c */ /* 0x044ff000000008ff */
[C---:B------:R-:W-:Y:S08]  /*0b80*/  HMMA.16816.F16 R38, R64.reuse, R38, RZ ;  /* 0x000000264026723c */ /* 0x040ff000000008ff */
[C---:B---3--:R-:W-:Y:S08]  /*0b90*/  HMMA.16816.F16 R72, R64.reuse, R72, RZ ;  /* 0x000000484048723c */ /* 0x048ff000000008ff */
[----:B------:R-:W-:Y:S01]  /*0ba0*/  HMMA.16816.F16 R64, R64, R74, RZ ;  /* 0x0000004a4040723c */ /* 0x000fe200000008ff */
[----:B------:R-:W-:-:S04]  /*0bb0*/  IADD3 R74, P2, PT, R78, 0x54000, RZ ;  /* 0x000540004e4a7810 */ /* 0x000fc80007f5e0ff */
[----:B------:R-:W-:Y:S02]  /*0bc0*/  IADD3.X R75, PT, PT, RZ, R79, RZ, P2, !PT ;  /* 0x0000004fff4b7210 */ /* 0x000fe400017fe4ff */
[C---:B------:R-:W-:Y:S01]  /*0bd0*/  IADD3 R86, P2, PT, R78.reuse, 0x6c000, RZ ;  /* 0x0006c0004e567810 */ /* 0x040fe20007f5e0ff */
[----:B----4-:R-:W-:Y:S04]  /*0be0*/  HMMA.16816.F16 R70, R24, R20, R32 ;  /* 0x000000141846723c */ /* 0x010fe80000000820 */
[----:B------:R-:W-:Y:S01]  /*0bf0*/  IMAD.X R87, RZ, RZ, R79, P2 ;  /* 0x000000ffff577224 */ /* 0x000fe200010e064f */
[----:B------:R-:W-:-:S03]  /*0c00*/  IADD3 R122, P2, PT, R78, 0x114000, RZ ;  /* 0x001140004e7a7810 */ /* 0x000fc60007f5e0ff */
[----:B------:R-:W-:Y:S01]  /*0c10*/  HMMA.16816.F16 R68, R24, R22, R34 ;  /* 0x000000161844723c */ /* 0x000fe20000000822 */
[----:B------:R-:W1:Y:S01]  /*0c20*/  LDSM.16.M88.4 R20, [R18] ;  /* 0x000000001214783b */ /* 0x000e620000000200 */
[----:B------:R-:W-:-:S03]  /*0c30*/  IMAD.X R123, RZ, RZ, R79, P2 ;  /* 0x000000ffff7b7224 */ /* 0x000fc600010e064f */
[----:B------:R-:W-:Y:S03]  /*0c40*/  LDSM.16.M88.4 R32, [R13] ;  /* 0x000000000d20783b */ /* 0x000fe60000000200 */
[C---:B-----5:R-:W-:Y:S08]  /*0c50*/  HMMA.16816.F16 R66, R24.reuse, R28, R36 ;  /* 0x0000001c1842723c */ /* 0x060ff00000000824 */
[C---:B------:R-:W-:Y:S01]  /*0c60*/  HMMA.16816.F16 R62, R24.reuse, R30, R38 ;  /* 0x0000001e183e723c */ /* 0x040fe20000000826 */
[----:B------:R-:W2:Y:S04]  /*0c70*/  LDSM.16.MT88.4 R28, [R60] ;  /* 0x000000003c1c783b */ /* 0x000ea80000004200 */
[----:B------:R-:W3:Y:S04]  /*0c80*/  LDSM.16.M88.4 R36, [R15] ;  /* 0x000000000f24783b */ /* 0x000ee80000000200 */
[----:B------:R-:W-:Y:S01]  /*0c90*/  @!PT LDS RZ, [RZ] ;  /* 0x00000000fffff984 */ /* 0x000fe20000000800 */
[----:B------:R-:W-:Y:S01]  /*0ca0*/  @!PT LDS RZ, [RZ] ;  /* 0x00000000fffff984 */ /* 0x000fe20000000800 */
[----:B------:R-:W-:Y:S01]  /*0cb0*/  @!PT LDS RZ, [RZ] ;  /* 0x00000000fffff984 */ /* 0x000fe20000000800 */
[----:B------:R4:W-:Y:S04]  /*0cc0*/  LDGSTS.E.BYPASS.128 [R5], desc[UR8][R76.64] ;  /* 0x000000004c057fae */ /* 0x0009e8000b981808 */
[----:B------:R5:W-:Y:S04]  /*0cd0*/  LDGSTS.E.BYPASS.128 [R5+0xa00], desc[UR8][R74.64] ;  /* 0x00a000004a057fae */ /* 0x000be8000b981808 */
[----:B------:R-:W-:Y:S04]  /*0ce0*/  LDGSTS.E.BYPASS.128 [R105+0x3c00], desc[UR8][R118.64+0x180] ;  /* 0x03c0018076697fae */ /* 0x000fe8000b981808 */
[----:B------:R-:W-:Y:S04]  /*0cf0*/  LDGSTS.E.BYPASS.128 [R105+0x4500], desc[UR8][R116.64+0x180] ;  /* 0x0450018074697fae */ /* 0x000fe8000b981808 */
[----:B------:R-:W-:Y:S01]  /*0d00*/  LDGSTS.E.BYPASS.128 [R105+0x4e00], desc[UR8][R114.64+0x180] ;  /* 0x04e0018072697fae */ /* 0x000fe2000b981808 */
[C---:B-1----:R-:W-:Y:S03]  /*0d10*/  HMMA.16816.F16 R20, R24.reuse, R20, R72 ;  /* 0x000000141814723c */ /* 0x042fe60000000848 */
[----:B------:R-:W-:Y:S04]  /*0d20*/  LDGSTS.E.BYPASS.128 [R105+0x5700], desc[UR8][R112.64+0x180] ;  /* 0x0570018070697fae */ /* 0x000fe8000b981808 */
[----:B------:R-:W-:Y:S01]  /*0d30*/  LDGSTS.E.BYPASS.128 [R105+0x6000], desc[UR8][R110.64+0x180] ;  /* 0x060001806e697fae */ /* 0x000fe2000b981808 */
[----:B------:R-:W-:Y:S01]  /*0d40*/  HMMA.16816.F16 R64, R24, R22, R64 ;  /* 0x000000161840723c */ /* 0x000fe20000000840 */
[----:B------:R-:W-:-:S02]  /*0d50*/  VIADD R22, R80, 0x3600 ;  /* 0x0000360050167836 */ /* 0x000fc40000000000 */
[----:B------:R-:W-:Y:S04]  /*0d60*/  LDGSTS.E.BYPASS.128 [R105+0x6900], desc[UR8][R108.64+0x180] ;  /* 0x069001806c697fae */ /* 0x000fe8000b981808 */
[----:B------:R-:W0:Y:S01]  /*0d70*/  LDGDEPBAR ;  /* 0x00000000000079af */ /* 0x000e220000000000 */
[C---:B--2---:R-:W-:Y:S08]  /*0d80*/  HMMA.16816.F16 R32, R28.reuse, R32, R70 ;  /* 0x000000201c20723c */ /* 0x044ff00000000846 */
[----:B---3--:R-:W-:Y:S01]  /*0d90*/  HMMA.16816.F16 R38, R28, R38, R62 ;  /* 0x000000261c26723c */ /* 0x008fe2000000083e */
[----:B------:R-:W-:-:S02]  /*0da0*/  VIADD R62, R6, 0x1400 ;  /* 0x00001400063e7836 */ /* 0x000fc40000000000 */
[----:B------:R-:W-:-:S03]  /*0db0*/  IMAD.U32 R63, R101, 0x2, R22 ;  /* 0x00000002653f7824 */ /* 0x000fc600078e0016 */
[----:B------:R-:W-:Y:S02]  /*0dc0*/  LEA R62, R81, R62, 0x1 ;  /* 0x0000003e513e7211 */ /* 0x000fe400078e08ff */
[----:B------:R-:W-:Y:S01]  /*0dd0*/  HMMA.16816.F16 R40, R28, R40, R20 ;  /* 0x000000281c28723c */ /* 0x000fe20000000814 */
[----:B------:R-:W-:-:S04]  /*0de0*/  DEPBAR.LE SB0, 0x2 ;  /* 0x000080800000791a */ /* 0x000fc80000000000 */
[----:B------:R-:W-:Y:S03]  /*0df0*/  BAR.SYNC.DEFER_BLOCKING 0x0 ;  /* 0x0000000000007b1d */ /* 0x000fe60000010000 */
[----:B------:R-:W-:Y:S01]  /*0e00*/  HMMA.16816.F16 R34, R28, R34, R68 ;  /* 0x000000221c22723c */ /* 0x000fe20000000844 */
[----:B------:R-:W-:-:S05]  /*0e10*/  IADD3 R68, PT, PT, R80, 0x3f40, RZ ;  /* 0x00003f4050447810 */ /* 0x000fca0007ffe0ff */
[----:B------:R-:W-:Y:S02]  /*0e20*/  IMAD.U32 R68, R101, 0x2, R68 ;  /* 0x0000000265447824 */ /* 0x000fe400078e0044 */
[C---:B------:R-:W-:Y:S08]  /*0e30*/  HMMA.16816.F16 R36, R28.reuse, R36, R66 ;  /* 0x000000241c24723c */ /* 0x040ff00000000842 */
[----:B------:R-:W-:Y:S01]  /*0e40*/  HMMA.16816.F16 R42, R28, R42, R64 ;  /* 0x0000002a1c2a723c */ /* 0x000fe20000000840 */
[----:B------:R-:W-:-:S02]  /*0e50*/  VIADD R28, R80, 0x4800 ;  /* 0x00004800501c7836 */ /* 0x000fc40000000000 */
[----:B------:R-:W-:Y:S01]  /*0e60*/  VIADD R64, R80, 0x3f00 ;  /* 0x00003f0050407836 */ /* 0x000fe20000000000 */
[----:B------:R-:W-:Y:S04]  /*0e70*/  LDSM.16.MT88.4 R20, [R62] ;  /* 0x000000003e14783b */ /* 0x000fe80000004200 */
[C---:B----4-:R-:W-:Y:S01]  /*0e80*/  HMMA.16816.F16 R76, R44.reuse, R48, R32 ;  /* 0x000000302c4c723c */ /* 0x050fe20000000820 */
[C---:B------:R-:W-:Y:S01]  /*0e90*/  LEA R64, R101.reuse, R64, 0x1 ;  /* 0x0000004065407211 */ /* 0x040fe200078e08ff */
[----:B------:R-:W1:Y:S06]  /*0ea0*/  LDSM.16.M88.4 R24, [R63] ;  /* 0x000000003f18783b */ /* 0x000e6c0000000200 */
[----:B------:R-:W-:Y:S01]  /*0eb0*/  HMMA.16816.F16 R48, R44, R56, R40 ;  /* 0x000000382c30723c */ /* 0x000fe20000000828 */
[----:B------:R-:W-:-:S05]  /*0ec0*/  IMAD.U32 R56, R101, 0x2, R28 ;  /* 0x0000000265387824 */ /* 0x000fca00078e001c */
[----:B------:R-:W2:Y:S02]  /*0ed0*/  LDSM.16.M88.4 R28, [R56] ;  /* 0x00000000381c783b */ /* 0x000ea40000000200 */
[C---:B------:R-:W-:Y:S02]  /*0ee0*/  HMMA.16816.F16 R66, R44.reuse, R50, R34 ;  /* 0x000000322c42723c */ /* 0x040fe40000000822 */
[----:B------:R-:W3:Y:S06]  /*0ef0*/  LDSM.16.M88.4 R32, [R64] ;  /* 0x000000004020783b */ /* 0x000eec0000000200 */
[----:B------:R-:W-:Y:S01]  /*0f00*/  HMMA.16816.F16 R50, R44, R52, R36 ;  /* 0x000000342c32723c */ /* 0x000fe20000000824 */
[----:B------:R-:W-:-:S04]  /*0f10*/  IADD3 R36, PT, PT, R6, 0x1900, RZ ;  /* 0x0000190006247810 */ /* 0x000fc80007ffe0ff */
[----:B------:R-:W-:-:S03]  /*0f20*/  LEA R57, R81, R36, 0x1 ;  /* 0x0000002451397211 */ /* 0x000fc600078e08ff */
[----:B-----5:R-:W-:Y:S01]  /*0f30*/  HMMA.16816.F16 R74, R44, R58, R42 ;  /* 0x0000003a2c4a723c */ /* 0x020fe2000000082a */
[----:B------:R-:W-:-:S04]  /*0f40*/  VIADD R58, R80, 0x3620 ;  /* 0x00003620503a7836 */ /* 0x000fc80000000000 */
[----:B------:R-:W-:-:S03]  /*0f50*/  IMAD.U32 R58, R101, 0x2, R58 ;  /* 0x00000002653a7824 */ /* 0x000fc600078e003a */
[----:B------:R-:W-:Y:S01]  /*0f60*/  HMMA.16816.F16 R70, R44, R54, R38 ;  /* 0x000000362c46723c */ /* 0x000fe20000000826 */
[C---:B------:R-:W-:Y:S01]  /*0f70*/  VIADD R38, R80.reuse, 0x3f20 ;  /* 0x00003f2050267836 */ /* 0x040fe20000000000 */
[----:B------:R-:W-:Y:S03]  /*0f80*/  LDSM.16.M88.4 R44, [R58] ;  /* 0x000000003a2c783b */ /* 0x000fe60000000200 */
[C---:B------:R-:W-:Y:S02]  /*0f90*/  IMAD.U32 R59, R101.reuse, 0x2, R38 ;  /* 0x00000002653b7824 */ /* 0x040fe400078e0026 */
[----:B------:R-:W4:Y:S01]  /*0fa0*/  LDSM.16.MT88.4 R36, [R57] ;  /* 0x000000003924783b */ /* 0x000f220000004200 */
[----:B-1----:R-:W-:Y:S01]  /*0fb0*/  HMMA.16816.F16 R76, R20, R24, R76 ;  /* 0x00000018144c723c */ /* 0x002fe2000000084c */
[----:B------:R-:W-:Y:S02]  /*0fc0*/  IADD3 R24, PT, PT, R80, 0x4820, RZ ;  /* 0x0000482050187810 */ /* 0x000fe40007ffe0ff */
[----:B------:R-:W-:Y:S03]  /*0fd0*/  LDSM.16.M88.4 R40, [R59] ;  /* 0x000000003b28783b */ /* 0x000fe60000000200 */
[----:B------:R-:W-:-:S02]  /*0fe0*/  IMAD.U32 R65, R101, 0x2, R24 ;  /* 0x0000000265417824 */ /* 0x000fc400078e0018 */
[----:B------:R-:W-:Y:S01]  /*0ff0*/  HMMA.16816.F16 R52, R20, R26, R66 ;  /* 0x0000001a1434723c */ /* 0x000fe20000000842 */
[----:B------:R-:W-:Y:S02]  /*1000*/  VIADD R66, R6, 0x1e00 ;  /* 0x00001e0006427836 */ /* 0x000fe40000000000 */
[----:B------:R-:W1:Y:S02]  /*1010*/  LDSM.16.M88.4 R24, [R65] ;  /* 0x000000004118783b */ /* 0x000e640000000200 */
[----:B------:R-:W-:-:S03]  /*1020*/  IMAD.U32 R66, R81, 0x2, R66 ;  /* 0x0000000251427824 */ /* 0x000fc600078e0042 */
[C---:B--2---:R-:W-:Y:S08]  /*1030*/  HMMA.16816.F16 R28, R20.reuse, R28, R48 ;  /* 0x0000001c141c723c */ /* 0x044ff00000000830 */
[----:B---3--:R-:W-:Y:S01]  /*1040*/  HMMA.16816.F16 R54, R20, R32, R50 ;  /* 0x000000201436723c */ /* 0x008fe20000000832 */
[----:B------:R-:W-:Y:S01]  /*1050*/  IADD3 R32, PT, PT, R80, 0x3640, RZ ;  /* 0x0000364050207810 */ /* 0x000fe20007ffe0ff */
[----:B------:R-:W-:Y:S04]  /*1060*/  LDSM.16.MT88.4 R48, [R66] ;  /* 0x000000004230783b */ /* 0x000fe80000004200 */
[----:B------:R-:W-:-:S02]  /*1070*/  IMAD.U32 R67, R101, 0x2, R32 ;  /* 0x0000000265437824 */ /* 0x000fc400078e0020 */
[C---:B------:R-:W-:Y:S03]  /*1080*/  HMMA.16816.F16 R70, R20.reuse, R34, R70 ;  /* 0x000000221446723c */ /* 0x040fe60000000846 */
[----:B------:R-:W2:Y:S05]  /*1090*/  LDSM.16.M88.4 R32, [R67] ;  /* 0x000000004320783b */ /* 0x000eaa0000000200 */
[----:B------:R-:W-:Y:S01]  /*10a0*/  HMMA.16816.F16 R74, R20, R30, R74 ;  /* 0x0000001e144a723c */ /* 0x000fe2000000084a */
[C---:B------:R-:W-:Y:S01]  /*10b0*/  IADD3 R22, PT, PT, R80.reuse, 0x3660, RZ ;  /* 0x0000366050167810 */ /* 0x040fe20007ffe0ff */
[----:B------:R-:W-:-:S04]  /*10c0*/  VIADD R20, R80, 0x4840 ;  /* 0x0000484050147836 */ /* 0x000fc80000000000 */
[C---:B------:R-:W-:Y:S02]  /*10d0*/  IMAD.U32 R69, R101.reuse, 0x2, R20 ;  /* 0x0000000265457824 */ /* 0x040fe400078e0014 */
[C---:B----4-:R-:W-:Y:S01]  /*10e0*/  HMMA.16816.F16 R76, R36.reuse, R44, R76 ;  /* 0x0000002c244c723c */ /* 0x050fe2000000084c */
[C---:B------:R-:W-:Y:S02]  /*10f0*/  IMAD.U32 R83, R101.reuse, 0x2, R22 ;  /* 0x0000000265537824 */ /* 0x040fe400078e0016 */
[----:B------:R-:W-:Y:S05]  /*1100*/  LDSM.16.MT88.4 R20, [R82] ;  /* 0x000000005214783b */ /* 0x000fea0000004200 */
[C---:B------:R-:W-:Y:S01]  /*1110*/  HMMA.16816.F16 R52, R36.reuse, R46, R52 ;  /* 0x0000002e2434723c */ /* 0x040fe20000000834 */
[----:B------:R-:W3:Y:S07]  /*1120*/  LDSM.16.M88.4 R44, [R68] ;  /* 0x00000000442c783b */ /* 0x000eee0000000200 */
[----:B-1----:R-:W-:Y:S01]  /*1130*/  HMMA.16816.F16 R72, R36, R24, R28 ;  /* 0x000000182448723c */ /* 0x002fe2000000081c */
[----:B------:R-:W-:Y:S01]  /*1140*/  IADD3 R24, PT, PT, R80, 0x4860, RZ ;  /* 0x0000486050187810 */ /* 0x000fe20007ffe0ff */
[----:B------:R-:W-:Y:S03]  /*1150*/  LDSM.16.M88.4 R28, [R83] ;  /* 0x00000000531c783b */ /* 0x000fe60000000200 */
[----:B------:R-:W-:-:S03]  /*1160*/  LEA R85, R101, R24, 0x1 ;  /* 0x0000001865557211 */ /* 0x000fc600078e08ff */
[C---:B------:R-:W-:Y:S08]  /*1170*/  HMMA.16816.F16 R54, R36.reuse, R40, R54 ;  /* 0x000000282436723c */ /* 0x040ff00000000836 */
[C---:B------:R-:W-:Y:S01]  /*1180*/  HMMA.16816.F16 R70, R36.reuse, R42, R70 ;  /* 0x0000002a2446723c */ /* 0x040fe20000000846 */
[----:B------:R-:W1:Y:S07]  /*1190*/  LDSM.16.M88.4 R40, [R69] ;  /* 0x000000004528783b */ /* 0x000e6e0000000200 */
[----:B------:R-:W-:Y:S01]  /*11a0*/  HMMA.16816.F16 R74, R36, R26, R74 ;  /* 0x0000001a244a723c */ /* 0x000fe2000000084a */
[----:B------:R-:W4:Y:S04]  /*11b0*/  LDSM.16.M88.4 R24, [R84] ;  /* 0x000000005418783b */ /* 0x000f280000000200 */
[----:B------:R-:W5:Y:S03]  /*11c0*/  LDSM.16.M88.4 R36, [R85] ;  /* 0x000000005524783b */ /* 0x000f660000000200 */
[C---:B--2---:R-:W-:Y:S01]  /*11d0*/  HMMA.16816.F16 R32, R48.reuse, R32, R76 ;  /* 0x000000203020723c */ /* 0x044fe2000000084c */
[----:B------:R-:W-:Y:S01]  /*11e0*/  @!PT LDS RZ, [RZ] ;  /* 0x00000000fffff984 */ /* 0x000fe20000000800 */
[----:B------:R-:W-:Y:S01]  /*11f0*/  @!PT LDS RZ, [RZ] ;  /* 0x00000000fffff984 */ /* 0x000fe20000000800 */
[----:B------:R-:W-:Y:S01]  /*1200*/  @!PT LDS RZ, [RZ] ;  /* 0x00000000fffff984 */ /* 0x000fe20000000800 */
[----:B------:R2:W-:Y:S04]  /*1210*/  LDGSTS.E.BYPASS.128 [R5+0x1400], desc[UR8][R88.64] ;  /* 0x0140000058057fae */ /* 0x0005e8000b981808 */
[----:B------:R2:W-:Y:S03]  /*1220*/  LDGSTS.E.BYPASS.128 [R5+0x1e00], desc[UR8][R86.64] ;  /* 0x01e0000056057fae */ /* 0x0005e6000b981808 */
[----:B---3--:R-:W-:Y:S01]  /*1230*/  HMMA.16816.F16 R44, R48, R44, R54 ;  /* 0x0000002c302c723c */ /* 0x008fe20000000836 */
[----:B------:R-:W-:Y:S04]  /*1240*/  LDGSTS.E.BYPASS.128 [R105+0x7200], desc[UR8][R118.64+0x200] ;  /* 0x0720020076697fae */ /* 0x000fe8000b981808 */
[----:B------:R-:W-:Y:S01]  /*1250*/  LDGSTS.E.BYPASS.128 [R105+0x7b00], desc[UR8][R116.64+0x200] ;  /* 0x07b0020074697fae */ /* 0x000fe2000b981808 */
[----:B--2---:R-:W-:-:S02]  /*1260*/  IADD3 R88, PT, PT, R80, 0x7500, RZ ;  /* 0x0000750050587810 */ /* 0x004fc40007ffe0ff */
[C---:B------:R-:W-:Y:S01]  /*1270*/  HMMA.16816.F16 R34, R48.reuse, R34, R52 ;  /* 0x000000223022723c */ /* 0x040fe20000000834 */
[----:B------:R-:W-:Y:S01]  /*1280*/  LDGSTS.E.BYPASS.128 [R105+0x8400], desc[UR8][R114.64+0x200] ;  /* 0x0840020072697fae */ /* 0x000fe2000b981808 */
[----:B------:R-:W-:Y:S02]  /*1290*/  VIADD R86, R6, 0x2800 ;  /* 0x0000280006567836 */ /* 0x000fe40000000000 */
[----:B------:R-:W-:Y:S01]  /*12a0*/  IMAD.U32 R88, R101, 0x2, R88 ;  /* 0x0000000265587824 */ /* 0x000fe200078e0058 */
[----:B------:R-:W-:Y:S01]  /*12b0*/  LDGSTS.E.BYPASS.128 [R105+0x8d00], desc[UR8][R112.64+0x200] ;  /* 0x08d0020070697fae */ /* 0x000fe2000b981808 */
[----:B------:R-:W-:Y:S02]  /*12c0*/  IMAD.U32 R86, R81, 0x2, R86 ;  /* 0x0000000251567824 */ /* 0x000fe400078e0056 */
[----:B------:R-:W-:Y:S01]  /*12d0*/  HMMA.16816.F16 R46, R48, R46, R70 ;  /* 0x0000002e302e723c */ /* 0x000fe20000000846 */
[----:B------:R-:W-:Y:S01]  /*12e0*/  LDGSTS.E.BYPASS.128 [R105+0x9600], desc[UR8][R110.64+0x200] ;  /* 0x096002006e697fae */ /* 0x000fe2000b981808 */
[----:B------:R-:W-:-:S03]  /*12f0*/  IMAD R6, R7, 0xf00, R6 ;  /* 0x00000f0007067824 */ /* 0x000fc600078e0206 */
[----:B------:R-:W-:Y:S03]  /*1300*/  LDGSTS.E.BYPASS.128 [R105+0x9f00], desc[UR8][R108.64+0x200] ;  /* 0x09f002006c697fae */ /* 0x000fe6000b981808 */
[----:B-1----:R-:W-:Y:S01]  /*1310*/  HMMA.16816.F16 R40, R48, R40, R72 ;  /* 0x000000283028723c */ /* 0x002fe20000000848 */
[----:B------:R-:W0:Y:S07]  /*1320*/  LDGDEPBAR ;  /* 0x00000000000079af */ /* 0x000e2e0000000000 */
[----:B----4-:R-:W-:Y:S01]  /*1330*/  HMMA.16816.F16 R52, R20, R24, R44 ;  /* 0x000000181434723c */ /* 0x010fe2000000082c */
[----:B------:R-:W-:-:S05]  /*1340*/  VIADD R24, R80, 0x7e00 ;  /* 0x00007e0050187836 */ /* 0x000fca0000000000 */
[----:B------:R-:W-:Y:S02]  /*1350*/  LEA R89, R101, R24, 0x1 ;  /* 0x0000001865597211 */ /* 0x000fe400078e08ff */
[----:B------:R-:W-:Y:S08]  /*1360*/  HMMA.16816.F16 R70, R48, R42, R74 ;  /* 0x0000002a3046723c */ /* 0x000ff0000000084a */
[----:B------:R-:W-:Y:S01]  /*1370*/  HMMA.16816.F16 R54, R20, R28, R32 ;  /* 0x0000001c1436723c */ /* 0x000fe20000000820 */
[----:B------:R-:W-:-:S04]  /*1380*/  DEPBAR.LE SB0, 0x2 ;  /* 0x000080800000791a */ /* 0x000fc80000000000 */
[----:B------:R-:W-:Y:S01]  /*1390*/  BAR.SYNC.DEFER_BLOCKING 0x0 ;  /* 0x0000000000007b1d */ /* 0x000fe20000010000 */
[----:B------:R-:W-:Y:S02]  /*13a0*/  IADD3 R28, PT, PT, R80, 0x6c00, RZ ;  /* 0x00006c00501c7810 */ /* 0x000fe40007ffe0ff */
[----:B------:R-:W-:Y:S03]  /*13b0*/  HMMA.16816.F16 R72, R20, R30, R34 ;  /* 0x0000001e1448723c */ /* 0x000fe60000000822 */
[----:B------:R-:W-:-:S05]  /*13c0*/  IMAD.U32 R87, R101, 0x2, R28 ;  /* 0x0000000265577824 */ /* 0x000fca00078e001c */
[----:B------:R-:W-:Y:S01]  /*13d0*/  HMMA.16816.F16 R74, R20, R26, R46 ;  /* 0x0000001a144a723c */ /* 0x000fe2000000082e */
[----:B------:R-:W-:-:S04]  /*13e0*/  VIADD R26, R80, 0x6c20 ;  /* 0x00006c20501a7836 */ /* 0x000fc80000000000 */
[----:B------:R-:W-:-:S03]  /*13f0*/  IMAD.U32 R91, R101, 0x2, R26 ;  /* 0x00000002655b7824 */ /* 0x000fc600078e001a */
[C---:B-----5:R-:W-:Y:S01]  /*1400*/  HMMA.16816.F16 R76, R20.reuse, R36, R40 ;  /* 0x00000024144c723c */ /* 0x060fe20000000828 */
[----:B------:R-:W-:Y:S07]  /*1410*/  LDSM.16.MT88.4 R28, [R86] ;  /* 0x00000000561c783b */ /* 0x000fee0000004200 */
[----:B------:R-:W-:Y:S01]  /*1420*/  HMMA.16816.F16 R70, R20, R38, R70 ;  /* 0x000000261446723c */ /* 0x000fe20000000846 */
[----:B------:R-:W1:Y:S01]  /*1430*/  LDSM.16.M88.4 R44, [R89] ;  /* 0x00000000592c783b */ /* 0x000e620000000200 */
[----:B------:R-:W-:-:S03]  /*1440*/  VIADD R20, R80, 0x7e20 ;  /* 0x00007e2050147836 */ /* 0x000fc60000000000 */
[----:B------:R-:W2:Y:S01]  /*1450*/  LDSM.16.M88.4 R48, [R88] ;  /* 0x000000005830783b */ /* 0x000ea20000000200 */
[----:B------:R-:W-:-:S03]  /*1460*/  IMAD.U32 R93, R101, 0x2, R20 ;  /* 0x00000002655d7824 */ /* 0x000fc600078e0014 */
[----:B------:R-:W3:Y:S04]  /*1470*/  LDSM.16.M88.4 R32, [R87] ;  /* 0x000000005720783b */ /* 0x000ee80000000200 */
[----:B------:R-:W-:Y:S04]  /*1480*/  LDSM.16.MT88.4 R24, [R90] ;  /* 0x000000005a18783b */ /* 0x000fe80000004200 */
[----:B------:R-:W4:Y:S04]  /*1490*/  LDSM.16.M88.4 R20, [R93] ;  /* 0x000000005d14783b */ /* 0x000f280000000200 */
[----:B------:R-:W5:Y:S04]  /*14a0*/  LDSM.16.M88.4 R36, [R92] ;  /* 0x000000005c24783b */ /* 0x000f680000000200 */
[----:B------:R-:W5:Y:S01]  /*14b0*/  LDSM.16.M88.4 R40, [R91] ;  /* 0x000000005b28783b */ /* 0x000f620000000200 */
[C---:B-1----:R-:W-:Y:S08]  /*14c0*/  HMMA.16816.F16 R44, R28.reuse, R44, R76 ;  /* 0x0000002c1c2c723c */ /* 0x042ff0000000084c */
[C---:B--2---:R-:W-:Y:S08]  /*14d0*/  HMMA.16816.F16 R48, R28.reuse, R48, R52 ;  /* 0x000000301c30723c */ /* 0x044ff00000000834 */
[C---:B---3--:R-:W-:Y:S08]  /*14e0*/  HMMA.16816.F16 R32, R28.reuse, R32, R54 ;  /* 0x000000201c20723c */ /* 0x048ff00000000836 */
[C---:B------:R-:W-:Y:S08]  /*14f0*/  HMMA.16816.F16 R34, R28.reuse, R34, R72 ;  /* 0x000000221c22723c */ /* 0x040ff00000000848 */
[C---:B------:R-:W-:Y:S08]  /*1500*/  HMMA.16816.F16 R46, R28.reuse, R46, R70 ;  /* 0x0000002e1c2e723c */ /* 0x040ff00000000846 */
[----:B------:R-:W-:Y:S01]  /*1510*/  HMMA.16816.F16 R50, R28, R50, R74 ;  /* 0x000000321c32723c */ /* 0x000fe2000000084a */
[----:B------:R-:W-:-:S05]  /*1520*/  VIADD R28, R80, 0x6c40 ;  /* 0x00006c40501c7836 */ /* 0x000fca0000000000 */
[C---:B------:R-:W-:Y:S02]  /*1530*/  LEA R95, R101.reuse, R28, 0x1 ;  /* 0x0000001c655f7211 */ /* 0x040fe400078e08ff */
[C---:B----4-:R-:W-:Y:S01]  /*1540*/  HMMA.16816.F16 R74, R24.reuse, R20, R44 ;  /* 0x00000014184a723c */ /* 0x050fe2000000082c */
[C---:B------:R-:W-:Y:S02]  /*1550*/  IADD3 R20, PT, PT, R80.reuse, 0x7540, RZ ;  /* 0x0000754050147810 */ /* 0x040fe40007ffe0ff */
[----:B------:R-:W-:Y:S03]  /*1560*/  LDSM.16.M88.4 R28, [R95] ;  /* 0x000000005f1c783b */ /* 0x000fe60000000200 */
[----:B------:R-:W-:Y:S02]  /*1570*/  IMAD.U32 R97, R101, 0x2, R20 ;  /* 0x0000000265617824 */ /* 0x000fe400078e0014 */
[----:B-----5:R-:W-:Y:S01]  /*1580*/  HMMA.16816.F16 R70, R24, R36, R48 ;  /* 0x000000241846723c */ /* 0x020fe20000000830 */
[----:B------:R-:W-:-:S02]  /*1590*/  VIADD R36, R80, 0x6c60 ;  /* 0x00006c6050247836 */ /* 0x000fc40000000000 */
[----:B------:R-:W-:Y:S02]  /*15a0*/  VIADD R80, R80, 0x7e60 ;  /* 0x00007e6050507836 */ /* 0x000fe40000000000 */
[C---:B------:R-:W-:Y:S02]  /*15b0*/  IMAD.U32 R99, R101.reuse, 0x2, R36 ;  /* 0x0000000265637824 */ /* 0x040fe400078e0024 */
[----:B------:R-:W-:Y:S01]  /*15c0*/  IMAD.U32 R101, R101, 0x2, R80 ;  /* 0x0000000265657824 */ /* 0x000fe200078e0050 */
[----:B------:R-:W-:Y:S01]  /*15d0*/  IADD3 R80, P1, PT, R78, 0x84000, RZ ;  /* 0x000840004e507810 */ /* 0x000fe20007f3e0ff */
[----:B------:R-:W-:Y:S04]  /*15e0*/  HMMA.16816.F16 R52, R24, R40, R32 ;  /* 0x000000281834723c */ /* 0x000fe80000000820 */
[----:B------:R-:W-:-:S04]  /*15f0*/  IMAD.X R81, RZ, RZ, R79, P1 ;  /* 0x000000ffff517224 */ /* 0x000fc800008e064f */
[C---:B------:R-:W-:Y:S01]  /*1600*/  HMMA.16816.F16 R54, R24.reuse, R42, R34 ;  /* 0x0000002a1836723c */ /* 0x040fe20000000822 */
[----:B------:R-:W1:Y:S04]  /*1610*/  LDSM.16.MT88.4 R32, [R94] ;  /* 0x000000005e20783b */ /* 0x000e680000004200 */
[----:B------:R-:W-:Y:S03]  /*1620*/  LDSM.16.M88.4 R40, [R100] ;  /* 0x000000006428783b */ /* 0x000fe60000000200 */
[C---:B------:R-:W-:Y:S01]  /*1630*/  HMMA.16816.F16 R76, R24.reuse, R22, R46 ;  /* 0x00000016184c723c */ /* 0x040fe2000000082e */
[----:B------:R-:W2:Y:S04]  /*1640*/  LDSM.16.M88.4 R20, [R97] ;  /* 0x000000006114783b */ /* 0x000ea80000000200 */
[----:B------:R-:W-:Y:S03]  /*1650*/  LDSM.16.MT88.4 R44, [R96] ;  /* 0x00000000602c783b */ /* 0x000fe60000004200 */
[----:B------:R-:W-:Y:S01]  /*1660*/  HMMA.16816.F16 R72, R24, R38, R50 ;  /* 0x000000261848723c */ /* 0x000fe20000000832 */
[----:B------:R-:W3:Y:S04]  /*1670*/  LDSM.16.M88.4 R24, [R98] ;  /* 0x000000006218783b */ /* 0x000ee80000000200 */
[----:B------:R-:W4:Y:S04]  /*1680*/  LDSM.16.M88.4 R36, [R99] ;  /* 0x000000006324783b */ /* 0x000f280000000200 */
[----:B------:R-:W5:Y:S04]  /*1690*/  LDSM.16.M88.4 R48, [R101] ;  /* 0x000000006530783b */ /* 0x000f680000000200 */
[----:B------:R-:W-:Y:S01]  /*16a0*/  @!PT LDS RZ, [RZ] ;  /* 0x00000000fffff984 */ /* 0x000fe20000000800 */
[----:B------:R-:W-:Y:S01]  /*16b0*/  @!PT LDS RZ, [RZ] ;  /* 0x00000000fffff984 */ /* 0x000fe20000000800 */
[----:B------:R-:W-:Y:S01]  /*16c0*/  @!PT LDS RZ, [RZ] ;  /* 0x00000000fffff984 */ /* 0x000fe20000000800 */
[----:B------:R-:W-:Y:S04]  /*16d0*/  LDGSTS.E.BYPASS.128 [R5+0x2800], desc[UR8][R120.64] ;  /* 0x0280000078057fae */ /* 0x000fe8000b981808 */
[----:B------:R1:W-:Y:S04]  /*16e0*/  LDGSTS.E.BYPASS.128 [R5+0x3200], desc[UR8][R80.64] ;  /* 0x0320000050057fae */ /* 0x0003e8000b981808 */
[----:B------:R-:W-:Y:S04]  /*16f0*/  LDGSTS.E.BYPASS.128 [R105+0xa800], desc[UR8][R118.64+0x280] ;  /* 0x0a80028076697fae */ /* 0x000fe8000b981808 */
[----:B------:R-:W-:Y:S01]  /*1700*/  LDGSTS.E.BYPASS.128 [R105+0xb100], desc[UR8][R116.64+0x280] ;  /* 0x0b10028074697fae */ /* 0x000fe2000b981808 */
[----:B-1----:R-:W-:Y:S03]  /*1710*/  HMMA.16816.F16 R52, R32, R28, R52 ;  /* 0x0000001c2034723c */ /* 0x002fe60000000834 */
[----:B------:R-:W-:Y:S01]  /*1720*/  LDGSTS.E.BYPASS.128 [R105+0xba00], desc[UR8][R114.64+0x280] ;  /* 0x0ba0028072697fae */ /* 0x000fe2000b981808 */
[----:B------:R-:W-:-:S03]  /*1730*/  IADD3 R80, P1, PT, R78, 0x90000, RZ ;  /* 0x000900004e507810 */ /* 0x000fc60007f3e0ff */
[----:B------:R-:W-:Y:S01]  /*1740*/  LDGSTS.E.BYPASS.128 [R105+0xc300], desc[UR8][R112.64+0x280] ;  /* 0x0c30028070697fae */ /* 0x000fe2000b981808 */
[----:B--2---:R-:W-:Y:S01]  /*1750*/  HMMA.16816.F16 R28, R32, R22, R72 ;  /* 0x00000016201c723c */ /* 0x004fe20000000848 */
[----:B------:R-:W-:Y:S02]  /*1760*/  IADD3.X R81, PT, PT, RZ, R79, RZ, P1, !PT ;  /* 0x0000004fff517210 */ /* 0x000fe40000ffe4ff */
[----:B------:R-:W-:Y:S01]  /*1770*/  LDGSTS.E.BYPASS.128 [R105+0xcc00], desc[UR8][R110.64+0x280] ;  /* 0x0cc002806e697fae */ /* 0x000fe2000b981808 */
[----:B------:R-:W-:-:S03]  /*1780*/  IADD3 R120, P1, PT, R78, 0x9c000, RZ ;  /* 0x0009c0004e787810 */ /* 0x000fc60007f3e0ff */
[----:B------:R-:W-:Y:S01]  /*1790*/  LDGSTS.E.BYPASS.128 [R105+0xd500], desc[UR8][R108.64+0x280] ;  /* 0x0d5002806c697fae */ /* 0x000fe2000b981808 */
[C---:B---3--:R-:W-:Y:S01]  /*17a0*/  HMMA.16816.F16 R72, R32.reuse, R26, R76 ;  /* 0x0000001a2048723c */ /* 0x048fe2000000084c */
[----:B------:R-:W-:Y:S02]  /*17b0*/  IMAD.X R121, RZ, RZ, R79, P1 ;  /* 0x000000ffff797224 */ /* 0x000fe400008e064f */
[----:B------:R-:W0:Y:S05]  /*17c0*/  LDGDEPBAR ;  /* 0x00000000000079af */ /* 0x000e2a0000000000 */
[C---:B------:R-:W-:Y:S08]  /*17d0*/  HMMA.16816.F16 R54, R32.reuse, R30, R54 ;  /* 0x0000001e2036723c */ /* 0x040ff00000000836 */
[C---:B------:R-:W-:Y:S08]  /*17e0*/  HMMA.16816.F16 R70, R32.reuse, R20, R70 ;  /* 0x000000142046723c */ /* 0x040ff00000000846 */
[----:B------:R-:W-:Y:S01]  /*17f0*/  HMMA.16816.F16 R74, R32, R24, R74 ;  /* 0x00000018204a723c */ /* 0x000fe2000000084a */
[----:B------:R-:W-:-:S04]  /*1800*/  DEPBAR.LE SB0, 0x2 ;  /* 0x000080800000791a */ /* 0x000fc80000000000 */
[----:B------:R-:W-:Y:S03]  /*1810*/  BAR.SYNC.DEFER_BLOCKING 0x0 ;  /* 0x0000000000007b1d */ /* 0x000fe60000010000 */
[C---:B------:R-:W-:Y:S08]  /*1820*/  HMMA.16816.F16 R76, R44.reuse, R42, R28 ;  /* 0x0000002a2c4c723c */ /* 0x040ff0000000081c */
[C---:B----4-:R-:W-:Y:S08]  /*1830*/  HMMA.16816.F16 R52, R44.reuse, R36, R52 ;  /* 0x000000242c34723c */ /* 0x050ff00000000834 */
[C---:B------:R-:W-:Y:S01]  /*1840*/  HMMA.16816.F16 R54, R44.reuse, R38, R54 ;  /* 0x000000262c36723c */ /* 0x040fe20000000836 */
[----:B------:R-:W-:Y:S07]  /*1850*/  LDSM.16.MT88.4 R20, [R104] ;  /* 0x000000006814783b */ /* 0x000fee0000004200 */
[C---:B-----5:R-:W-:Y:S01]  /*1860*/  HMMA.16816.F16 R74, R44.reuse, R48, R74 ;  /* 0x000000302c4a723c */ /* 0x060fe2000000084a */
[----:B------:R-:W1:Y:S04]  /*1870*/  LDSM.16.M88.4 R28, [R102] ;  /* 0x00000000661c783b */ /* 0x000e680000000200 */
[----:B------:R-:W2:Y:S03]  /*1880*/  LDSM.16.M88.4 R24, [R103] ;  /* 0x000000006718783b */ /* 0x000ea60000000200 */
[C---:B------:R-:W-:Y:S01]  /*1890*/  HMMA.16816.F16 R72, R44.reuse, R50, R72 ;  /* 0x000000322c48723c */ /* 0x040fe20000000848 */
[----:B------:R-:W3:Y:S04]  /*18a0*/  LDSM.16.M88.4 R32, [R12] ;  /* 0x000000000c20783b */ /* 0x000ee80000000200 */
[----:B------:R-:W-:Y:S03]  /*18b0*/  LDSM.16.MT88.4 R36, [R16] ;  /* 0x000000001024783b */ /* 0x000fe60000004200 */
[----:B------:R-:W-:Y:S01]  /*18c0*/  HMMA.16816.F16 R70, R44, R40, R70 ;  /* 0x000000282c46723c */ /* 0x000fe20000000846 */
[----:B------:R-:W4:Y:S04]  /*18d0*/  LDSM.16.M88.4 R48, [R19] ;  /* 0x000000001330783b */ /* 0x000f280000000200 */
[----:B------:R-:W5:Y:S04]  /*18e0*/  LDSM.16.M88.4 R40, [R61] ;  /* 0x000000003d28783b */ /* 0x000f680000000200 */
[----:B------:R-:W5:Y:S01]  /*18f0*/  LDSM.16.M88.4 R44, [R18] ;  /* 0x00000000122c783b */ /* 0x000f620000000200 */
[C---:B-1----:R-:W-:Y:S08]  /*1900*/  HMMA.16816.F16 R30, R20.reuse, R30, R76 ;  /* 0x0000001e141e723c */ /* 0x042ff0000000084c */
[C---:B--2---:R-:W-:Y:S08]  /*1910*/  HMMA.16816.F16 R52, R20.reuse, R24, R52 ;  /* 0x000000181434723c */ /* 0x044ff00000000834 */
[C---:B------:R-:W-:Y:S01]  /*1920*/  HMMA.16816.F16 R54, R20.reuse, R26, R54 ;  /* 0x0000001a1436723c */ /* 0x040fe20000000836 */
[----:B------:R-:W-:Y:S07]  /*1930*/  LDSM.16.MT88.4 R24, [R60] ;  /* 0x000000003c18783b */ /* 0x000fee0000004200 */
[C---:B------:R-:W-:Y:S08]  /*1940*/  HMMA.16816.F16 R70, R20.reuse, R28, R70 ;  /* 0x0000001c1446723c */ /* 0x040ff00000000846 */
[C---:B---3--:R-:W-:Y:S08]  /*1950*/  HMMA.16816.F16 R74, R20.reuse, R32, R74 ;  /* 0x00000020144a723c */ /* 0x048ff0000000084a */
[----:B------:R-:W-:Y:S01]  /*1960*/  HMMA.16816.F16 R34, R20, R34, R72 ;  /* 0x000000221422723c */ /* 0x000fe20000000848 */
[----:B------:R-:W1:Y:S07]  /*1970*/  LDSM.16.M88.4 R20, [R13] ;  /* 0x000000000d14783b */ /* 0x000e6e0000000200 */
[C---:B----4-:R-:W-:Y:S01]  /*1980*/  HMMA.16816.F16 R72, R36.reuse, R50, R30 ;  /* 0x000000322448723c */ /* 0x050fe2000000081e */
[----:B------:R-:W2:Y:S07]  /*1990*/  LDSM.16.M88.4 R28, [R15] ;  /* 0x000000000f1c783b */ /* 0x000eae0000000200 */
[C---:B-----5:R-:W-:Y:S08]  /*19a0*/  HMMA.16816.F16 R52, R36.reuse, R40, R52 ;  /* 0x000000282434723c */ /* 0x060ff00000000834 */
[C---:B------:R-:W-:Y:S01]  /*19b0*/  HMMA.16816.F16 R54, R36.reuse, R42, R54 ;  /* 0x0000002a2436723c */ /* 0x040fe20000000836 */
[----:B------:R-:W3:Y:S07]  /*19c0*/  LDSM.16.M88.4 R40, [R9] ;  /* 0x000000000928783b */ /* 0x000eee0000000200 */
[C---:B------:R-:W-:Y:S01]  /*19d0*/  HMMA.16816.F16 R70, R36.reuse, R48, R70 ;  /* 0x000000302446723c */ /* 0x040fe20000000846 */
[----:B------:R-:W-:Y:S07]  /*19e0*/  LDSM.16.M88.4 R48, [R10] ;  /* 0x000000000a30783b */ /* 0x000fee0000000200 */
[C---:B------:R-:W-:Y:S08]  /*19f0*/  HMMA.16816.F16 R74, R36.reuse, R44, R74 ;  /* 0x0000002c244a723c */ /* 0x040ff0000000084a */
[----:B------:R-:W-:Y:S01]  /*1a00*/  HMMA.16816.F16 R76, R36, R46, R34 ;  /* 0x0000002e244c723c */ /* 0x000fe20000000822 */
[----:B------:R-:W-:Y:S04]  /*1a10*/  LDSM.16.MT88.4 R44, [R11] ;  /* 0x000000000b2c783b */ /* 0x000fe80000004200 */
[----:B------:R-:W-:Y:S03]  /*1a20*/  LDSM.16.M88.4 R32, [R17] ;  /* 0x000000001120783b */ /* 0x000fe60000000200 */
[C---:B-1----:R-:W-:Y:S01]  /*1a30*/  HMMA.16816.F16 R52, R24.reuse, R20, R52 ;  /* 0x000000141834723c */ /* 0x042fe20000000834 */
[----:B------:R-:W1:Y:S04]  /*1a40*/  LDSM.16.M88.4 R36, [R14] ;  /* 0x000000000e24783b */ /* 0x000e680000000200 */
[----:B------:R-:W-:Y:S01]  /*1a50*/  @!PT LDS RZ, [RZ] ;  /* 0x00000000fffff984 */ /* 0x000fe20000000800 */
[----:B------:R-:W-:Y:S01]  /*1a60*/  @!PT LDS RZ, [RZ] ;  /* 0x00000000fffff984 */ /* 0x000fe20000000800 */
[----:B------:R-:W-:Y:S01]  /*1a70*/  @!PT LDS RZ, [RZ] ;  /* 0x00000000fffff984 */ /* 0x000fe20000000800 */
[----:B------:R4:W-:Y:S03]  /*1a80*/  LDGSTS.E.BYPASS.128 [R5], desc[UR8][R80.64] ;  /* 0x0000000050057fae */ /* 0x0009e6000b981808 */
[C---:B--2---:R-:W-:Y:S01]  /*1a90*/  HMMA.16816.F16 R70, R24.reuse, R28, R70 ;  /* 0x0000001c1846723c */ /* 0x044fe20000000846 */
[----:B------:R2:W-:Y:S04]  /*1aa0*/  LDGSTS.E.BYPASS.128 [R5+0xa00], desc[UR8][R120.64] ;  /* 0x00a0000078057fae */ /* 0x0005e8000b981808 */
[----:B------:R-:W-:Y:S03]  /*1ab0*/  LDGSTS.E.BYPASS.128 [R105+0x3c00], desc[UR8][R118.64+0x300] ;  /* 0x03c0030076697fae */ /* 0x000fe6000b981808 */
[----:B------:R-:W-:Y:S01]  /*1ac0*/  HMMA.16816.F16 R20, R24, R30, R72 ;  /* 0x0000001e1814723c */ /* 0x000fe20000000848 */
[----:B------:R-:W-:Y:S01]  /*1ad0*/  LDGSTS.E.BYPASS.128 [R105+0x4500], desc[UR8][R116.64+0x300] ;  /* 0x0450030074697fae */ /* 0x000fe2000b981808 */
[----:B----4-:R-:W-:-:S03]  /*1ae0*/  IADD3 R80, P1, PT, R78, 0xa8000, RZ ;  /* 0x000a80004e507810 */ /* 0x010fc60007f3e0ff */
[----:B------:R-:W-:Y:S02]  /*1af0*/  LDGSTS.E.BYPASS.128 [R105+0x4e00], desc[UR8][R114.64+0x300] ;  /* 0x04e0030072697fae */ /* 0x000fe4000b981808 */
[----:B------:R-:W-:Y:S01]  /*1b00*/  IMAD.X R81, RZ, RZ, R79, P1 ;  /* 0x000000ffff517224 */ /* 0x000fe200008e064f */
[----:B------:R-:W-:Y:S01]  /*1b10*/  HMMA.16816.F16 R54, R24, R22, R54 ;  /* 0x000000161836723c */ /* 0x000fe20000000836 */
[----:B------:R-:W-:Y:S01]  /*1b20*/  LDGSTS.E.BYPASS.128 [R105+0x5700], desc[UR8][R112.64+0x300] ;  /* 0x0570030070697fae */ /* 0x000fe2000b981808 */
[----:B--2---:R-:W-:-:S03]  /*1b30*/  IADD3 R120, P1, PT, R78, 0xb4000, RZ ;  /* 0x000b40004e787810 */ /* 0x004fc60007f3e0ff */
[----:B------:R-:W-:Y:S01]  /*1b40*/  LDGSTS.E.BYPASS.128 [R105+0x6000], desc[UR8][R110.64+0x300] ;  /* 0x060003006e697fae */ /* 0x000fe2000b981808 */
[----:B------:R-:W-:Y:S02]  /*1b50*/  IADD3.X R121, PT, PT, RZ, R79, RZ, P1, !PT ;  /* 0x0000004fff797210 */ /* 0x000fe40000ffe4ff */
[C---:B---3--:R-:W-:Y:S01]  /*1b60*/  HMMA.16816.F16 R72, R24.reuse, R42, R76 ;  /* 0x0000002a1848723c */ /* 0x048fe2000000084c */
[----:B------:R-:W-:Y:S04]  /*1b70*/  LDGSTS.E.BYPASS.128 [R105+0x6900], desc[UR8][R108.64+0x300] ;  /* 0x069003006c697fae */ /* 0x000fe8000b981808 */
[----:B------:R-:W0:Y:S03]  /*1b80*/  LDGDEPBAR ;  /* 0x00000000000079af */ /* 0x000e260000000000 */
[----:B------:R-:W-:Y:S08]  /*1b90*/  HMMA.16816.F16 R74, R24, R40, R74 ;  /* 0x00000028184a723c */ /* 0x000ff0000000084a */
[C---:B-1----:R-:W-:Y:S08]  /*1ba0*/  HMMA.16816.F16 R70, R44.reuse, R36, R70 ;  /* 0x000000242c46723c */ /* 0x042ff00000000846 */
[----:B------:R-:W-:Y:S01]  /*1bb0*/  HMMA.16816.F16 R76, R44, R38, R20 ;  /* 0x000000262c4c723c */ /* 0x000fe20000000814 */
[----:B------:R-:W-:-:S04]  /*1bc0*/  DEPBAR.LE SB0, 0x2 ;  /* 0x000080800000791a */ /* 0x000fc80000000000 */
[----:B------:R-:W-:Y:S03]  /*1bd0*/  BAR.SYNC.DEFER_BLOCKING 0x0 ;  /* 0x0000000000007b1d */ /* 0x000fe60000010000 */
[C---:B------:R-:W-:Y:S08]  /*1be0*/  HMMA.16816.F16 R52, R44.reuse, R32, R52 ;  /* 0x000000202c34723c */ /* 0x040ff00000000834 */
[C---:B------:R-:W-:Y:S08]  /*1bf0*/  HMMA.16816.F16 R54, R44.reuse, R34, R54 ;  /* 0x000000222c36723c */ /* 0x040ff00000000836 */
[C---:B------:R-:W-:Y:S01]  /*1c00*/  HMMA.16816.F16 R74, R44.reuse, R48, R74 ;  /* 0x000000302c4a723c */ /* 0x040fe2000000084a */
[----:B------:R-:W-:Y:S07]  /*1c10*/  LDSM.16.MT88.4 R28, [R62] ;  /* 0x000000003e1c783b */ /* 0x000fee0000004200 */
[----:B------:R-:W-:Y:S01]  /*1c20*/  HMMA.16816.F16 R72, R44, R50, R72 ;  /* 0x000000322c48723c */ /* 0x000fe20000000848 */
[----:B------:R-:W1:Y:S04]  /*1c30*/  LDSM.16.M88.4 R36, [R64] ;  /* 0x000000004024783b */ /* 0x000e680000000200 */
[----:B------:R-:W2:Y:S04]  /*1c40*/  LDSM.16.M88.4 R40, [R63] ;  /* 0x000000003f28783b */ /* 0x000ea80000000200 */
[----:B------:R-:W3:Y:S04]  /*1c50*/  LDSM.16.M88.4 R32, [R56] ;  /* 0x000000003820783b */ /* 0x000ee80000000200 */
[----:B------:R-:W-:Y:S04]  /*1c60*/  LDSM.16.MT88.4 R20, [R57] ;  /* 0x000000003914783b */ /* 0x000fe80000004200 */
[----:B------:R-:W4:Y:S04]  /*1c70*/  LDSM.16.M88.4 R48, [R59] ;  /* 0x000000003b30783b */ /* 0x000f280000000200 */
[----:B------:R-:W5:Y:S04]  /*1c80*/  LDSM.16.M88.4 R24, [R58] ;  /* 0x000000003a18783b */ /* 0x000f680000000200 */
[----:B------:R-:W5:Y:S01]  /*1c90*/  LDSM.16.M88.4 R44, [R65] ;  /* 0x00000000412c783b */ /* 0x000f620000000200 */
[C---:B-1----:R-:W-:Y:S08]  /*1ca0*/  HMMA.16816.F16 R38, R28.reuse, R38, R76 ;  /* 0x000000261c26723c */ /* 0x042ff0000000084c */
[C---:B--2---:R-:W-:Y:S08]  /*1cb0*/  HMMA.16816.F16 R52, R28.reuse, R40, R52 ;  /* 0x000000281c34723c */ /* 0x044ff00000000834 */
[C---:B------:R-:W-:Y:S01]  /*1cc0*/  HMMA.16816.F16 R54, R28.reuse, R42, R54 ;  /* 0x0000002a1c36723c */ /* 0x040fe20000000836 */
[----:B------:R-:W-:Y:S07]  /*1cd0*/  LDSM.16.M88.4 R40, [R69] ;  /* 0x000000004528783b */ /* 0x000fee0000000200 */
[C---:B------:R-:W-:Y:S08]  /*1ce0*/  HMMA.16816.F16 R70, R28.reuse, R36, R70 ;  /* 0x000000241c46723c */ /* 0x040ff00000000846 */
[C---:B---3--:R-:W-:Y:S08]  /*1cf0*/  HMMA.16816.F16 R74, R28.reuse, R32, R74 ;  /* 0x000000201c4a723c */ /* 0x048ff0000000084a */
[----:B------:R-:W-:Y:S01]  /*1d00*/  HMMA.16816.F16 R76, R28, R34, R72 ;  /* 0x000000221c4c723c */ /* 0x000fe20000000848 */
[----:B------:R-:W-:Y:S04]  /*1d10*/  LDSM.16.MT88.4 R32, [R66] ;  /* 0x000000004220783b */ /* 0x000fe80000004200 */
[----:B------:R-:W-:Y:S03]  /*1d20*/  LDSM.16.M88.4 R28, [R67] ;  /* 0x00000000431c783b */ /* 0x000fe60000000200 */
[C---:B----4-:R-:W-:Y:S01]  /*1d30*/  HMMA.16816.F16 R72, R20.reuse, R50, R38 ;  /* 0x000000321448723c */ /* 0x050fe20000000826 */
[----:B------:R-:W1:Y:S07]  /*1d40*/  LDSM.16.M88.4 R36, [R68] ;  /* 0x000000004424783b */ /* 0x000e6e0000000200 */
[C---:B-----5:R-:W-:Y:S08]  /*1d50*/  HMMA.16816.F16 R52, R20.reuse, R24, R52 ;  /* 0x000000181434723c */ /* 0x060ff00000000834 */
[C---:B------:R-:W-:Y:S01]  /*1d60*/  HMMA.16816.F16 R54, R20.reuse, R26, R54 ;  /* 0x0000001a1436723c */ /* 0x040fe20000000836 */
[----:B------:R-:W-:Y:S07]  /*1d70*/  LDSM.16.M88.4 R24, [R84] ;  /* 0x000000005418783b */ /* 0x000fee0000000200 */
[C---:B------:R-:W-:Y:S01]  /*1d80*/  HMMA.16816.F16 R70, R20.reuse, R48, R70 ;  /* 0x000000301446723c */ /* 0x040fe20000000846 */
[----:B------:R-:W-:Y:S07]  /*1d90*/  LDSM.16.M88.4 R48, [R85] ;  /* 0x000000005530783b */ /* 0x000fee0000000200 */
[C---:B------:R-:W-:Y:S08]  /*1da0*/  HMMA.16816.F16 R74, R20.reuse, R44, R74 ;  /* 0x0000002c144a723c */ /* 0x040ff0000000084a */
[----:B------:R-:W-:Y:S01]  /*1db0*/  HMMA.16816.F16 R76, R20, R46, R76 ;  /* 0x0000002e144c723c */ /* 0x000fe2000000084c */
[----:B------:R-:W2:Y:S04]  /*1dc0*/  LDSM.16.MT88.4 R44, [R82] ;  /* 0x00000000522c783b */ /* 0x000ea80000004200 */
[----:B------:R-:W3:Y:S03]  /*1dd0*/  LDSM.16.M88.4 R20, [R83] ;  /* 0x000000005314783b */ /* 0x000ee60000000200 */
[C---:B-1----:R-:W-:Y:S01]  /*1de0*/  HMMA.16816.F16 R38, R32.reuse, R38, R72 ;  /* 0x000000262026723c */ /* 0x042fe20000000848 */
[----:B------:R-:W-:Y:S01]  /*1df0*/  @!PT LDS RZ, [RZ] ;  /* 0x00000000fffff984 */ /* 0x000fe20000000800 */
[----:B------:R-:W-:Y:S01]  /*1e00*/  @!PT LDS RZ, [RZ] ;  /* 0x00000000fffff984 */ /* 0x000fe20000000800 */
[----:B------:R-:W-:Y:S01]  /*1e10*/  @!PT LDS RZ, [RZ] ;  /* 0x00000000fffff984 */ /* 0x000fe20000000800 */
[----:B------:R1:W-:Y:S04]  /*1e20*/  LDGSTS.E.BYPASS.128 [R5+0x1400], desc[UR8][R80.64] ;  /* 0x0140000050057fae */ /* 0x0003e8000b981808 */
[----:B------:R4:W-:Y:S03]  /*1e30*/  LDGSTS.E.BYPASS.128 [R5+0x1e00], desc[UR8][R120.64] ;  /* 0x01e0000078057fae */ /* 0x0009e6000b981808 */
[----:B------:R-:W-:Y:S01]  /*1e40*/  HMMA.16816.F16 R52, R32, R28, R52 ;  /* 0x0000001c2034723c */ /* 0x000fe20000000834 */
[----:B------:R-:W-:Y:S04]  /*1e50*/  LDGSTS.E.BYPASS.128 [R105+0x7200], desc[UR8][R118.64+0x380] ;  /* 0x0720038076697fae */ /* 0x000fe8000b981808 */
[----:B------:R-:W-:Y:S01]  /*1e60*/  LDGSTS.E.BYPASS.128 [R105+0x7b00], desc[UR8][R116.64+0x380] ;  /* 0x07b0038074697fae */ /* 0x000fe2000b981808 */
[----:B-1----:R-:W-:-:S02]  /*1e70*/  IADD3 R80, P1, PT, R78, 0xc0000, RZ ;  /* 0x000c00004e507810 */ /* 0x002fc40007f3e0ff */
[C---:B------:R-:W-:Y:S01]  /*1e80*/  HMMA.16816.F16 R72, R32.reuse, R42, R76 ;  /* 0x0000002a2048723c */ /* 0x040fe2000000084c */
[----:B------:R-:W-:Y:S02]  /*1e90*/  LDGSTS.E.BYPASS.128 [R105+0x8400], desc[UR8][R114.64+0x380] ;  /* 0x0840038072697fae */ /* 0x000fe4000b981808 */
[--C-:B------:R-:W-:Y:S01]  /*1ea0*/  IMAD.X R81, RZ, RZ, R79.reuse, P1 ;  /* 0x000000ffff517224 */ /* 0x100fe200008e064f */
[----:B----4-:R-:W-:Y:S01]  /*1eb0*/  IADD3 R120, P1, PT, R78, 0xcc000, RZ ;  /* 0x000cc0004e787810 */ /* 0x010fe20007f3e0ff */
[----:B------:R-:W-:Y:S03]  /*1ec0*/  LDGSTS.E.BYPASS.128 [R105+0x8d00], desc[UR8][R112.64+0x380] ;  /* 0x08d0038070697fae */ /* 0x000fe6000b981808 */
[----:B------:R-:W-:Y:S01]  /*1ed0*/  HMMA.16816.F16 R54, R32, R30, R54 ;  /* 0x0000001e2036723c */ /* 0x000fe20000000836 */
[----:B------:R-:W-:Y:S01]  /*1ee0*/  LDGSTS.E.BYPASS.128 [R105+0x9600], desc[UR8][R110.64+0x380] ;  /* 0x096003806e697fae */ /* 0x000fe2000b981808 */
[----:B------:R-:W-:-:S03]  /*1ef0*/  IMAD.X R121, RZ, RZ, R79, P1 ;  /* 0x000000ffff797224 */ /* 0x000fc600008e064f */
[----:B------:R-:W-:Y:S03]  /*1f00*/  LDGSTS.E.BYPASS.128 [R105+0x9f00], desc[UR8][R108.64+0x380] ;  /* 0x09f003806c697fae */ /* 0x000fe6000b981808 */
[C---:B------:R-:W-:Y:S01]  /*1f10*/  HMMA.16816.F16 R70, R32.reuse, R36, R70 ;  /* 0x000000242046723c */ /* 0x040fe20000000846 */
[----:B------:R-:W0:Y:S07]  /*1f20*/  LDGDEPBAR ;  /* 0x00000000000079af */ /* 0x000e2e0000000000 */
[----:B------:R-:W-:Y:S08]  /*1f30*/  HMMA.16816.F16 R74, R32, R40, R74 ;  /* 0x00000028204a723c */ /* 0x000ff0000000084a */
[C---:B--2---:R-:W-:Y:S08]  /*1f40*/  HMMA.16816.F16 R76, R44.reuse, R26, R38 ;  /* 0x0000001a2c4c723c */ /* 0x044ff00000000826 */
[----:B---3--:R-:W-:Y:S01]  /*1f50*/  HMMA.16816.F16 R52, R44, R20, R52 ;  /* 0x000000142c34723c */ /* 0x008fe20000000834 */
        /* <DEDUP_REMOVED lines=45> */
[----:B------:R-:W-:Y:S01]  /*2230*/  LDGSTS.E.BYPASS.128 [R105+0xba00], desc[UR8][R114.64+0x400] ;  /* 0x0ba0040072697fae */ /* 0x000fe2000b981808 */
[----:B------:R-:W-:Y:S02]  /*2240*/  IADD3.X R81, PT, PT, RZ, R79, RZ, P1, !PT ;  /* 0x0000004fff517210 */ /* 0x000fe40000ffe4ff */
        /* <DEDUP_REMOVED lines=33> */
[----:B------:R-:W1:Y:S03]  /*2460*/  LDSM.16.M88.4 R28, [R13] ;  /* 0x000000000d1c783b */ /* 0x000e660000000200 */
[C---:B----4-:R-:W-:Y:S01]  /*2470*/  HMMA.16816.F16 R72, R20.reuse, R50, R38 ;  /* 0x000000321448723c */ /* 0x050fe20000000826 */
[----:B------:R-:W2:Y:S07]  /*2480*/  LDSM.16.M88.4 R36, [R15] ;  /* 0x000000000f24783b */ /* 0x000eae0000000200 */
[C---:B-----5:R-:W-:Y:S08]  /*2490*/  HMMA.16816.F16 R52, R20.reuse, R24, R52 ;  /* 0x000000181434723c */ /* 0x060ff00000000834 */
[C---:B------:R-:W-:Y:S01]  /*24a0*/  HMMA.16816.F16 R54, R20.reuse, R26, R54 ;  /* 0x0000001a1436723c */ /* 0x040fe20000000836 */
[----:B------:R-:W-:Y:S07]  /*24b0*/  LDSM.16.M88.4 R24, [R10] ;  /* 0x000000000a18783b */ /* 0x000fee0000000200 */
[C---:B------:R-:W-:Y:S01]  /*24c0*/  HMMA.16816.F16 R70, R20.reuse, R48, R70 ;  /* 0x000000301446723c */ /* 0x040fe20000000846 */
[----:B------:R-:W3:Y:S07]  /*24d0*/  LDSM.16.M88.4 R48, [R9] ;  /* 0x000000000930783b */ /* 0x000eee0000000200 */
[C---:B------:R-:W-:Y:S08]  /*24e0*/  HMMA.16816.F16 R74, R20.reuse, R44, R74 ;  /* 0x0000002c144a723c */ /* 0x040ff0000000084a */
[----:B------:R-:W-:Y:S01]  /*24f0*/  HMMA.16816.F16 R76, R20, R46, R76 ;  /* 0x0000002e144c723c */ /* 0x000fe2000000084c */
[----:B------:R-:W-:Y:S04]  /*2500*/  LDSM.16.MT88.4 R20, [R11] ;  /* 0x000000000b14783b */ /* 0x000fe80000004200 */
[----:B------:R-:W4:Y:S03]  /*2510*/  LDSM.16.M88.4 R44, [R14] ;  /* 0x000000000e2c783b */ /* 0x000f260000000200 */
[C---:B-1----:R-:W-:Y:S01]  /*2520*/  HMMA.16816.F16 R52, R32.reuse, R28, R52 ;  /* 0x0000001c2034723c */ /* 0x042fe20000000834 */
[----:B------:R-:W-:Y:S01]  /*2530*/  @!PT LDS RZ, [RZ] ;  /* 0x00000000fffff984 */ /* 0x000fe20000000800 */
[----:B------:R-:W-:Y:S01]  /*2540*/  @!PT LDS RZ, [RZ] ;  /* 0x00000000fffff984 */ /* 0x000fe20000000800 */
[----:B------:R-:W-:Y:S01]  /*2550*/  @!PT LDS RZ, [RZ] ;  /* 0x00000000fffff984 */ /* 0x000fe20000000800 */
[----:B------:R1:W-:Y:S04]  /*2560*/  LDGSTS.E.BYPASS.128 [R5], desc[UR8][R80.64] ;  /* 0x0000000050057fae */ /* 0x0003e8000b981808 */
[----:B------:R5:W-:Y:S03]  /*2570*/  LDGSTS.E.BYPASS.128 [R5+0xa00], desc[UR8][R120.64] ;  /* 0x00a0000078057fae */ /* 0x000be6000b981808 */
[----:B--2---:R-:W-:Y:S01]  /*2580*/  HMMA.16816.F16 R70, R32, R36, R70 ;  /* 0x000000242046723c */ /* 0x004fe20000000846 */
[----:B------:R-:W-:Y:S04]  /*2590*/  LDGSTS.E.BYPASS.128 [R105+0x3c00], desc[UR8][R118.64+0x480] ;  /* 0x03c0048076697fae */ /* 0x000fe8000b981808 */
[----:B------:R-:W-:Y:S01]  /*25a0*/  LDGSTS.E.BYPASS.128 [R105+0x4500], desc[UR8][R116.64+0x480] ;  /* 0x0450048074697fae */ /* 0x000fe2000b981808 */
[----:B-1----:R-:W-:-:S02]  /*25b0*/  IADD3 R80, P1, PT, R78, 0xf0000, RZ ;  /* 0x000f00004e507810 */ /* 0x002fc40007f3e0ff */
[C---:B------:R-:W-:Y:S01]  /*25c0*/  HMMA.16816.F16 R28, R32.reuse, R38, R72 ;  /* 0x00000026201c723c */ /* 0x040fe20000000848 */
[----:B------:R-:W-:Y:S02]  /*25d0*/  LDGSTS.E.BYPASS.128 [R105+0x4e00], desc[UR8][R114.64+0x480] ;  /* 0x04e0048072697fae */ /* 0x000fe4000b981808 */
[----:B------:R-:W-:Y:S01]  /*25e0*/  IMAD.X R81, RZ, RZ, R79, P1 ;  /* 0x000000ffff517224 */ /* 0x000fe200008e064f */
[----:B-----5:R-:W-:Y:S01]  /*25f0*/  IADD3 R120, P1, PT, R78, 0xfc000, RZ ;  /* 0x000fc0004e787810 */ /* 0x020fe20007f3e0ff */
[----:B------:R-:W-:Y:S03]  /*2600*/  LDGSTS.E.BYPASS.128 [R105+0x5700], desc[UR8][R112.64+0x480] ;  /* 0x0570048070697fae */ /* 0x000fe6000b981808 */
[----:B------:R-:W-:Y:S01]  /*2610*/  HMMA.16816.F16 R54, R32, R30, R54 ;  /* 0x0000001e2036723c */ /* 0x000fe20000000836 */
[----:B------:R-:W-:Y:S01]  /*2620*/  LDGSTS.E.BYPASS.128 [R105+0x6000], desc[UR8][R110.64+0x480] ;  /* 0x060004806e697fae */ /* 0x000fe2000b981808 */
[----:B------:R-:W-:-:S03]  /*2630*/  IADD3.X R121, PT, PT, RZ, R79, RZ, P1, !PT ;  /* 0x0000004fff797210 */ /* 0x000fc60000ffe4ff */
[----:B------:R-:W-:Y:S03]  /*2640*/  LDGSTS.E.BYPASS.128 [R105+0x6900], desc[UR8][R108.64+0x480] ;  /* 0x069004806c697fae */ /* 0x000fe6000b981808 */
[----:B---3--:R-:W-:Y:S01]  /*2650*/  HMMA.16816.F16 R72, R32, R50, R76 ;  /* 0x000000322048723c */ /* 0x008fe2000000084c */
[----:B------:R-:W0:Y:S07]  /*2660*/  LDGDEPBAR ;  /* 0x00000000000079af */ /* 0x000e2e0000000000 */
[C---:B----4-:R-:W-:Y:S08]  /*2670*/  HMMA.16816.F16 R70, R20.reuse, R44, R70 ;  /* 0x0000002c1446723c */ /* 0x050ff00000000846 */
[----:B------:R-:W-:Y:S08]  /*2680*/  HMMA.16816.F16 R76, R20, R46, R28 ;  /* 0x0000002e144c723c */ /* 0x000ff0000000081c */
        /* <DEDUP_REMOVED lines=24> */
[C---:B----4-:R-:W-:Y:S08]  /*2810*/  HMMA.16816.F16 R52, R28.reuse, R32, R52 ;  /* 0x000000201c34723c */ /* 0x050ff00000000834 */
[C---:B------:R-:W-:Y:S01]  /*2820*/  HMMA.16816.F16 R54, R28.reuse, R34, R54 ;  /* 0x000000221c36723c */ /* 0x040fe20000000836 */
[----:B------:R-:W-:Y:S07]  /*2830*/  LDSM.16.MT88.4 R32, [R82] ;  /* 0x000000005220783b */ /* 0x000fee0000004200 */
[C---:B-----5:R-:W-:Y:S08]  /*2840*/  HMMA.16816.F16 R70, R28.reuse, R24, R70 ;  /* 0x000000181c46723c */ /* 0x060ff00000000846 */
[C---:B------:R-:W-:Y:S01]  /*2850*/  HMMA.16816.F16 R72, R28.reuse, R26, R46 ;  /* 0x0000001a1c48723c */ /* 0x040fe2000000082e */
[----:B------:R-:W2:Y:S04]  /*2860*/  LDSM.16.M88.4 R44, [R68] ;  /* 0x00000000442c783b */ /* 0x000ea80000000200 */
[----:B------:R-:W-:Y:S03]  /*2870*/  LDSM.16.M88.4 R24, [R85] ;  /* 0x000000005518783b */ /* 0x000fe60000000200 */
[C---:B------:R-:W-:Y:S08]  /*2880*/  HMMA.16816.F16 R74, R28.reuse, R20, R74 ;  /* 0x000000141c4a723c */ /* 0x040ff0000000084a */
[----:B------:R-:W-:Y:S01]  /*2890*/  HMMA.16816.F16 R76, R28, R22, R76 ;  /* 0x000000161c4c723c */ /* 0x000fe2000000084c */
[----:B------:R-:W3:Y:S04]  /*28a0*/  LDSM.16.M88.4 R20, [R83] ;  /* 0x000000005314783b */ /* 0x000ee80000000200 */
[----:B------:R-:W4:Y:S03]  /*28b0*/  LDSM.16.M88.4 R28, [R84] ;  /* 0x00000000541c783b */ /* 0x000f260000000200 */
[C---:B-1----:R-:W-:Y:S01]  /*28c0*/  HMMA.16816.F16 R52, R36.reuse, R40, R52 ;  /* 0x000000282434723c */ /* 0x042fe20000000834 */
[----:B------:R-:W-:Y:S01]  /*28d0*/  @!PT LDS RZ, [RZ] ;  /* 0x00000000fffff984 */ /* 0x000fe20000000800 */
[----:B------:R-:W-:Y:S01]  /*28e0*/  @!PT LDS RZ, [RZ] ;  /* 0x00000000fffff984 */ /* 0x000fe20000000800 */
[----:B------:R-:W-:Y:S01]  /*28f0*/  @!PT LDS RZ, [RZ] ;  /* 0x00000000fffff984 */ /* 0x000fe20000000800 */
[----:B------:R-:W-:Y:S04]  /*2900*/  LDGSTS.E.BYPASS.128 [R5+0x1400], desc[UR8][R80.64] ;  /* 0x0140000050057fae */ /* 0x000fe8000b981808 */
[----:B------:R1:W-:Y:S03]  /*2910*/  LDGSTS.E.BYPASS.128 [R5+0x1e00], desc[UR8][R120.64] ;  /* 0x01e0000078057fae */ /* 0x0003e6000b981808 */
[C---:B------:R-:W-:Y:S01]  /*2920*/  HMMA.16816.F16 R54, R36.reuse, R42, R54 ;  /* 0x0000002a2436723c */ /* 0x040fe20000000836 */
[----:B------:R2:W-:Y:S04]  /*2930*/  LDGSTS.E.BYPASS.128 [R105+0x7200], desc[UR8][R118.64+0x500] ;  /* 0x0720050076697fae */ /* 0x0005e8000b981808 */
[----:B------:R3:W-:Y:S03]  /*2940*/  LDGSTS.E.BYPASS.128 [R105+0x7b00], desc[UR8][R116.64+0x500] ;  /* 0x07b0050074697fae */ /* 0x0007e6000b981808 */
[----:B------:R-:W-:Y:S01]  /*2950*/  HMMA.16816.F16 R48, R36, R48, R74 ;  /* 0x000000302430723c */ /* 0x000fe2000000084a */
[----:B------:R3:W-:Y:S01]  /*2960*/  LDGSTS.E.BYPASS.128 [R105+0x8400], desc[UR8][R114.64+0x500] ;  /* 0x0840050072697fae */ /* 0x0007e2000b981808 */
[----:B-1----:R-:W-:-:S03]  /*2970*/  IADD3 R120, P1, PT, R78, 0x108000, RZ ;  /* 0x001080004e787810 */ /* 0x002fc60007f3e0ff */
[----:B------:R1:W-:Y:S02]  /*2980*/  LDGSTS.E.BYPASS.128 [R105+0x8d00], desc[UR8][R112.64+0x500] ;  /* 0x08d0050070697fae */ /* 0x0003e4000b981808 */
[----:B------:R-:W-:Y:S01]  /*2990*/  IMAD.X R121, RZ, RZ, R79, P1 ;  /* 0x000000ffff797224 */ /* 0x000fe200008e064f */
[C---:B--2---:R-:W-:Y:S01]  /*29a0*/  HMMA.16816.F16 R70, R36.reuse, R44, R70 ;  /* 0x0000002c2446723c */ /* 0x044fe20000000846 */
[----:B------:R1:W-:Y:S04]  /*29b0*/  LDGSTS.E.BYPASS.128 [R105+0x9600], desc[UR8][R110.64+0x500] ;  /* 0x096005006e697fae */ /* 0x0003e8000b981808 */
[----:B------:R1:W-:Y:S03]  /*29c0*/  LDGSTS.E.BYPASS.128 [R105+0x9f00], desc[UR8][R108.64+0x500] ;  /* 0x09f005006c697fae */ /* 0x0003e6000b981808 */
[C---:B------:R-:W-:Y:S01]  /*29d0*/  HMMA.16816.F16 R72, R36.reuse, R46, R72 ;  /* 0x0000002e2448723c */ /* 0x040fe20000000848 */
[----:B------:R-:W0:Y:S07]  /*29e0*/  LDGDEPBAR ;  /* 0x00000000000079af */ /* 0x000e2e0000000000 */
[----:B------:R-:W-:Y:S08]  /*29f0*/  HMMA.16816.F16 R50, R36, R50, R76 ;  /* 0x000000322432723c */ /* 0x000ff0000000084c */
[C---:B---3--:R-:W-:Y:S08]  /*2a00*/  HMMA.16816.F16 R52, R32.reuse, R20, R52 ;  /* 0x000000142034723c */ /* 0x048ff00000000834 */
[----:B------:R-:W-:Y:S01]  /*2a10*/  HMMA.16816.F16 R54, R32, R22, R54 ;  /* 0x000000162036723c */ /* 0x000fe20000000836 */
[----:B------:R-:W-:-:S04]  /*2a20*/  DEPBAR.LE SB0, 0x2 ;  /* 0x000080800000791a */ /* 0x000fc80000000000 */
[----:B------:R-:W-:Y:S03]  /*2a30*/  BAR.SYNC.DEFER_BLOCKING 0x0 ;  /* 0x0000000000007b1d */ /* 0x000fe60000010000 */
[C---:B----4-:R-:W-:Y:S08]  /*2a40*/  HMMA.16816.F16 R70, R32.reuse, R28, R70 ;  /* 0x0000001c2046723c */ /* 0x050ff00000000846 */
[C---:B------:R-:W-:Y:S08]  /*2a50*/  HMMA.16816.F16 R72, R32.reuse, R30, R72 ;  /* 0x0000001e2048723c */ /* 0x040ff00000000848 */
[C---:B------:R-:W-:Y:S01]  /*2a60*/  HMMA.16816.F16 R74, R32.reuse, R24, R48 ;  /* 0x00000018204a723c */ /* 0x040fe20000000830 */
[----:B------:R-:W-:Y:S07]  /*2a70*/  LDSM.16.MT88.4 R44, [R86] ;  /* 0x00000000562c783b */ /* 0x000fee0000004200 */
[----:B------:R-:W-:Y:S01]  /*2a80*/  HMMA.16816.F16 R76, R32, R26, R50 ;  /* 0x0000001a204c723c */ /* 0x000fe20000000832 */
[----:B------:R-:W2:Y:S04]  /*2a90*/  LDSM.16.M88.4 R36, [R87] ;  /* 0x000000005724783b */ /* 0x000ea80000000200 */
[----:B------:R-:W3:Y:S04]  /*2aa0*/  LDSM.16.M88.4 R40, [R88] ;  /* 0x000000005828783b */ /* 0x000ee80000000200 */
[----:B------:R-:W4:Y:S04]  /*2ab0*/  LDSM.16.M88.4 R20, [R89] ;  /* 0x000000005914783b */ /* 0x000f280000000200 */
[----:B------:R-:W-:Y:S04]  /*2ac0*/  LDSM.16.MT88.4 R24, [R90] ;  /* 0x000000005a18783b */ /* 0x000fe80000004200 */
[----:B------:R-:W5:Y:S04]  /*2ad0*/  LDSM.16.M88.4 R32, [R91] ;  /* 0x000000005b20783b */ /* 0x000f680000000200 */
[----:B------:R-:W1:Y:S04]  /*2ae0*/  LDSM.16.M88.4 R48, [R92] ;  /* 0x000000005c30783b */ /* 0x000e680000000200 */
[----:B------:R-:W1:Y:S01]  /*2af0*/  LDSM.16.M88.4 R28, [R93] ;  /* 0x000000005d1c783b */ /* 0x000e620000000200 */
[C---:B--2---:R-:W-:Y:S08]  /*2b00*/  HMMA.16816.F16 R36, R44.reuse, R36, R52 ;  /* 0x000000242c24723c */ /* 0x044ff00000000834 */
[C---:B------:R-:W-:Y:S01]  /*2b10*/  HMMA.16816.F16 R38, R44.reuse, R38, R54 ;  /* 0x000000262c26723c */ /* 0x040fe20000000836 */
[----:B------:R-:W-:Y:S07]  /*2b20*/  LDSM.16.M88.4 R52, [R97] ;  /* 0x000000006134783b */ /* 0x000fee0000000200 */
[C---:B---3--:R-:W-:Y:S08]  /*2b30*/  HMMA.16816.F16 R70, R44.reuse, R40, R70 ;  /* 0x000000282c46723c */ /* 0x048ff00000000846 */
[C---:B------:R-:W-:Y:S01]  /*2b40*/  HMMA.16816.F16 R72, R44.reuse, R42, R72 ;  /* 0x0000002a2c48723c */ /* 0x040fe20000000848 */
[----:B------:R-:W-:Y:S07]  /*2b50*/  LDSM.16.MT88.4 R40, [R96] ;  /* 0x000000006028783b */ /* 0x000fee0000004200 */
[C---:B----4-:R-:W-:Y:S08]  /*2b60*/  HMMA.16816.F16 R74, R44.reuse, R20, R74 ;  /* 0x000000142c4a723c */ /* 0x050ff0000000084a */
[----:B------:R-:W-:Y:S01]  /*2b70*/  HMMA.16816.F16 R76, R44, R22, R76 ;  /* 0x000000162c4c723c */ /* 0x000fe2000000084c */
[----:B------:R-:W-:Y:S04]  /*2b80*/  LDSM.16.M88.4 R20, [R98] ;  /* 0x000000006214783b */ /* 0x000fe80000000200 */
[----:B------:R-:W-:Y:S03]  /*2b90*/  LDSM.16.M88.4 R44, [R99] ;  /* 0x00000000632c783b */ /* 0x000fe60000000200 */
[C---:B-----5:R-:W-:Y:S08]  /*2ba0*/  HMMA.16816.F16 R36, R24.reuse, R32, R36 ;  /* 0x000000201824723c */ /* 0x060ff00000000824 */
[C---:B------:R-:W-:Y:S01]  /*2bb0*/  HMMA.16816.F16 R38, R24.reuse, R34, R38 ;  /* 0x000000221826723c */ /* 0x040fe20000000826 */
[----:B------:R-:W-:Y:S07]  /*2bc0*/  LDSM.16.M88.4 R32, [R95] ;  /* 0x000000005f20783b */ /* 0x000fee0000000200 */
[C---:B-1----:R-:W-:Y:S08]  /*2bd0*/  HMMA.16816.F16 R70, R24.reuse, R48, R70 ;  /* 0x000000301846723c */ /* 0x042ff00000000846 */
[C---:B------:R-:W-:Y:S01]  /*2be0*/  HMMA.16816.F16 R72, R24.reuse, R50, R72 ;  /* 0x000000321848723c */ /* 0x040fe20000000848 */
[----:B------:R-:W1:Y:S07]  /*2bf0*/  LDSM.16.MT88.4 R48, [R94] ;  /* 0x000000005e30783b */ /* 0x000e6e0000004200 */
[C---:B------:R-:W-:Y:S08]  /*2c00*/  HMMA.16816.F16 R74, R24.reuse, R28, R74 ;  /* 0x0000001c184a723c */ /* 0x040ff0000000084a */
[----:B------:R-:W-:Y:S01]  /*2c10*/  HMMA.16816.F16 R76, R24, R30, R76 ;  /* 0x0000001e184c723c */ /* 0x000fe2000000084c */
[----:B------:R-:W2:Y:S04]  /*2c20*/  LDSM.16.M88.4 R24, [R100] ;  /* 0x000000006418783b */ /* 0x000ea80000000200 */
[----:B------:R-:W3:Y:S04]  /*2c30*/  LDSM.16.M88.4 R28, [R101] ;  /* 0x00000000651c783b */ /* 0x000ee80000000200 */
[----:B------:R-:W-:Y:S01]  /*2c40*/  @!PT LDS RZ, [RZ] ;  /* 0x00000000fffff984 */ /* 0x000fe20000000800 */
[----:B------:R-:W-:Y:S01]  /*2c50*/  @!PT LDS RZ, [RZ] ;  /* 0x00000000fffff984 */ /* 0x000fe20000000800 */
[----:B------:R-:W-:Y:S01]  /*2c60*/  @!PT LDS RZ, [RZ] ;  /* 0x00000000fffff984 */ /* 0x000fe20000000800 */
[----:B------:R4:W-:Y:S04]  /*2c70*/  LDGSTS.E.BYPASS.128 [R5+0x2800], desc[UR8][R120.64] ;  /* 0x0280000078057fae */ /* 0x0009e8000b981808 */
[----:B------:R4:W-:Y:S04]  /*2c80*/  LDGSTS.E.BYPASS.128 [R5+0x3200], desc[UR8][R122.64] ;  /* 0x032000007a057fae */ /* 0x0009e8000b981808 */
[----:B------:R4:W-:Y:S04]  /*2c90*/  LDGSTS.E.BYPASS.128 [R105+0xa800], desc[UR8][R118.64+0x580] ;  /* 0x0a80058076697fae */ /* 0x0009e8000b981808 */
[----:B------:R4:W-:Y:S04]  /*2ca0*/  LDGSTS.E.BYPASS.128 [R105+0xb100], desc[UR8][R116.64+0x580] ;  /* 0x0b10058074697fae */ /* 0x0009e8000b981808 */
[----:B------:R4:W-:Y:S01]  /*2cb0*/  LDGSTS.E.BYPASS.128 [R105+0xba00], desc[UR8][R114.64+0x580] ;  /* 0x0ba0058072697fae */ /* 0x0009e2000b981808 */
[C---:B-1----:R-:W-:Y:S03]  /*2cc0*/  HMMA.16816.F16 R78, R48.reuse, R32, R36 ;  /* 0x00000020304e723c */ /* 0x042fe60000000824 */
[----:B------:R4:W-:Y:S04]  /*2cd0*/  LDGSTS.E.BYPASS.128 [R105+0xc300], desc[UR8][R112.64+0x580] ;  /* 0x0c30058070697fae */ /* 0x0009e8000b981808 */
[----:B------:R4:W-:Y:S01]  /*2ce0*/  LDGSTS.E.BYPASS.128 [R105+0xcc00], desc[UR8][R110.64+0x580] ;  /* 0x0cc005806e697fae */ /* 0x0009e2000b981808 */
[C---:B------:R-:W-:Y:S03]  /*2cf0*/  HMMA.16816.F16 R80, R48.reuse, R34, R38 ;  /* 0x000000223050723c */ /* 0x040fe60000000826 */
[----:B------:R4:W-:Y:S04]  /*2d00*/  LDGSTS.E.BYPASS.128 [R105+0xd500], desc[UR8][R108.64+0x580] ;  /* 0x0d5005806c697fae */ /* 0x0009e8000b981808 */
[----:B------:R-:W0:Y:S01]  /*2d10*/  LDGDEPBAR ;  /* 0x00000000000079af */ /* 0x000e220000000000 */
[C---:B------:R-:W-:Y:S08]  /*2d20*/  HMMA.16816.F16 R74, R48.reuse, R20, R74 ;  /* 0x00000014304a723c */ /* 0x040ff0000000084a */
[C---:B------:R-:W-:Y:S08]  /*2d30*/  HMMA.16816.F16 R76, R48.reuse, R22, R76 ;  /* 0x00000016304c723c */ /* 0x040ff0000000084c */
[----:B------:R-:W-:Y:S01]  /*2d40*/  HMMA.16816.F16 R70, R48, R52, R70 ;  /* 0x000000343046723c */ /* 0x000fe20000000846 */
[----:B------:R-:W-:-:S04]  /*2d50*/  DEPBAR.LE SB0, 0x2 ;  /* 0x000080800000791a */ /* 0x000fc80000000000 */
[----:B------:R-:W-:Y:S03]  /*2d60*/  BAR.SYNC.DEFER_BLOCKING 0x0 ;  /* 0x0000000000007b1d */ /* 0x000fe60000010000 */
[----:B------:R-:W-:Y:S08]  /*2d70*/  HMMA.16816.F16 R72, R48, R54, R72 ;  /* 0x000000363048723c */ /* 0x000ff00000000848 */
[C---:B------:R-:W-:Y:S08]  /*2d80*/  HMMA.16816.F16 R78, R40.reuse, R44, R78 ;  /* 0x0000002c284e723c */ /* 0x040ff0000000084e */
[C---:B------:R-:W-:Y:S01]  /*2d90*/  HMMA.16816.F16 R80, R40.reuse, R46, R80 ;  /* 0x0000002e2850723c */ /* 0x040fe20000000850 */
[----:B------:R-:W-:Y:S07]  /*2da0*/  LDSM.16.MT88.4 R32, [R104] ;  /* 0x000000006820783b */ /* 0x000fee0000004200 */
[C---:B--2---:R-:W-:Y:S01]  /*2db0*/  HMMA.16816.F16 R70, R40.reuse, R24, R70 ;  /* 0x000000182846723c */ /* 0x044fe20000000846 */
[----:B------:R-:W1:Y:S04]  /*2dc0*/  LDSM.16.M88.4 R36, [R103] ;  /* 0x000000006724783b */ /* 0x000e680000000200 */
[----:B------:R-:W2:Y:S03]  /*2dd0*/  LDSM.16.M88.4 R20, [R12] ;  /* 0x000000000c14783b */ /* 0x000ea60000000200 */
[C---:B------:R-:W-:Y:S01]  /*2de0*/  HMMA.16816.F16 R72, R40.reuse, R26, R72 ;  /* 0x0000001a2848723c */ /* 0x040fe20000000848 */
[----:B------:R-:W5:Y:S04]  /*2df0*/  LDSM.16.M88.4 R52, [R102] ;  /* 0x000000006634783b */ /* 0x000f680000000200 */
[----:B------:R-:W-:Y:S03]  /*2e00*/  LDSM.16.MT88.4 R44, [R16] ;  /* 0x00000000102c783b */ /* 0x000fe60000004200 */
[C---:B---3--:R-:W-:Y:S01]  /*2e10*/  HMMA.16816.F16 R74, R40.reuse, R28, R74 ;  /* 0x0000001c284a723c */ /* 0x048fe2000000084a */
[----:B------:R-:W-:Y:S04]  /*2e20*/  LDSM.16.M88.4 R24, [R19] ;  /* 0x000000001318783b */ /* 0x000fe80000000200 */
[----:B------:R-:W3:Y:S03]  /*2e30*/  LDSM.16.M88.4 R48, [R61] ;  /* 0x000000003d30783b */ /* 0x000ee60000000200 */
[----:B------:R-:W-:Y:S01]  /*2e40*/  HMMA.16816.F16 R76, R40, R30, R76 ;  /* 0x0000001e284c723c */ /* 0x000fe2000000084c */
[----:B------:R-:W-:Y:S04]  /*2e50*/  LDSM.16.M88.4 R28, [R18] ;  /* 0x00000000121c783b */ /* 0x000fe80000000200 */
[----:B------:R-:W-:Y:S04]  /*2e60*/  LDSM.16.M88.4 R40, [R13] ;  /* 0x000000000d28783b */ /* 0x000fe80000000200 */
[----:B------:R-:W-:Y:S01]  /*2e70*/  LDSM.16.M88.4 R16, [R17] ;  /* 0x000000001110783b */ /* 0x000fe20000000200 */
[C---:B-1----:R-:W-:Y:S08]  /*2e80*/  HMMA.16816.F16 R78, R32.reuse, R36, R78 ;  /* 0x00000024204e723c */ /* 0x042ff0000000084e */
[C---:B------:R-:W-:Y:S01]  /*2e90*/  HMMA.16816.F16 R80, R32.reuse, R38, R80 ;  /* 0x000000262050723c */ /* 0x040fe20000000850 */
[----:B------:R-:W-:Y:S07]  /*2ea0*/  LDSM.16.MT88.4 R36, [R60] ;  /* 0x000000003c24783b */ /* 0x000fee0000004200 */
[C---:B--2---:R-:W-:Y:S08]  /*2eb0*/  HMMA.16816.F16 R74, R32.reuse, R20, R74 ;  /* 0x00000014204a723c */ /* 0x044ff0000000084a */
[C---:B------:R-:W-:Y:S01]  /*2ec0*/  HMMA.16816.F16 R76, R32.reuse, R22, R76 ;  /* 0x00000016204c723c */ /* 0x040fe2000000084c */
[----:B------:R-:W1:Y:S04]  /*2ed0*/  LDSM.16.M88.4 R20, [R15] ;  /* 0x000000000f14783b */ /* 0x000e680000000200 */
[----:B------:R-:W-:Y:S03]  /*2ee0*/  LDSM.16.M88.4 R12, [R14] ;  /* 0x000000000e0c783b */ /* 0x000fe60000000200 */
[C---:B-----5:R-:W-:Y:S08]  /*2ef0*/  HMMA.16816.F16 R52, R32.reuse, R52, R70 ;  /* 0x000000342034723c */ /* 0x060ff00000000846 */
[----:B------:R-:W-:Y:S01]  /*2f00*/  HMMA.16816.F16 R54, R32, R54, R72 ;  /* 0x000000362036723c */ /* 0x000fe20000000848 */
[----:B------:R2:W5:Y:S07]  /*2f10*/  LDSM.16.M88.4 R32, [R9] ;  /* 0x000000000920783b */ /* 0x00056e0000000200 */
[----:B---3--:R-:W-:Y:S01]  /*2f20*/  HMMA.16816.F16 R48, R44, R48, R78 ;  /* 0x000000302c30723c */ /* 0x008fe2000000084e */
[----:B--2---:R-:W-:-:S02]  /*2f30*/  SHF.R.U32.HI R9, RZ, 0x2, R8 ;  /* 0x00000002ff097819 */ /* 0x004fc40000011608 */
[----:B------:R-:W-:-:S05]  /*2f40*/  LOP3.LUT R8, R8, 0x3, RZ, 0xc0, !PT ;  /* 0x0000000308087812 */ /* 0x000fca00078ec0ff */
[----:B------:R-:W-:Y:S01]  /*2f50*/  HMMA.16816.F16 R52, R44, R24, R52 ;  /* 0x000000182c34723c */ /* 0x000fe20000000834 */
[----:B------:R-:W-:Y:S02]  /*2f60*/  IMAD R9, R9, 0x14, R8 ;  /* 0x0000001409097824 */ /* 0x000fe400078e0208 */
[----:B------:R-:W-:-:S03]  /*2f70*/  VIADD R8, R6, 0x500 ;  /* 0x0000050006087836 */ /* 0x000fc60000000000 */
[C---:B------:R-:W-:Y:S01]  /*2f80*/  LEA R7, R9.reuse, R6, 0x2 ;  /* 0x0000000609077211 */ /* 0x040fe200078e10ff */
[----:B------:R-:W-:Y:S01]  /*2f90*/  VIADD R6, R6, 0xa00 ;  /* 0x00000a0006067836 */ /* 0x000fe20000000000 */
[----:B------:R-:W-:Y:S01]  /*2fa0*/  HMMA.16816.F16 R54, R44, R26, R54 ;  /* 0x0000001a2c36723c */ /* 0x000fe20000000836 */
[----:B------:R-:W2:Y:S01]  /*2fb0*/  LDSM.16.MT88.4 R24, [R11] ;  /* 0x000000000b18783b */ /* 0x000ea20000004200 */
[C---:B------:R-:W-:Y:S01]  /*2fc0*/  LEA R8, R9.reuse, R8, 0x2 ;  /* 0x0000000809087211 */ /* 0x040fe200078e10ff */
[----:B------:R-:W-:-:S05]  /*2fd0*/  IMAD.U32 R9, R9, 0x4, R6 ;  /* 0x0000000409097824 */ /* 0x000fca00078e0006 */
[----:B------:R-:W-:Y:S08]  /*2fe0*/  HMMA.16816.F16 R50, R44, R50, R80 ;  /* 0x000000322c32723c */ /* 0x000ff00000000850 */
[C---:B-1----:R-:W-:Y:S08]  /*2ff0*/  HMMA.16816.F16 R52, R36.reuse, R20, R52 ;  /* 0x000000142434723c */ /* 0x042ff00000000834 */
[----:B------:R-:W-:Y:S01]  /*3000*/  HMMA.16816.F16 R54, R36, R22, R54 ;  /* 0x000000162436723c */ /* 0x000fe20000000836 */
[----:B------:R-:W1:Y:S01]  /*3010*/  LDSM.16.M88.4 R20, [R10] ;  /* 0x000000000a14783b */ /* 0x000e620000000200 */
[----:B------:R-:W-:-:S06]  /*3020*/  DEPBAR.LE SB0, 0x1 ;  /* 0x000080400000791a */ /* 0x000fcc0000000000 */
[C---:B------:R-:W-:Y:S08]  /*3030*/  HMMA.16816.F16 R28, R44.reuse, R28, R74 ;  /* 0x0000001c2c1c723c */ /* 0x040ff0000000084a */
[----:B------:R-:W-:Y:S08]  /*3040*/  HMMA.16816.F16 R76, R44, R30, R76 ;  /* 0x0000001e2c4c723c */ /* 0x000ff0000000084c */
[C---:B------:R-:W-:Y:S08]  /*3050*/  HMMA.16816.F16 R48, R36.reuse, R40, R48 ;  /* 0x000000282430723c */ /* 0x040ff00000000830 */
[C---:B------:R-:W-:Y:S01]  /*3060*/  HMMA.16816.F16 R50, R36.reuse, R42, R50 ;  /* 0x0000002a2432723c */ /* 0x040fe20000000832 */
[----:B------:R-:W-:Y:S07]  /*3070*/  BAR.SYNC.DEFER_BLOCKING 0x0 ;  /* 0x0000000000007b1d */ /* 0x000fee0000010000 */
[C---:B-----5:R-:W-:Y:S08]  /*3080*/  HMMA.16816.F16 R44, R36.reuse, R32, R28 ;  /* 0x00000020242c723c */ /* 0x060ff0000000081c */
[----:B------:R-:W-:Y:S08]  /*3090*/  HMMA.16816.F16 R76, R36, R34, R76 ;  /* 0x00000022244c723c */ /* 0x000ff0000000084c */
[C---:B--2---:R-:W-:Y:S01]  /*30a0*/  HMMA.16816.F16 R52, R24.reuse, R12, R52 ;  /* 0x0000000c1834723c */ /* 0x044fe20000000834 */
[----:B------:R-:W-:Y:S04]  /*30b0*/  LDSM.16.MT88.4 R28, [R62] ;  /* 0x000000003e1c783b */ /* 0x000fe80000004200 */
[----:B------:R-:W2:Y:S03]  /*30c0*/  LDSM.16.M88.4 R40, [R63] ;  /* 0x000000003f28783b */ /* 0x000ea60000000200 */
[C---:B------:R-:W-:Y:S01]  /*30d0*/  HMMA.16816.F16 R54, R24.reuse, R14, R54 ;  /* 0x0000000e1836723c */ /* 0x040fe20000000836 */
[----:B------:R-:W3:Y:S04]  /*30e0*/  LDSM.16.M88.4 R32, [R64] ;  /* 0x000000004020783b */ /* 0x000ee80000000200 */
[----:B------:R-:W5:Y:S03]  /*30f0*/  LDSM.16.M88.4 R12, [R56] ;  /* 0x00000000380c783b */ /* 0x000f660000000200 */
[C---:B------:R-:W-:Y:S01]  /*3100*/  HMMA.16816.F16 R48, R24.reuse, R16, R48 ;  /* 0x000000101830723c */ /* 0x040fe20000000830 */
[----:B------:R-:W-:Y:S07]  /*3110*/  LDSM.16.M88.4 R36, [R65] ;  /* 0x000000004124783b */ /* 0x000fee0000000200 */
[C---:B------:R-:W-:Y:S01]  /*3120*/  HMMA.16816.F16 R50, R24.reuse, R18, R50 ;  /* 0x000000121832723c */ /* 0x040fe20000000832 */
[----:B------:R-:W-:Y:S07]  /*3130*/  LDSM.16.MT88.4 R16, [R57] ;  /* 0x000000003910783b */ /* 0x000fee0000004200 */
[C---:B-1----:R-:W-:Y:S01]  /*3140*/  HMMA.16816.F16 R10, R24.reuse, R20, R44 ;  /* 0x00000014180a723c */ /* 0x042fe2000000082c */
[----:B------:R-:W-:Y:S07]  /*3150*/  LDSM.16.M88.4 R44, [R67] ;  /* 0x00000000432c783b */ /* 0x000fee0000000200 */
[----:B------:R-:W-:Y:S01]  /*3160*/  HMMA.16816.F16 R76, R24, R22, R76 ;  /* 0x00000016184c723c */ /* 0x000fe2000000084c */
[----:B------:R-:W1:Y:S04]  /*3170*/  LDSM.16.M88.4 R20, [R58] ;  /* 0x000000003a14783b */ /* 0x000e680000000200 */
[----:B------:R-:W4:Y:S03]  /*3180*/  LDSM.16.M88.4 R24, [R59] ;  /* 0x000000003b18783b */ /* 0x000f260000000200 */
[C---:B--2---:R-:W-:Y:S08]  /*3190*/  HMMA.16816.F16 R48, R28.reuse, R40, R48 ;  /* 0x000000281c30723c */ /* 0x044ff00000000830 */
[C---:B------:R-:W-:Y:S01]  /*31a0*/  HMMA.16816.F16 R50, R28.reuse, R42, R50 ;  /* 0x0000002a1c32723c */ /* 0x040fe20000000832 */
[----:B------:R-:W2:Y:S07]  /*31b0*/  LDSM.16.MT88.4 R40, [R66] ;  /* 0x000000004228783b */ /* 0x000eae0000004200 */
[C---:B---3--:R-:W-:Y:S08]  /*31c0*/  HMMA.16816.F16 R52, R28.reuse, R32, R52 ;  /* 0x000000201c34723c */ /* 0x048ff00000000834 */
[C---:B------:R-:W-:Y:S01]  /*31d0*/  HMMA.16816.F16 R54, R28.reuse, R34, R54 ;  /* 0x000000221c36723c */ /* 0x040fe20000000836 */
[----:B------:R-:W3:Y:S07]  /*31e0*/  LDSM.16.M88.4 R32, [R68] ;  /* 0x000000004420783b */ /* 0x000eee0000000200 */
[C---:B-----5:R-:W-:Y:S08]  /*31f0*/  HMMA.16816.F16 R10, R28.reuse, R12, R10 ;  /* 0x0000000c1c0a723c */ /* 0x060ff0000000080a */
[----:B------:R-:W-:Y:S01]  /*3200*/  HMMA.16816.F16 R76, R28, R14, R76 ;  /* 0x0000000e1c4c723c */ /* 0x000fe2000000084c */
[----:B------:R-:W5:Y:S04]  /*3210*/  LDSM.16.M88.4 R12, [R69] ;  /* 0x00000000450c783b */ /* 0x000f680000000200 */
[----:B------:R-:W-:Y:S03]  /*3220*/  LDSM.16.M88.4 R28, [R85] ;  /* 0x00000000551c783b */ /* 0x000fe60000000200 */
[C---:B-1----:R-:W-:Y:S08]  /*3230*/  HMMA.16816.F16 R48, R16.reuse, R20, R48 ;  /* 0x000000141030723c */ /* 0x042ff00000000830 */
[C---:B------:R-:W-:Y:S01]  /*3240*/  HMMA.16816.F16 R50, R16.reuse, R22, R50 ;  /* 0x000000161032723c */ /* 0x040fe20000000832 */
[----:B------:R-:W-:Y:S07]  /*3250*/  LDSM.16.MT88.4 R20, [R82] ;  /* 0x000000005214783b */ /* 0x000fee0000004200 */
[C---:B----4-:R-:W-:Y:S08]  /*3260*/  HMMA.16816.F16 R52, R16.reuse, R24, R52 ;  /* 0x000000181034723c */ /* 0x050ff00000000834 */
[C---:B------:R-:W-:Y:S01]  /*3270*/  HMMA.16816.F16 R54, R16.reuse, R26, R54 ;  /* 0x0000001a1036723c */ /* 0x040fe20000000836 */
[----:B------:R-:W1:Y:S07]  /*3280*/  LDSM.16.M88.4 R24, [R83] ;  /* 0x000000005318783b */ /* 0x000e6e0000000200 */
[C---:B------:R-:W-:Y:S08]  /*3290*/  HMMA.16816.F16 R10, R16.reuse, R36, R10 ;  /* 0x00000024100a723c */ /* 0x040ff0000000080a */
[----:B------:R-:W-:Y:S01]  /*32a0*/  HMMA.16816.F16 R38, R16, R38, R76 ;  /* 0x000000261026723c */ /* 0x000fe2000000084c */
[----:B------:R-:W4:Y:S01]  /*32b0*/  LDSM.16.M88.4 R16, [R84] ;  /* 0x000000005410783b */ /* 0x000f220000000200 */
[----:B------:R-:W-:-:S06]  /*32c0*/  DEPBAR.LE SB0, 0x0 ;  /* 0x000080000000791a */ /* 0x000fcc0000000000 */
[C---:B--2---:R-:W-:Y:S08]  /*32d0*/  HMMA.16816.F16 R44, R40.reuse, R44, R48 ;  /* 0x0000002c282c723c */ /* 0x044ff00000000830 */
[C---:B------:R-:W-:Y:S08]  /*32e0*/  HMMA.16816.F16 R46, R40.reuse, R46, R50 ;  /* 0x0000002e282e723c */ /* 0x040ff00000000832 */
[C---:B---3--:R-:W-:Y:S08]  /*32f0*/  HMMA.16816.F16 R52, R40.reuse, R32, R52 ;  /* 0x000000202834723c */ /* 0x048ff00000000834 */
[C---:B------:R-:W-:Y:S01]  /*3300*/  HMMA.16816.F16 R54, R40.reuse, R34, R54 ;  /* 0x000000222836723c */ /* 0x040fe20000000836 */
[----:B------:R-:W-:Y:S07]  /*3310*/  BAR.SYNC.DEFER_BLOCKING 0x0 ;  /* 0x0000000000007b1d */ /* 0x000fee0000010000 */
[C---:B-----5:R-:W-:Y:S08]  /*3320*/  HMMA.16816.F16 R10, R40.reuse, R12, R10 ;  /* 0x0000000c280a723c */ /* 0x060ff0000000080a */
[----:B------:R-:W-:Y:S08]  /*3330*/  HMMA.16816.F16 R48, R40, R14, R38 ;  /* 0x0000000e2830723c */ /* 0x000ff00000000826 */
[C---:B-1----:R-:W-:Y:S01]  /*3340*/  HMMA.16816.F16 R50, R20.reuse, R24, R44 ;  /* 0x000000181432723c */ /* 0x042fe2000000082c */
[----:B------:R-:W-:Y:S04]  /*3350*/  LDSM.16.MT88.4 R12, [R86] ;  /* 0x00000000560c783b */ /* 0x000fe80000004200 */
[----:B------:R-:W1:Y:S03]  /*3360*/  LDSM.16.M88.4 R32, [R87] ;  /* 0x000000005720783b */ /* 0x000e660000000200 */
[C---:B------:R-:W-:Y:S01]  /*3370*/  HMMA.16816.F16 R56, R20.reuse, R26, R46 ;  /* 0x0000001a1438723c */ /* 0x040fe2000000082e */
[----:B------:R-:W2:Y:S04]  /*3380*/  LDSM.16.M88.4 R36, [R88] ;  /* 0x000000005824783b */ /* 0x000ea80000000200 */
[----:B------:R-:W3:Y:S03]  /*3390*/  LDSM.16.M88.4 R24, [R89] ;  /* 0x000000005918783b */ /* 0x000ee60000000200 */
[C---:B----4-:R-:W-:Y:S01]  /*33a0*/  HMMA.16816.F16 R52, R20.reuse, R16, R52 ;  /* 0x000000101434723c */ /* 0x050fe20000000834 */
[----:B------:R-:W-:Y:S04]  /*33b0*/  LDSM.16.MT88.4 R40, [R90] ;  /* 0x000000005a28783b */ /* 0x000fe80000004200 */
[----:B------:R-:W4:Y:S03]  /*33c0*/  LDSM.16.M88.4 R44, [R91] ;  /* 0x000000005b2c783b */ /* 0x000f260000000200 */
[C---:B------:R-:W-:Y:S01]  /*33d0*/  HMMA.16816.F16 R54, R20.reuse, R18, R54 ;  /* 0x000000121436723c */ /* 0x040fe20000000836 */
[----:B------:R-:W5:Y:S07]  /*33e0*/  LDSM.16.M88.4 R16, [R92] ;  /* 0x000000005c10783b */ /* 0x000f6e0000000200 */
[C---:B------:R-:W-:Y:S08]  /*33f0*/  HMMA.16816.F16 R10, R20.reuse, R28, R10 ;  /* 0x0000001c140a723c */ /* 0x040ff0000000080a */
[----:B------:R-:W-:Y:S01]  /*3400*/  HMMA.16816.F16 R30, R20, R30, R48 ;  /* 0x0000001e141e723c */ /* 0x000fe20000000830 */
[----:B------:R-:W5:Y:S07]  /*3410*/  LDSM.16.M88.4 R20, [R93] ;  /* 0x000000005d14783b */ /* 0x000f6e0000000200 */
[C---:B-1----:R-:W-:Y:S01]  /*3420*/  HMMA.16816.F16 R32, R12.reuse, R32, R50 ;  /* 0x000000200c20723c */ /* 0x042fe20000000832 */
[----:B------:R-:W-:Y:S07]  /*3430*/  LDSM.16.M88.4 R48, [R101] ;  /* 0x000000006530783b */ /* 0x000fee0000000200 */
[C---:B--2---:R-:W-:Y:S08]  /*3440*/  HMMA.16816.F16 R36, R12.reuse, R36, R52 ;  /* 0x000000240c24723c */ /* 0x044ff00000000834 */
[C---:B------:R-:W-:Y:S08]  /*3450*/  HMMA.16816.F16 R56, R12.reuse, R34, R56 ;  /* 0x000000220c38723c */ /* 0x040ff00000000838 */
[C---:B------:R-:W-:Y:S08]  /*3460*/  HMMA.16816.F16 R38, R12.reuse, R38, R54 ;  /* 0x000000260c26723c */ /* 0x040ff00000000836 */
[C---:B---3--:R-:W-:Y:S08]  /*3470*/  HMMA.16816.F16 R10, R12.reuse, R24, R10 ;  /* 0x000000180c0a723c */ /* 0x048ff0000000080a */
[----:B------:R-:W-:Y:S01]  /*3480*/  HMMA.16816.F16 R52, R12, R26, R30 ;  /* 0x0000001a0c34723c */ /* 0x000fe2000000081e */
[----:B------:R-:W-:Y:S04]  /*3490*/  LDSM.16.MT88.4 R12, [R94] ;  /* 0x000000005e0c783b */ /* 0x000fe80000004200 */
[----:B------:R-:W1:Y:S03]  /*34a0*/  LDSM.16.M88.4 R24, [R95] ;  /* 0x000000005f18783b */ /* 0x000e660000000200 */
[C---:B----4-:R-:W-:Y:S01]  /*34b0*/  HMMA.16816.F16 R54, R40.reuse, R44, R32 ;  /* 0x0000002c2836723c */ /* 0x050fe20000000820 */
[----:B------:R-:W2:Y:S04]  /*34c0*/  LDSM.16.M88.4 R28, [R97] ;  /* 0x00000000611c783b */ /* 0x000ea80000000200 */
[----:B------:R-:W3:Y:S03]  /*34d0*/  LDSM.16.M88.4 R32, [R98] ;  /* 0x000000006220783b */ /* 0x000ee60000000200 */
[C---:B-----5:R-:W-:Y:S08]  /*34e0*/  HMMA.16816.F16 R58, R40.reuse, R16, R36 ;  /* 0x00000010283a723c */ /* 0x060ff00000000824 */
[C---:B------:R-:W-:Y:S01]  /*34f0*/  HMMA.16816.F16 R60, R40.reuse, R18, R38 ;  /* 0x00000012283c723c */ /* 0x040fe20000000826 */
[----:B------:R-:W-:Y:S04]  /*3500*/  LDSM.16.MT88.4 R16, [R96] ;  /* 0x000000006010783b */ /* 0x000fe80000004200 */
[----:B------:R-:W4:Y:S03]  /*3510*/  LDSM.16.M88.4 R36, [R99] ;  /* 0x000000006324783b */ /* 0x000f260000000200 */
[C---:B------:R-:W-:Y:S01]  /*3520*/  HMMA.16816.F16 R56, R40.reuse, R46, R56 ;  /* 0x0000002e2838723c */ /* 0x040fe20000000838 */
[----:B------:R-:W5:Y:S07]  /*3530*/  LDSM.16.M88.4 R44, [R100] ;  /* 0x00000000642c783b */ /* 0x000f6e0000000200 */
[C---:B------:R-:W-:Y:S08]  /*3540*/  HMMA.16816.F16 R10, R40.reuse, R20, R10 ;  /* 0x00000014280a723c */ /* 0x040ff0000000080a */
[----:B------:R-:W-:Y:S08]  /*3550*/  HMMA.16816.F16 R22, R40, R22, R52 ;  /* 0x000000162816723c */ /* 0x000ff00000000834 */
[C---:B-1----:R-:W-:Y:S08]  /*3560*/  HMMA.16816.F16 R24, R12.reuse, R24, R54 ;  /* 0x000000180c18723c */ /* 0x042ff00000000836 */
[C---:B------:R-:W-:Y:S08]  /*3570*/  HMMA.16816.F16 R26, R12.reuse, R26, R56 ;  /* 0x0000001a0c1a723c */ /* 0x040ff00000000838 */
[C---:B--2---:R-:W-:Y:S08]  /*3580*/  HMMA.16816.F16 R28, R12.reuse, R28, R58 ;  /* 0x0000001c0c1c723c */ /* 0x044ff0000000083a */
[C---:B------:R-:W-:Y:S08]  /*3590*/  HMMA.16816.F16 R30, R12.reuse, R30, R60 ;  /* 0x0000001e0c1e723c */ /* 0x040ff0000000083c */
[C---:B---3--:R-:W-:Y:S08]  /*35a0*/  HMMA.16816.F16 R10, R12.reuse, R32, R10 ;  /* 0x000000200c0a723c */ /* 0x048ff0000000080a */
[----:B------:R-:W-:Y:S08]  /*35b0*/  HMMA.16816.F16 R22, R12, R34, R22 ;  /* 0x000000220c16723c */ /* 0x000ff00000000816 */
[C---:B----4-:R-:W-:Y:S08]  /*35c0*/  HMMA.16816.F16 R24, R16.reuse, R36, R24 ;  /* 0x000000241018723c */ /* 0x050ff00000000818 */
[C---:B------:R-:W-:Y:S08]  /*35d0*/  HMMA.16816.F16 R26, R16.reuse, R38, R26 ;  /* 0x00000026101a723c */ /* 0x040ff0000000081a */
[C---:B-----5:R-:W-:Y:S03]  /*35e0*/  HMMA.16816.F16 R28, R16.reuse, R44, R28 ;  /* 0x0000002c101c723c */ /* 0x060fe6000000081c */
[----:B------:R-:W1:Y:S04]  /*35f0*/  MOVM.16.MT88 R24, R24 ;  /* 0x000000001818723a */ /* 0x000e680000000000 */
[----:B------:R-:W2:Y:S01]  /*3600*/  MOVM.16.MT88 R25, R25 ;  /* 0x000000001919723a */ /* 0x000ea20000000000 */
[C---:B------:R-:W-:Y:S03]  /*3610*/  HMMA.16816.F16 R30, R16.reuse, R46, R30 ;  /* 0x0000002e101e723c */ /* 0x040fe6000000081e */
[----:B------:R-:W3:Y:S04]  /*3620*/  MOVM.16.MT88 R26, R26 ;  /* 0x000000001a1a723a */ /* 0x000ee80000000000 */
[----:B------:R-:W4:Y:S01]  /*3630*/  MOVM.16.MT88 R27, R27 ;  /* 0x000000001b1b723a */ /* 0x000f220000000000 */
[C---:B------:R-:W-:Y:S03]  /*3640*/  HMMA.16816.F16 R10, R16.reuse, R48, R10 ;  /* 0x00000030100a723c */ /* 0x040fe6000000080a */
[----:B------:R-:W5:Y:S04]  /*3650*/  MOVM.16.MT88 R28, R28 ;  /* 0x000000001c1c723a */ /* 0x000f680000000000 */
[----:B------:R-:W5:Y:S01]  /*3660*/  MOVM.16.MT88 R29, R29 ;  /* 0x000000001d1d723a */ /* 0x000f620000000000 */
[----:B------:R-:W-:Y:S03]  /*3670*/  HMMA.16816.F16 R22, R16, R50, R22 ;  /* 0x000000321016723c */ /* 0x000fe60000000816 */
[----:B------:R-:W5:Y:S04]  /*3680*/  MOVM.16.MT88 R30, R30 ;  /* 0x000000001e1e723a */ /* 0x000f680000000000 */
[----:B------:R-:W5:Y:S04]  /*3690*/  MOVM.16.MT88 R31, R31 ;  /* 0x000000001f1f723a */ /* 0x000f680000000000 */
[----:B------:R-:W5:Y:S04]  /*36a0*/  MOVM.16.MT88 R10, R10 ;  /* 0x000000000a0a723a */ /* 0x000f680000000000 */
[----:B------:R-:W5:Y:S04]  /*36b0*/  MOVM.16.MT88 R11, R11 ;  /* 0x000000000b0b723a */ /* 0x000f680000000000 */
[----:B------:R-:W5:Y:S04]  /*36c0*/  MOVM.16.MT88 R22, R22 ;  /* 0x000000001616723a */ /* 0x000f680000000000 */
[----:B------:R-:W5:Y:S04]  /*36d0*/  MOVM.16.MT88 R23, R23 ;  /* 0x000000001717723a */ /* 0x000f680000000000 */
[----:B-1----:R-:W-:Y:S04]  /*36e0*/  STS [R7], R24 ;  /* 0x0000001807007388 */ /* 0x002fe80000000800 */
[----:B--2---:R-:W-:Y:S04]  /*36f0*/  STS [R7+0x10], R25 ;  /* 0x0000101907007388 */ /* 0x004fe80000000800 */
[----:B---3--:R-:W-:Y:S04]  /*3700*/  STS [R7+0x280], R26 ;  /* 0x0002801a07007388 */ /* 0x008fe80000000800 */
[----:B----4-:R1:W-:Y:S04]  /*3710*/  STS [R7+0x290], R27 ;  /* 0x0002901b07007388 */ /* 0x0103e80000000800 */
[----:B-----5:R-:W-:Y:S04]  /*3720*/  STS [R8], R28 ;  /* 0x0000001c08007388 */ /* 0x020fe80000000800 */
[----:B------:R-:W-:Y:S01]  /*3730*/  STS [R8+0x10], R29 ;  /* 0x0000101d08007388 */ /* 0x000fe20000000800 */
[----:B-1----:R-:W1:Y:S03]  /*3740*/  LDC.64 R6, c[0x0][0x390] ;  /* 0x0000e400ff067b82 */ /* 0x002e660000000a00 */
[----:B------:R-:W-:Y:S04]  /*3750*/  STS [R8+0x280], R30 ;  /* 0x0002801e08007388 */ /* 0x000fe80000000800 */
[----:B------:R-:W-:Y:S04]  /*3760*/  STS [R8+0x290], R31 ;  /* 0x0002901f08007388 */ /* 0x000fe80000000800 */
[----:B------:R-:W-:Y:S04]  /*3770*/  STS [R9], R10 ;  /* 0x0000000a09007388 */ /* 0x000fe80000000800 */
[----:B------:R-:W-:Y:S04]  /*3780*/  STS [R9+0x10], R11 ;  /* 0x0000100b09007388 */ /* 0x000fe80000000800 */
[----:B------:R-:W-:Y:S04]  /*3790*/  STS [R9+0x280], R22 ;  /* 0x0002801609007388 */ /* 0x000fe80000000800 */
[----:B------:R-:W-:Y:S01]  /*37a0*/  STS [R9+0x290], R23 ;  /* 0x0002901709007388 */ /* 0x000fe20000000800 */
[----:B-1----:R-:W-:Y:S01]  /*37b0*/  IMAD.WIDE.U32 R2, R3, 0x2, R6 ;  /* 0x0000000203027825 */ /* 0x002fe200078e0006 */
[----:B------:R-:W-:Y:S06]  /*37c0*/  BAR.SYNC.DEFER_BLOCKING 0x0 ;  /* 0x0000000000007b1d */ /* 0x000fec0000010000 */
[----:B------:R-:W1:Y:S04]  /*37d0*/  LDS.128 R12, [R5] ;  /* 0x00000000050c7984 */ /* 0x000e680000000c00 */
[----:B------:R-:W2:Y:S04]  /*37e0*/  LDS.128 R16, [R5+0xa00] ;  /* 0x000a000005107984 */ /* 0x000ea80000000c00 */
[----:B------:R-:W3:Y:S04]  /*37f0*/  LDS.128 R24, [R5+0x1400] ;  /* 0x0014000005187984 */ /* 0x000ee80000000c00 */
[----:B-1----:R1:W-:Y:S04]  /*3800*/  STG.E.128 desc[UR8][R2.64], R12 ;  /* 0x0000000c02007986 */ /* 0x0023e8000c101d08 */
[----:B--2---:R1:W-:Y:S04]  /*3810*/  STG.E.128 desc[UR8][R2.64+0xc000], R16 ;  /* 0x00c0001002007986 */ /* 0x0043e8000c101d08 */
[----:B---3--:R1:W-:Y:S02]  /*3820*/  STG.E.128 desc[UR8][R2.64+0x18000], R24 ;  /* 0x0180001802007986 */ /* 0x0083e4000c101d08 */
.L_x_0:
[----:B------:R-:W-:Y:S05]  /*3830*/  BRA.U UP0, `(.L_x_1) ;  /* 0x0000000100047547 */ /* 0x000fea000b800000 */
[----:B------:R-:W-:Y:S05]  /*3840*/  BPT.TRAP 0x1 ;  /* 0x000000040000795c */ /* 0x000fea0000300000 */
.L_x_1:
[----:B-1----:R-:W1:Y:S01]  /*3850*/  S2R R2, SR_TID.X ;  /* 0x0000000000027919 */ /* 0x002e620000002100 */
[----:B------:R-:W-:Y:S01]  /*3860*/  BSSY B0, `(.L_x_2) ;  /* 0x000002d000007945 */ /* 0x000fe20003800000 */
[----:B------:R-:W1:Y:S01]  /*3870*/  S2R R5, SR_TID.Y ;  /* 0x0000000000057919 */ /* 0x000e620000002200 */
[----:B------:R-:W2:Y:S01]  /*3880*/  S2R R3, SR_TID.Z ;  /* 0x0000000000037919 */ /* 0x000ea20000002300 */
[----:B------:R-:W-:Y:S01]  /*3890*/  BAR.SYNC.DEFER_BLOCKING 0x0 ;  /* 0x0000000000007b1d */ /* 0x000fe20000010000 */
[----:B-1----:R-:W-:-:S05]  /*38a0*/  IMAD.IADD R22, R2, 0x1, R5 ;  /* 0x0000000102167824 */ /* 0x002fca00078e0205 */
[----:B--2---:R-:W-:-:S13]  /*38b0*/  LOP3.LUT P1, RZ, R22, R3, RZ, 0xfc, !PT ;  /* 0x0000000316ff7212 */ /* 0x004fda000782fcff */
[----:B------:R-:W-:Y:S05]  /*38c0*/  @P1 BRA `(.L_x_3) ;  /* 0x0000000000981947 */ /* 0x000fea0003800000 */
[----:B------:R-:W1:Y:S01]  /*38d0*/  S2R R5, SR_CTAID.Y ;  /* 0x0000000000057919 */ /* 0x000e620000002600 */
[----:B------:R-:W2:Y:S01]  /*38e0*/  LDCU UR4, c[0x0][0x370] ;  /* 0x00006e00ff0477ac */ /* 0x000ea20008000800 */
[----:B------:R-:W3:Y:S01]  /*38f0*/  S2R R6, SR_CTAID.Z ;  /* 0x0000000000067919 */ /* 0x000ee20000002700 */
[----:B------:R-:W4:Y:S01]  /*3900*/  LDCU UR5, c[0x0][0x374] ;  /* 0x00006e80ff0577ac */ /* 0x000f220008000800 */
[----:B------:R-:W5:Y:S01]  /*3910*/  S2R R7, SR_LANEID ;  /* 0x0000000000077919 */ /* 0x000f620000000000 */
[----:B------:R-:W4:Y:S01]  /*3920*/  LDCU UR6, c[0x0][0x378] ;  /* 0x00006f00ff0677ac */ /* 0x000f220008000800 */
[----:B------:R-:W-:Y:S01]  /*3930*/  VOTEU.ANY UR7, UPT, PT ;  /* 0x0000000000077886 */ /* 0x000fe200038e0100 */
[----:B--2---:R-:W-:-:S04]  /*3940*/  UIADD3 UR4, UPT, UPT, URZ, -UR4, URZ ;  /* 0x80000004ff047290 */ /* 0x004fc8000fffe0ff */
[----:B----4-:R-:W-:-:S04]  /*3950*/  UIMAD UR4, UR4, UR5, URZ ;  /* 0x00000005040472a4 */ /* 0x010fc8000f8e02ff */
[----:B------:R-:W-:Y:S01]  /*3960*/  UIMAD UR4, UR6, UR4, -0x7fffffff ;  /* 0x80000001060474a4 */ /* 0x000fe2000f8e0204 */
[----:B-1----:R-:W-:Y:S01]  /*3970*/  IADD3 R4, PT, PT, R0, R5, RZ ;  /* 0x0000000500047210 */ /* 0x002fe20007ffe0ff */
[----:B---3--:R-:W-:Y:S02]  /*3980*/  IMAD.MOV R5, RZ, RZ, -R6 ;  /* 0x000000ffff057224 */ /* 0x008fe400078e0a06 */
[----:B------:R-:W5:Y:S03]  /*3990*/  FLO.U32 R6, UR7 ;  /* 0x0000000700067d00 */ /* 0x000f6600080e0000 */
[----:B------:R-:W-:-:S05]  /*39a0*/  ISETP.NE.AND P3, PT, R4, R5, PT ;  /* 0x000000050400720c */ /* 0x000fca0003f65270 */
[----:B------:R-:W1:Y:S01]  /*39b0*/  POPC R4, UR7 ;  /* 0x0000000700047d09 */ /* 0x000e620008000000 */
[----:B-----5:R-:W-:-:S07]  /*39c0*/  ISETP.EQ.U32.AND P2, PT, R6, R7, PT ;  /* 0x000000070600720c */ /* 0x020fce0003f42070 */
[----:B------:R-:W-:Y:S01]  /*39d0*/  VOTEU.ANY UP0, P3 ;  /* 0x0000000000ff7886 */ /* 0x000fe20001800100 */
[----:B------:R-:W-:-:S06]  /*39e0*/  USEL UR4, UR4, 0x1, !UP0 ;  /* 0x0000000104047887 */ /* 0x000fcc000c000000 */
[----:B-1----:R-:W-:Y:S01]  /*39f0*/  IMAD R5, R4, UR4, RZ ;  /* 0x0000000404057c24 */ /* 0x002fe2000f8e02ff */
[----:B------:R-:W-:Y:S01]  /*3a00*/  @!PT LDS RZ, [RZ] ;  /* 0x00000000fffff984 */ /* 0x000fe20000000800 */
[----:B------:R-:W-:Y:S01]  /*3a10*/  @!PT LDS RZ, [RZ] ;  /* 0x00000000fffff984 */ /* 0x000fe20000000800 */
[----:B------:R-:W-:Y:S01]  /*3a20*/  @!PT LDS RZ, [RZ] ;  /* 0x00000000fffff984 */ /* 0x000fe20000000800 */
[----:B------:R-:W-:Y:S01]  /*3a30*/  @!PT LDS RZ, [RZ] ;  /* 0x00000000fffff984 */ /* 0x000fe20000000800 */
[----:B------:R-:W-:Y:S06]  /*3a40*/  @P2 MEMBAR.ALL.GPU ;  /* 0x0000000000002992 */ /* 0x000fec000000a000 */
[----:B------:R-:W-:-:S00]  /*3a50*/  @P2 ERRBAR ;  /* 0x00000000000029ab */ /* 0x000fc00000000000 */
[----:B------:R-:W-:Y:S06]  /*3a60*/  @P2 CGAERRBAR ;  /* 0x00000000000025ab */ /* 0x000fec0000000000 */
[----:B------:R-:W2:Y:S01]  /*3a70*/  @P2 ATOM.E.ADD.STRONG.GPU PT, R5, desc[UR8][R106.64+0x4], R5 ;  /* 0x800004056a05298a */ /* 0x000ea200081ef108 */
[----:B------:R-:W1:Y:S02]  /*3a80*/  S2R R7, SR_LTMASK ;  /* 0x0000000000077919 */ /* 0x000e640000003900 */
[----:B-1----:R-:W-:-:S06]  /*3a90*/  LOP3.LUT R7, R7, UR7, RZ, 0xc0, !PT ;  /* 0x0000000707077c12 */ /* 0x002fcc000f8ec0ff */
[----:B------:R-:W1:Y:S01]  /*3aa0*/  POPC R7, R7 ;  /* 0x0000000700077309 */ /* 0x000e620000000000 */
[----:B--2---:R-:W1:Y:S02]  /*3ab0*/  SHFL.IDX PT, R4, R5, R6, 0x1f ;  /* 0x00001f0605047589 */ /* 0x004e6400000e0000 */
[----:B-1----:R-:W-:-:S07]  /*3ac0*/  IMAD R4, R7, UR4, R4 ;  /* 0x0000000407047c24 */ /* 0x002fce000f8e0204 */
.L_x_4:
[----:B------:R-:W2:Y:S04]  /*3ad0*/  LD.E.STRONG.GPU R5, desc[UR8][R106.64+0x4] ;  /* 0x000004086a057980 */ /* 0x000ea8000c10f900 */
[----:B--2---:R-:W-:Y:S01]  /*3ae0*/  CCTL.IVALL ;  /* 0x00000000ff00798f */ /* 0x004fe20002000000 */
[----:B------:R-:W-:Y:S05]  /*3af0*/  YIELD ;  /* 0x0000000000007946 */ /* 0x000fea0003800000 */
[----:B------:R-:W-:-:S04]  /*3b00*/  LOP3.LUT R5, R5, R4, RZ, 0x3c, !PT ;  /* 0x0000000405057212 */ /* 0x000fc800078e3cff */
[----:B------:R-:W-:-:S13]  /*3b10*/  ISETP.GT.AND P2, PT, R5, -0x1, PT ;  /* 0xffffffff0500780c */ /* 0x000fda0003f44270 */
[----:B------:R-:W-:Y:S05]  /*3b20*/  @P2 BRA `(.L_x_4) ;  /* 0xfffffffc00e82947 */ /* 0x000fea000383ffff */
.L_x_3:
[----:B------:R-:W-:Y:S05]  /*3b30*/  BSYNC B0 ;  /* 0x0000000000007941 */ /* 0x000fea0003800000 */
.L_x_2:
[----:B------:R-:W-:-:S03]  /*3b40*/  UMOV UR4, 0xffffffff ;  /* 0xffffffff00047882 */ /* 0x000fc60000000000 */
[----:B------:R-:W-:Y:S05]  /*3b50*/  BRA.DIV UR4, `(.L_x_5) ;  /* 0x000000aa04487947 */ /* 0x000fea000b800000 */
[----:B------:R-:W-:Y:S06]  /*3b60*/  BAR.SYNC.DEFER_BLOCKING 0x0 ;  /* 0x0000000000007b1d */ /* 0x000fec0000010000 */
.L_x_32:
[----:B------:R-:W-:Y:S05]  /*3b70*/  @P0 BRA `(.L_x_6) ;  /* 0x0000003400c80947 */ /* 0x000fea0003800000 */
[----:B------:R-:W-:Y:S01]  /*3b80*/  PRMT R4, R0, 0x9910, RZ ;  /* 0x0000991000047816 */ /* 0x000fe200000000ff */
[----:B------:R-:W1:Y:S01]  /*3b90*/  S2R R15, SR_CgaCtaId ;  /* 0x00000000000f7919 */ /* 0x000e620000008800 */
[----:B------:R-:W2:Y:S01]  /*3ba0*/  LDC.64 R124, c[0x0][0x398] ;  /* 0x0000e600ff7c7b82 */ /* 0x000ea20000000a00 */
[----:B------:R-:W-:Y:S02]  /*3bb0*/  SHF.L.U32 R7, R2, 0x3, RZ ;  /* 0x0000000302077819 */ /* 0x000fe400000006ff */
[----:B------:R-:W-:Y:S01]  /*3bc0*/  IMAD R4, R4, 0xab, RZ ;  /* 0x000000ab04047824 */ /* 0x000fe200078e02ff */
[--C-:B------:R-:W-:Y:S02]  /*3bd0*/  SHF.R.U32.HI R6, RZ, 0x2, R2.reuse ;  /* 0x00000002ff067819 */ /* 0x100fe40000011602 */
[----:B------:R-:W-:Y:S02]  /*3be0*/  LOP3.LUT R9, R7, 0x18, RZ, 0xc0, !PT ;  /* 0x0000001807097812 */ /* 0x000fe400078ec0ff */
[----:B------:R-:W-:Y:S01]  /*3bf0*/  LOP3.LUT R4, R4, 0xffff, RZ, 0xc0, !PT ;  /* 0x0000ffff04047812 */ /* 0x000fe200078ec0ff */
[----:B------:R-:W3:Y:S01]  /*3c00*/  LDC.64 R122, c[0x0][0x3a0] ;  /* 0x0000e800ff7a7b82 */ /* 0x000ee20000000a00 */
[----:B------:R-:W-:-:S02]  /*3c10*/  SHF.R.U32.HI R11, RZ, 0x3, R2 ;  /* 0x00000003ff0b7819 */ /* 0x000fc40000011602 */
[----:B------:R-:W-:Y:S02]  /*3c20*/  SHF.R.U32.HI R4, RZ, 0xc, R4 ;  /* 0x0000000cff047819 */ /* 0x000fe40000011604 */
[----:B------:R-:W-:Y:S02]  /*3c30*/  LOP3.LUT R10, R7, 0x38, RZ, 0xc0, !PT ;  /* 0x00000038070a7812 */ /* 0x000fe400078ec0ff */
[C---:B------:R-:W-:Y:S02]  /*3c40*/  PRMT R5, R4.reuse, 0x9910, RZ ;  /* 0x0000991004057816 */ /* 0x040fe400000000ff */
[----:B------:R-:W-:Y:S01]  /*3c50*/  LOP3.LUT R4, R4, 0xffff, RZ, 0xc0, !PT ;  /* 0x0000ffff04047812 */ /* 0x000fe200078ec0ff */
[----:B------:R-:W-:Y:S02]  /*3c60*/  IMAD R110, R11, 0x48, R10 ;  /* 0x000000480b6e7824 */ /* 0x000fe400078e020a */
[----:B------:R-:W-:-:S04]  /*3c70*/  IMAD R5, R5, 0x18, RZ ;  /* 0x0000001805057824 */ /* 0x000fc800078e02ff */
[----:B------:R-:W-:-:S05]  /*3c80*/  IMAD.MOV R5, RZ, RZ, -R5 ;  /* 0x000000ffff057224 */ /* 0x000fca00078e0a05 */
[----:B------:R-:W-:-:S05]  /*3c90*/  PRMT R5, R5, 0x7710, RZ ;  /* 0x0000771005057816 */ /* 0x000fca00000000ff */
[----:B------:R-:W-:-:S04]  /*3ca0*/  IMAD.IADD R5, R5, 0x1, R0 ;  /* 0x0000000105057824 */ /* 0x000fc800078e0200 */
[----:B------:R-:W-:-:S05]  /*3cb0*/  IMAD.SHL.U32 R8, R5, 0x20, RZ ;  /* 0x0000002005087824 */ /* 0x000fca00078e00ff */
[--C-:B------:R-:W-:Y:S01]  /*3cc0*/  LOP3.LUT R5, R8, 0x1fe0, R9.reuse, 0xe2, !PT ;  /* 0x00001fe008057812 */ /* 0x100fe200078ee209 */
[----:B------:R-:W-:Y:S01]  /*3cd0*/  IMAD R9, R6, 0x28, R9 ;  /* 0x0000002806097824 */ /* 0x000fe200078e0209 */
[----:B------:R-:W-:-:S03]  /*3ce0*/  MOV R8, 0x400 ;  /* 0x0000040000087802 */ /* 0x000fc60000000f00 */
[----:B------:R-:W-:Y:S01]  /*3cf0*/  IMAD R13, R6, 0x300, R5 ;  /* 0x00000300060d7824 */ /* 0x000fe200078e0205 */
[----:B-1----:R-:W-:-:S03]  /*3d00*/  LEA R18, R15, R8, 0x18 ;  /* 0x000000080f127211 */ /* 0x002fc600078ec0ff */
[----:B--2---:R-:W-:Y:S01]  /*3d10*/  IMAD.WIDE.U32 R124, R13, 0x2, R124 ;  /* 0x000000020d7c7825 */ /* 0x004fe200078e007c */
[----:B------:R-:W-:-:S03]  /*3d20*/  LEA R7, R9, R18, 0x1 ;  /* 0x0000001209077211 */ /* 0x000fc600078e08ff */
[----:B------:R-:W-:Y:S01]  /*3d30*/  IMAD R13, R4, 0x60, R11 ;  /* 0x00000060040d7824 */ /* 0x000fe200078e020b */
[----:B------:R-:W-:Y:S01]  /*3d40*/  IADD3 R8, P2, PT, R124, 0xc000, RZ ;  /* 0x0000c0007c087810 */ /* 0x000fe20007f5e0ff */
[----:B------:R-:W-:Y:S01]  /*3d50*/  @!PT LDS RZ, [RZ] ;  /* 0x00000000fffff984 */ /* 0x000fe20000000800 */
[----:B------:R-:W-:Y:S01]  /*3d60*/  @!PT LDS RZ, [RZ] ;  /* 0x00000000fffff984 */ /* 0x000fe20000000800 */
[----:B------:R-:W-:Y:S01]  /*3d70*/  @!PT LDS RZ, [RZ] ;  /* 0x00000000fffff984 */ /* 0x000fe20000000800 */
[----:B------:R-:W-:Y:S01]  /*3d80*/  LDGSTS.E.BYPASS.128 [R7], desc[UR8][R124.64] ;  /* 0x000000007c077fae */ /* 0x000fe2000b981808 */
[----:B------:R-:W-:Y:S02]  /*3d90*/  IMAD R110, R110, 0x2, R18 ;  /* 0x000000026e6e7824 */ /* 0x000fe400078e0212 */
[----:B------:R-:W-:Y:S02]  /*3da0*/  IMAD R13, R13, 0x300, R10 ;  /* 0x000003000d0d7824 */ /* 0x000fe400078e020a */
[----:B------:R-:W-:Y:S01]  /*3db0*/  IMAD.X R9, RZ, RZ, R125, P2 ;  /* 0x000000ffff097224 */ /* 0x000fe200010e067d */
[----:B------:R-:W1:Y:S01]  /*3dc0*/  S2R R10, SR_LANEID ;  /* 0x00000000000a7919 */ /* 0x000e620000000000 */
[----:B---3--:R-:W-:-:S03]  /*3dd0*/  IMAD.WIDE.U32 R122, R13, 0x2, R122 ;  /* 0x000000020d7a7825 */ /* 0x008fc600078e007a */
[----:B------:R2:W-:Y:S01]  /*3de0*/  LDGSTS.E.BYPASS.128 [R7+0xa00], desc[UR8][R8.64] ;  /* 0x00a0000008077fae */ /* 0x0005e2000b981808 */
[----:B------:R-:W-:Y:S01]  /*3df0*/  IMAD R4, R4, 0x60, R6 ;  /* 0x0000006004047824 */ /* 0x000fe200078e0206 */
[C---:B------:R-:W-:Y:S02]  /*3e00*/  IADD3 R120, P2, PT, R122.reuse, 0x6000, RZ ;  /* 0x000060007a787810 */ /* 0x040fe40007f5e0ff */
[C---:B------:R-:W-:Y:S01]  /*3e10*/  IADD3 R118, P3, PT, R122.reuse, 0xc000, RZ ;  /* 0x0000c0007a767810 */ /* 0x040fe20007f7e0ff */
[----:B------:R-:W-:Y:S01]  /*3e20*/  LDGSTS.E.BYPASS.128 [R110+0x3c00], desc[UR8][R122.64] ;  /* 0x03c000007a6e7fae */ /* 0x000fe2000b981808 */
[----:B------:R-:W-:Y:S01]  /*3e30*/  IADD3 R116, P4, PT, R122, 0x12000, RZ ;  /* 0x000120007a747810 */ /* 0x000fe20007f9e0ff */
[----:B------:R-:W-:Y:S01]  /*3e40*/  IMAD R5, R4, 0x300, R5 ;  /* 0x0000030004057824 */ /* 0x000fe200078e0205 */
[C---:B------:R-:W-:Y:S01]  /*3e50*/  IADD3 R114, P5, PT, R122.reuse, 0x18000, RZ ;  /* 0x000180007a727810 */ /* 0x040fe20007fbe0ff */
[--C-:B------:R-:W-:Y:S01]  /*3e60*/  IMAD.X R119, RZ, RZ, R123.reuse, P3 ;  /* 0x000000ffff777224 */ /* 0x100fe200018e067b */
[----:B------:R-:W-:Y:S01]  /*3e70*/  IADD3 R112, P6, PT, R122, 0x1e000, RZ ;  /* 0x0001e0007a707810 */ /* 0x000fe20007fde0ff */
[----:B------:R-:W-:Y:S01]  /*3e80*/  IMAD.X R117, RZ, RZ, R123, P4 ;  /* 0x000000ffff757224 */ /* 0x000fe200020e067b */
[----:B------:R-:W-:-:S02]  /*3e90*/  IADD3.X R121, PT, PT, RZ, R123, RZ, P2, !PT ;  /* 0x0000007bff797210 */ /* 0x000fc400017fe4ff */
[C---:B--2---:R-:W-:Y:S01]  /*3ea0*/  IADD3 R8, P2, PT, R124.reuse, 0x18000, RZ ;  /* 0x000180007c087810 */ /* 0x044fe20007f5e0ff */
[----:B------:R-:W-:Y:S01]  /*3eb0*/  IMAD.X R113, RZ, RZ, R123, P6 ;  /* 0x000000ffff717224 */ /* 0x000fe200030e067b */
[----:B------:R-:W-:Y:S01]  /*3ec0*/  IADD3.X R115, PT, PT, RZ, R123, RZ, P5, !PT ;  /* 0x0000007bff737210 */ /* 0x000fe20002ffe4ff */
[----:B------:R-:W-:Y:S01]  /*3ed0*/  LDGSTS.E.BYPASS.128 [R110+0x4500], desc[UR8][R120.64] ;  /* 0x04500000786e7fae */ /* 0x000fe2000b981808 */
[C---:B------:R-:W-:Y:S01]  /*3ee0*/  IADD3 R12, P3, PT, R124.reuse, 0x24000, RZ ;  /* 0x000240007c0c7810 */ /* 0x040fe20007f7e0ff */
[--C-:B------:R-:W-:Y:S01]  /*3ef0*/  IMAD.X R9, RZ, RZ, R125.reuse, P2 ;  /* 0x000000ffff097224 */ /* 0x100fe200010e067d */
[C---:B------:R-:W-:Y:S01]  /*3f00*/  IADD3 R14, P2, PT, R124.reuse, 0x30000, RZ ;  /* 0x000300007c0e7810 */ /* 0x040fe20007f5e0ff */
[----:B------:R-:W-:Y:S01]  /*3f10*/  LDGSTS.E.BYPASS.128 [R110+0x4e00], desc[UR8][R118.64] ;  /* 0x04e00000766e7fae */ /* 0x000fe2000b981808 */
[----:B------:R-:W-:Y:S02]  /*3f20*/  IADD3.X R13, PT, PT, RZ, R125, RZ, P3, !PT ;  /* 0x0000007dff0d7210 */ /* 0x000fe40001ffe4ff */
[C---:B------:R-:W-:Y:S01]  /*3f30*/  IADD3 R16, P4, PT, R124.reuse, 0x3c000, RZ ;  /* 0x0003c0007c107810 */ /* 0x040fe20007f9e0ff */
[----:B------:R-:W-:Y:S01]  /*3f40*/  LDGSTS.E.BYPASS.128 [R110+0x5700], desc[UR8][R116.64] ;  /* 0x05700000746e7fae */ /* 0x000fe2000b981808 */
[----:B------:R-:W-:Y:S01]  /*3f50*/  IMAD.X R15, RZ, RZ, R125, P2 ;  /* 0x000000ffff0f7224 */ /* 0x000fe200010e067d */
[----:B------:R-:W-:-:S02]  /*3f60*/  IADD3 R58, P2, PT, R124, 0x48000, RZ ;  /* 0x000480007c3a7810 */ /* 0x000fc40007f5e0ff */
[----:B------:R-:W-:Y:S01]  /*3f70*/  LDGSTS.E.BYPASS.128 [R110+0x6000], desc[UR8][R114.64] ;  /* 0x06000000726e7fae */ /* 0x000fe2000b981808 */
[--C-:B------:R-:W-:Y:S01]  /*3f80*/  IMAD.X R17, RZ, RZ, R125.reuse, P4 ;  /* 0x000000ffff117224 */ /* 0x100fe200020e067d */
[----:B-1----:R-:W-:Y:S01]  /*3f90*/  SHF.R.U32.HI R11, RZ, 0x3, R10 ;  /* 0x00000003ff0b7819 */ /* 0x002fe2000001160a */
[--C-:B------:R-:W-:Y:S01]  /*3fa0*/  IMAD.X R59, RZ, RZ, R125.reuse, P2 ;  /* 0x000000ffff3b7224 */ /* 0x100fe200010e067d */
[----:B------:R-:W-:Y:S01]  /*3fb0*/  LDGSTS.E.BYPASS.128 [R110+0x6900], desc[UR8][R112.64] ;  /* 0x06900000706e7fae */ /* 0x000fe2000b981808 */
[C---:B------:R-:W-:Y:S02]  /*3fc0*/  IADD3 R56, P3, PT, R124.reuse, 0x54000, RZ ;  /* 0x000540007c387810 */ /* 0x040fe40007f7e0ff */
[----:B------:R-:W-:Y:S01]  /*3fd0*/  SHF.L.U32 R11, R11, 0x3, RZ ;  /* 0x000000030b0b7819 */ /* 0x000fe200000006ff */
[----:B------:R-:W0:Y:S01]  /*3fe0*/  LDGDEPBAR ;  /* 0x00000000000079af */ /* 0x000e220000000000 */
[----:B------:R-:W-:Y:S01]  /*3ff0*/  IADD3 R90, P2, PT, R124, 0x60000, RZ ;  /* 0x000600007c5a7810 */ /* 0x000fe20007f5e0ff */
[--C-:B------:R-:W-:Y:S01]  /*4000*/  IMAD.X R57, RZ, RZ, R125.reuse, P3 ;  /* 0x000000ffff397224 */ /* 0x100fe200018e067d */
[----:B------:R-:W-:Y:S01]  /*4010*/  LOP3.LUT R96, R11, 0x8, RZ, 0xe2, !PT ;  /* 0x000000080b607812 */ /* 0x000fe200078ee2ff */
[----:B------:R1:W-:Y:S01]  /*4020*/  LDGSTS.E.BYPASS.128 [R7+0x1400], desc[UR8][R8.64] ;  /* 0x0140000008077fae */ /* 0x0003e2000b981808 */
[----:B------:R-:W-:Y:S01]  /*4030*/  SHF.R.U32.HI R11, RZ, 0x6, R2 ;  /* 0x00000006ff0b7819 */ /* 0x000fe20000011602 */
[----:B------:R-:W-:-:S02]  /*4040*/  IMAD.X R91, RZ, RZ, R125, P2 ;  /* 0x000000ffff5b7224 */ /* 0x000fc400010e067d */
[----:B------:R2:W-:Y:S04]  /*4050*/  LDGSTS.E.BYPASS.128 [R7+0x1e00], desc[UR8][R12.64] ;  /* 0x01e000000c077fae */ /* 0x0005e8000b981808 */
[----:B------:R-:W-:Y:S04]  /*4060*/  LDGSTS.E.BYPASS.128 [R110+0x7200], desc[UR8][R122.64+0x80] ;  /* 0x072000807a6e7fae */ /* 0x000fe8000b981808 */
[----:B------:R-:W-:Y:S01]  /*4070*/  LDGSTS.E.BYPASS.128 [R110+0x7b00], desc[UR8][R120.64+0x80] ;  /* 0x07b00080786e7fae */ /* 0x000fe2000b981808 */
[----:B-1----:R-:W-:Y:S02]  /*4080*/  LOP3.LUT R8, R10, 0x7, RZ, 0xc0, !PT ;  /* 0x000000070a087812 */ /* 0x002fe400078ec0ff */
[----:B------:R-:W-:Y:S01]  /*4090*/  SHF.R.U32.HI R9, RZ, 0x4, R10 ;  /* 0x00000004ff097819 */ /* 0x000fe2000001160a */
[----:B------:R-:W-:Y:S01]  /*40a0*/  LDGSTS.E.BYPASS.128 [R110+0x8400], desc[UR8][R118.64+0x80] ;  /* 0x08400080766e7fae */ /* 0x000fe2000b981808 */
[----:B--2---:R-:W-:-:S03]  /*40b0*/  VIADD R12, R18, 0x3c00 ;  /* 0x00003c00120c7836 */ /* 0x004fc60000000000 */
[----:B------:R-:W-:Y:S01]  /*40c0*/  LDGSTS.E.BYPASS.128 [R110+0x8d00], desc[UR8][R116.64+0x80] ;  /* 0x08d00080746e7fae */ /* 0x000fe2000b981808 */
[----:B------:R-:W-:Y:S01]  /*40d0*/  IMAD R13, R9, 0x8, R8 ;  /* 0x00000008090d7824 */ /* 0x000fe200078e0208 */
[----:B------:R-:W-:Y:S01]  /*40e0*/  LOP3.LUT R9, R2, 0x20, RZ, 0xc0, !PT ;  /* 0x0000002002097812 */ /* 0x000fe200078ec0ff */
[----:B------:R-:W-:Y:S01]  /*40f0*/  IMAD R97, R11, 0x1b00, R12 ;  /* 0x00001b000b617824 */ /* 0x000fe200078e020c */
[----:B------:R-:W-:Y:S01]  /*4100*/  LDGSTS.E.BYPASS.128 [R110+0x9600], desc[UR8][R114.64+0x80] ;  /* 0x09600080726e7fae */ /* 0x000fe2000b981808 */
[C-C-:B------:R-:W-:Y:S01]  /*4110*/  IMAD R95, R13.reuse, 0x28, R96.reuse ;  /* 0x000000280d5f7824 */ /* 0x140fe200078e0260 */
[----:B------:R-:W-:Y:S01]  /*4120*/  IADD3 R8, PT, PT, R18, R9, RZ ;  /* 0x0000000912087210 */ /* 0x000fe20007ffe0ff */
[----:B------:R-:W-:Y:S01]  /*4130*/  IMAD R96, R13, 0x48, R96 ;  /* 0x000000480d607824 */ /* 0x000fe200078e0260 */
[----:B------:R-:W-:Y:S01]  /*4140*/  LDGSTS.E.BYPASS.128 [R110+0x9f00], desc[UR8][R112.64+0x80] ;  /* 0x09f00080706e7fae */ /* 0x000fe2000b981808 */
[C---:B------:R-:W-:Y:S01]  /*4150*/  VIADD R9, R97.reuse, 0x1200 ;  /* 0x0000120061097836 */ /* 0x040fe20000000000 */
[----:B------:R-:W-:Y:S01]  /*4160*/  IADD3 R105, PT, PT, R97, 0x900, RZ ;  /* 0x0000090061697810 */ /* 0x000fe20007ffe0ff */
[----:B------:R-:W-:Y:S01]  /*4170*/  IMAD.U32 R109, R95, 0x2, R8 ;  /* 0x000000025f6d7824 */ /* 0x000fe200078e0008 */
[----:B------:R-:W0:Y:S01]  /*4180*/  LDGDEPBAR ;  /* 0x00000000000079af */ /* 0x000e220000000000 */
[C---:B------:R-:W-:Y:S01]  /*4190*/  IMAD.U32 R108, R96.reuse, 0x2, R97 ;  /* 0x00000002606c7824 */ /* 0x040fe200078e0061 */
[C---:B------:R-:W-:Y:S01]  /*41a0*/  IADD3 R101, PT, PT, R97.reuse, 0x920, RZ ;  /* 0x0000092061657810 */ /* 0x040fe20007ffe0ff */
[C---:B------:R-:W-:Y:S01]  /*41b0*/  IMAD.U32 R104, R96.reuse, 0x2, R9 ;  /* 0x0000000260687824 */ /* 0x040fe200078e0009 */
[----:B------:R-:W-:Y:S01]  /*41c0*/  LDGSTS.E.BYPASS.128 [R7+0x2800], desc[UR8][R14.64] ;  /* 0x028000000e077fae */ /* 0x000fe2000b981808 */
[C---:B------:R-:W-:Y:S01]  /*41d0*/  IMAD.U32 R105, R96.reuse, 0x2, R105 ;  /* 0x0000000260697824 */ /* 0x040fe200078e0069 */
[C---:B------:R-:W-:Y:S01]  /*41e0*/  LEA R101, R96.reuse, R101, 0x1 ;  /* 0x0000006560657211 */ /* 0x040fe200078e08ff */
[C---:B------:R-:W-:Y:S01]  /*41f0*/  VIADD R9, R97.reuse, 0x20 ;  /* 0x0000002061097836 */ /* 0x040fe20000000000 */
[----:B------:R1:W-:Y:S01]  /*4200*/  LDGSTS.E.BYPASS.128 [R7+0x3200], desc[UR8][R16.64] ;  /* 0x0320000010077fae */ /* 0x0003e2000b981808 */
[C---:B------:R-:W-:Y:S01]  /*4210*/  VIADD R73, R97.reuse, 0x940 ;  /* 0x0000094061497836 */ /* 0x040fe20000000000 */
[C---:B------:R-:W-:Y:S01]  /*4220*/  IADD3 R89, PT, PT, R97.reuse, 0x7e20, RZ ;  /* 0x00007e2061597810 */ /* 0x040fe20007ffe0ff */
[C---:B------:R-:W-:Y:S01]  /*4230*/  IMAD.U32 R102, R96.reuse, 0x2, R9 ;  /* 0x0000000260667824 */ /* 0x040fe200078e0009 */
[----:B------:R2:W-:Y:S01]  /*4240*/  LDGSTS.E.BYPASS.128 [R110+0xa800], desc[UR8][R122.64+0x100] ;  /* 0x0a8001007a6e7fae */ /* 0x0005e2000b981808 */
[C---:B------:R-:W-:Y:S01]  /*4250*/  VIADD R9, R97.reuse, 0x1220 ;  /* 0x0000122061097836 */ /* 0x040fe20000000000 */
[C---:B------:R-:W-:Y:S01]  /*4260*/  IADD3 R93, PT, PT, R97.reuse, 0x6c40, RZ ;  /* 0x00006c40615d7810 */ /* 0x040fe20007ffe0ff */
[C---:B------:R-:W-:Y:S01]  /*4270*/  IMAD.U32 R73, R96.reuse, 0x2, R73 ;  /* 0x0000000260497824 */ /* 0x040fe200078e0049 */
[----:B------:R2:W-:Y:S01]  /*4280*/  LDGSTS.E.BYPASS.128 [R110+0xb100], desc[UR8][R120.64+0x100] ;  /* 0x0b100100786e7fae */ /* 0x0005e2000b981808 */
[C---:B------:R-:W-:Y:S01]  /*4290*/  IMAD.U32 R88, R96.reuse, 0x2, R9 ;  /* 0x0000000260587824 */ /* 0x040fe200078e0009 */
[----:B------:R-:W-:Y:S01]  /*42a0*/  LEA R89, R96, R89, 0x1 ;  /* 0x0000005960597211 */ /* 0x000fe200078e08ff */
[C---:B------:R-:W-:Y:S01]  /*42b0*/  VIADD R9, R97.reuse, 0x40 ;  /* 0x0000004061097836 */ /* 0x040fe20000000000 */
[----:B------:R2:W-:Y:S01]  /*42c0*/  LDGSTS.E.BYPASS.128 [R110+0xba00], desc[UR8][R118.64+0x100] ;  /* 0x0ba00100766e7fae */ /* 0x0005e2000b981808 */
[----:B-1----:R-:W-:Y:S01]  /*42d0*/  IADD3 R16, PT, PT, R8, 0x500, RZ ;  /* 0x0000050008107810 */ /* 0x002fe20007ffe0ff */
[----:B------:R-:W-:Y:S01]  /*42e0*/  VIADD R23, R97, 0x3f20 ;  /* 0x00003f2061177836 */ /* 0x000fe20000000000 */
[C---:B------:R-:W-:Y:S01]  /*42f0*/  LEA R93, R96.reuse, R93, 0x1 ;  /* 0x0000005d605d7211 */ /* 0x040fe200078e08ff */
[----:B------:R2:W-:Y:S01]  /*4300*/  LDGSTS.E.BYPASS.128 [R110+0xc300], desc[UR8][R116.64+0x100] ;  /* 0x0c300100746e7fae */ /* 0x0005e2000b981808 */
[----:B------:R-:W-:Y:S01]  /*4310*/  LEA R82, R96, R9, 0x1 ;  /* 0x0000000960527211 */ /* 0x000fe200078e08ff */
[----:B------:R-:W-:Y:S01]  /*4320*/  IMAD.U32 R103, R95, 0x2, R16 ;  /* 0x000000025f677824 */ /* 0x000fe200078e0010 */
[C---:B------:R-:W-:Y:S01]  /*4330*/  IADD3 R9, PT, PT, R97.reuse, 0x1240, RZ ;  /* 0x0000124061097810 */ /* 0x040fe20007ffe0ff */
[----:B------:R2:W-:Y:S01]  /*4340*/  LDGSTS.E.BYPASS.128 [R110+0xcc00], desc[UR8][R114.64+0x100] ;  /* 0x0cc00100726e7fae */ /* 0x0005e2000b981808 */
[C---:B------:R-:W-:Y:S01]  /*4350*/  VIADD R92, R8.reuse, 0x2d00 ;  /* 0x00002d00085c7836 */ /* 0x040fe20000000000 */
[----:B------:R-:W-:Y:S01]  /*4360*/  IADD3 R99, PT, PT, R97, 0x7e40, RZ ;  /* 0x00007e4061637810 */ /* 0x000fe20007ffe0ff */
[----:B------:R-:W-:Y:S01]  /*4370*/  VIADD R94, R8, 0x3200 ;  /* 0x00003200085e7836 */ /* 0x000fe20000000000 */
[----:B------:R2:W-:Y:S01]  /*4380*/  LDGSTS.E.BYPASS.128 [R110+0xd500], desc[UR8][R112.64+0x100] ;  /* 0x0d500100706e7fae */ /* 0x0005e2000b981808 */
[----:B------:R-:W-:Y:S01]  /*4390*/  LEA R72, R96, R9, 0x1 ;  /* 0x0000000960487211 */ /* 0x000fe200078e08ff */
[----:B------:R-:W-:Y:S01]  /*43a0*/  IMAD.U32 R92, R95, 0x2, R92 ;  /* 0x000000025f5c7824 */ /* 0x000fe200078e005c */
[----:B------:R-:W-:Y:S01]  /*43b0*/  IADD3 R9, PT, PT, R97, 0x960, RZ ;  /* 0x0000096061097810 */ /* 0x000fe20007ffe0ff */
[----:B------:R-:W0:Y:S01]  /*43c0*/  LDGDEPBAR ;  /* 0x00000000000079af */ /* 0x000e220000000000 */
[----:B------:R-:W-:-:S02]  /*43d0*/  IMAD.U32 R94, R95, 0x2, R94 ;  /* 0x000000025f5e7824 */ /* 0x000fc400078e005e */
[----:B------:R-:W-:Y:S01]  /*43e0*/  IMAD.U32 R99, R96, 0x2, R99 ;  /* 0x0000000260637824 */ /* 0x000fe200078e0063 */
[----:B------:R-:W-:-:S06]  /*43f0*/  DEPBAR.LE SB0, 0x2 ;  /* 0x000080800000791a */ /* 0x000fcc0000000000 */
[----:B------:R-:W-:Y:S05]  /*4400*/  WARPSYNC.ALL ;  /* 0x0000000000007948 */ /* 0x000fea0003800000 */
[----:B------:R-:W-:Y:S06]  /*4410*/  BAR.SYNC.DEFER_BLOCKING 0x0 ;  /* 0x0000000000007b1d */ /* 0x000fec0000010000 */
[----:B------:R-:W-:Y:S04]  /*4420*/  LDSM.16.MT88.4 R12, [R109] ;  /* 0x000000006d0c783b */ /* 0x000fe80000004200 */
[----:B------:R-:W1:Y:S04]  /*4430*/  LDSM.16.M88.4 R40, [R108] ;  /* 0x000000006c28783b */ /* 0x000e680000000200 */
[----:B------:R-:W3:Y:S04]  /*4440*/  LDSM.16.M88.4 R16, [R104] ;  /* 0x000000006810783b */ /* 0x000ee80000000200 */
[----:B------:R-:W4:Y:S04]  /*4450*/  LDSM.16.M88.4 R36, [R105] ;  /* 0x000000006924783b */ /* 0x000f280000000200 */
[----:B------:R-:W-:Y:S04]  /*4460*/  LDSM.16.MT88.4 R24, [R103] ;  /* 0x000000006718783b */ /* 0x000fe80000004200 */
[----:B------:R-:W5:Y:S04]  /*4470*/  LDSM.16.M88.4 R28, [R102] ;  /* 0x00000000661c783b */ /* 0x000f680000000200 */
[----:B------:R-:W-:Y:S04]  /*4480*/  LDSM.16.M88.4 R32, [R101] ;  /* 0x000000006520783b */ /* 0x000fe80000000200 */
[----:B------:R-:W-:Y:S04]  /*4490*/  LDSM.16.M88.4 R44, [R82] ;  /* 0x00000000522c783b */ /* 0x000fe80000000200 */
[----:B------:R-:W-:Y:S04]  /*44a0*/  LDSM.16.M88.4 R48, [R73] ;  /* 0x000000004930783b */ /* 0x000fe80000000200 */
[----:B------:R-:W-:Y:S01]  /*44b0*/  LDSM.16.M88.4 R52, [R72] ;  /* 0x000000004834783b */ /* 0x000fe20000000200 */
[C---:B-1----:R-:W-:Y:S08]  /*44c0*/  HMMA.16816.F16 R20, R12.reuse, R40, RZ ;  /* 0x000000280c14723c */ /* 0x042ff000000008ff */
[C---:B------:R-:W-:Y:S01]  /*44d0*/  HMMA.16816.F16 R66, R12.reuse, R42, RZ ;  /* 0x0000002a0c42723c */ /* 0x040fe200000008ff */
[----:B------:R-:W1:Y:S07]  /*44e0*/  LDSM.16.M88.4 R40, [R88] ;  /* 0x000000005828783b */ /* 0x000e6e0000000200 */
[C---:B---3--:R-:W-:Y:S08]  /*44f0*/  HMMA.16816.F16 R16, R12.reuse, R16, RZ ;  /* 0x000000100c10723c */ /* 0x048ff000000008ff */
[----:B----4-:R-:W-:Y:S01]  /*4500*/  HMMA.16816.F16 R68, R12, R36, RZ ;  /* 0x000000240c44723c */ /* 0x010fe200000008ff */
[----:B------:R-:W-:-:S05]  /*4510*/  IADD3 R36, PT, PT, R8, 0xa00, RZ ;  /* 0x00000a0008247810 */ /* 0x000fca0007ffe0ff */
[----:B------:R-:W-:Y:S02]  /*4520*/  IMAD.U32 R83, R95, 0x2, R36 ;  /* 0x000000025f537824 */ /* 0x000fe400078e0024 */
[C---:B------:R-:W-:Y:S03]  /*4530*/  HMMA.16816.F16 R70, R12.reuse, R38, RZ ;  /* 0x000000260c46723c */ /* 0x040fe600000008ff */
[----:B------:R-:W3:Y:S05]  /*4540*/  LDSM.16.MT88.4 R36, [R83] ;  /* 0x000000005324783b */ /* 0x000eea0000004200 */
[----:B------:R-:W-:Y:S01]  /*4550*/  HMMA.16816.F16 R62, R12, R18, RZ ;  /* 0x000000120c3e723c */ /* 0x000fe200000008ff */
[----:B------:R-:W-:-:S02]  /*4560*/  VIADD R13, R97, 0x60 ;  /* 0x00000060610d7836 */ /* 0x000fc40000000000 */
[----:B------:R-:W-:Y:S02]  /*4570*/  VIADD R14, R8, 0xf00 ;  /* 0x00000f00080e7836 */ /* 0x000fe40000000000 */
[C---:B------:R-:W-:Y:S02]  /*4580*/  IMAD.U32 R18, R96.reuse, 0x2, R13 ;  /* 0x0000000260127824 */ /* 0x040fe400078e000d */
[----:B------:R-:W-:Y:S01]  /*4590*/  VIADD R13, R97, 0x1260 ;  /* 0x00001260610d7836 */ /* 0x000fe20000000000 */
[----:B-----5:R-:W-:Y:S01]  /*45a0*/  HMMA.16816.F16 R20, R24, R28, R20 ;  /* 0x0000001c1814723c */ /* 0x020fe20000000814 */
[----:B------:R-:W-:Y:S02]  /*45b0*/  IMAD.U32 R14, R95, 0x2, R14 ;  /* 0x000000025f0e7824 */ /* 0x000fe400078e000e */
[----:B------:R-:W-:Y:S02]  /*45c0*/  IMAD.U32 R12, R96, 0x2, R13 ;  /* 0x00000002600c7824 */ /* 0x000fe400078e000d */
[----:B------:R-:W-:-:S03]  /*45d0*/  VIADD R13, R97, 0x3600 ;  /* 0x00003600610d7836 */ /* 0x000fc60000000000 */
[----:B-1----:R-:W-:Y:S01]  /*45e0*/  HMMA.16816.F16 R60, R24, R40, R16 ;  /* 0x00000028183c723c */ /* 0x002fe20000000810 */
[C---:B------:R-:W-:Y:S01]  /*45f0*/  LEA R16, R96.reuse, R9, 0x1 ;  /* 0x0000000960107211 */ /* 0x040fe200078e08ff */
[C---:B------:R-:W-:Y:S01]  /*4600*/  VIADD R9, R97.reuse, 0x3f00 ;  /* 0x00003f0061097836 */ /* 0x040fe20000000000 */
[----:B------:R-:W-:Y:S01]  /*4610*/  IADD3 R17, PT, PT, R97, 0x4800, RZ ;  /* 0x0000480061117810 */ /* 0x000fe20007ffe0ff */
[----:B------:R-:W-:-:S03]  /*4620*/  IMAD.U32 R13, R96, 0x2, R13 ;  /* 0x00000002600d7824 */ /* 0x000fc600078e000d */
[C---:B------:R-:W-:Y:S01]  /*4630*/  LEA R9, R96.reuse, R9, 0x1 ;  /* 0x0000000960097211 */ /* 0x040fe200078e08ff */
[----:B------:R-:W-:Y:S01]  /*4640*/  HMMA.16816.F16 R66, R24, R30, R66 ;  /* 0x0000001e1842723c */ /* 0x000fe20000000842 */
[----:B------:R-:W-:Y:S01]  /*4650*/  LDSM.16.MT88.4 R28, [R14] ;  /* 0x000000000e1c783b */ /* 0x000fe20000004200 */
[----:B------:R-:W-:-:S06]  /*4660*/  IMAD.U32 R17, R96, 0x2, R17 ;  /* 0x0000000260117824 */ /* 0x000fcc00078e0011 */
[C---:B------:R-:W-:Y:S08]  /*4670*/  HMMA.16816.F16 R68, R24.reuse, R32, R68 ;  /* 0x000000201844723c */ /* 0x040ff00000000844 */
[C---:B------:R-:W-:Y:S01]  /*4680*/  HMMA.16816.F16 R70, R24.reuse, R34, R70 ;  /* 0x000000221846723c */ /* 0x040fe20000000846 */
[----:B------:R-:W1:Y:S07]  /*4690*/  LDSM.16.M88.4 R32, [R18] ;  /* 0x000000001220783b */ /* 0x000e6e0000000200 */
[----:B------:R-:W-:Y:S01]  /*46a0*/  HMMA.16816.F16 R62, R24, R42, R62 ;  /* 0x0000002a183e723c */ /* 0x000fe2000000083e */
[----:B------:R-:W4:Y:S04]  /*46b0*/  LDSM.16.M88.4 R24, [R16] ;  /* 0x000000001018783b */ /* 0x000f280000000200 */
[----:B------:R-:W5:Y:S03]  /*46c0*/  LDSM.16.M88.4 R40, [R12] ;  /* 0x000000000c28783b */ /* 0x000f660000000200 */
[----:B---3--:R-:W-:Y:S01]  /*46d0*/  HMMA.16816.F16 R44, R36, R44, R20 ;  /* 0x0000002c242c723c */ /* 0x008fe20000000814 */
[----:B------:R-:W-:Y:S01]  /*46e0*/  @!PT LDS RZ, [RZ] ;  /* 0x00000000fffff984 */ /* 0x000fe20000000800 */
[----:B------:R-:W-:Y:S01]  /*46f0*/  @!PT LDS RZ, [RZ] ;  /* 0x00000000fffff984 */ /* 0x000fe20000000800 */
[----:B------:R-:W-:Y:S01]  /*4700*/  @!PT LDS RZ, [RZ] ;  /* 0x00000000fffff984 */ /* 0x000fe20000000800 */
[----:B------:R-:W-:Y:S01]  /*4710*/  LDGSTS.E.BYPASS.128 [R7], desc[UR8][R58.64] ;  /* 0x000000003a077fae */ /* 0x000fe2000b981808 */
[----:B------:R-:W-:-:S02]  /*4720*/  IADD3 R20, PT, PT, R8, 0x1400, RZ ;  /* 0x0000140008147810 */ /* 0x000fc40007ffe0ff */
[----:B------:R-:W-:Y:S01]  /*4730*/  IADD3 R21, PT, PT, R97, 0x3620, RZ ;  /* 0x0000362061157810 */ /* 0x000fe20007ffe0ff */
[----:B------:R3:W-:Y:S02]  /*4740*/  LDGSTS.E.BYPASS.128 [R7+0xa00], desc[UR8][R56.64] ;  /* 0x00a0000038077fae */ /* 0x0007e4000b981808 */
[----:B------:R-:W-:Y:S01]  /*4750*/  IMAD.U32 R15, R95, 0x2, R20 ;  /* 0x000000025f0f7824 */ /* 0x000fe200078e0014 */
[----:B------:R-:W-:Y:S01]  /*4760*/  HMMA.16816.F16 R66, R36, R46, R66 ;  /* 0x0000002e2442723c */ /* 0x000fe20000000842 */
[----:B------:R-:W-:Y:S01]  /*4770*/  LDGSTS.E.BYPASS.128 [R110+0x3c00], desc[UR8][R122.64+0x180] ;  /* 0x03c001807a6e7fae */ /* 0x000fe2000b981808 */
[----:B------:R-:W-:-:S03]  /*4780*/  VIADD R20, R8, 0x1900 ;  /* 0x0000190008147836 */ /* 0x000fc60000000000 */
[----:B------:R-:W-:Y:S01]  /*4790*/  LDGSTS.E.BYPASS.128 [R110+0x4500], desc[UR8][R120.64+0x180] ;  /* 0x04500180786e7fae */ /* 0x000fe2000b981808 */
[----:B------:R-:W-:Y:S01]  /*47a0*/  IMAD.U32 R19, R95, 0x2, R20 ;  /* 0x000000025f137824 */ /* 0x000fe200078e0014 */
[C---:B------:R-:W-:Y:S01]  /*47b0*/  LEA R20, R96.reuse, R21, 0x1 ;  /* 0x0000001560147211 */ /* 0x040fe200078e08ff */
[C---:B------:R-:W-:Y:S01]  /*47c0*/  HMMA.16816.F16 R68, R36.reuse, R48, R68 ;  /* 0x000000302444723c */ /* 0x040fe20000000844 */
[----:B------:R-:W-:Y:S01]  /*47d0*/  LDGSTS.E.BYPASS.128 [R110+0x4e00], desc[UR8][R118.64+0x180] ;  /* 0x04e00180766e7fae */ /* 0x000fe2000b981808 */
[C---:B------:R-:W-:Y:S02]  /*47e0*/  IMAD.U32 R21, R96.reuse, 0x2, R23 ;  /* 0x0000000260157824 */ /* 0x040fe400078e0017 */
[----:B------:R-:W-:Y:S01]  /*47f0*/  VIADD R23, R97, 0x4820 ;  /* 0x0000482061177836 */ /* 0x000fe20000000000 */
[----:B------:R-:W-:Y:S03]  /*4800*/  LDGSTS.E.BYPASS.128 [R110+0x5700], desc[UR8][R116.64+0x180] ;  /* 0x05700180746e7fae */ /* 0x000fe6000b981808 */
[----:B------:R-:W-:Y:S01]  /*4810*/  HMMA.16816.F16 R70, R36, R50, R70 ;  /* 0x000000322446723c */ /* 0x000fe20000000846 */
[----:B------:R-:W-:Y:S01]  /*4820*/  LDGSTS.E.BYPASS.128 [R110+0x6000], desc[UR8][R114.64+0x180] ;  /* 0x06000180726e7fae */ /* 0x000fe2000b981808 */
[----:B------:R-:W-:-:S03]  /*4830*/  LEA R23, R96, R23, 0x1 ;  /* 0x0000001760177211 */ /* 0x000fc600078e08ff */
[----:B------:R-:W-:Y:S03]  /*4840*/  LDGSTS.E.BYPASS.128 [R110+0x6900], desc[UR8][R112.64+0x180] ;  /* 0x06900180706e7fae */ /* 0x000fe6000b981808 */
[C---:B------:R-:W-:Y:S01]  /*4850*/  HMMA.16816.F16 R60, R36.reuse, R52, R60 ;  /* 0x00000034243c723c */ /* 0x040fe2000000083c */
[----:B------:R-:W0:Y:S07]  /*4860*/  LDGDEPBAR ;  /* 0x00000000000079af */ /* 0x000e2e0000000000 */
[----:B------:R-:W-:Y:S08]  /*4870*/  HMMA.16816.F16 R62, R36, R54, R62 ;  /* 0x00000036243e723c */ /* 0x000ff0000000083e */
[C---:B-1----:R-:W-:Y:S08]  /*4880*/  HMMA.16816.F16 R64, R28.reuse, R32, R44 ;  /* 0x000000201c40723c */ /* 0x042ff0000000082c */
[----:B------:R-:W-:Y:S01]  /*4890*/  HMMA.16816.F16 R66, R28, R34, R66 ;  /* 0x000000221c42723c */ /* 0x000fe20000000842 */
[----:B------:R-:W-:-:S04]  /*48a0*/  DEPBAR.LE SB0, 0x2 ;  /* 0x000080800000791a */ /* 0x000fc80000000000 */
[----:B------:R-:W-:Y:S03]  /*48b0*/  BAR.SYNC.DEFER_BLOCKING 0x0 ;  /* 0x0000000000007b1d */ /* 0x000fe60000010000 */
[C---:B----4-:R-:W-:Y:S08]  /*48c0*/  HMMA.16816.F16 R68, R28.reuse, R24, R68 ;  /* 0x000000181c44723c */ /* 0x050ff00000000844 */
[C---:B------:R-:W-:Y:S08]  /*48d0*/  HMMA.16816.F16 R70, R28.reuse, R26, R70 ;  /* 0x0000001a1c46723c */ /* 0x040ff00000000846 */
[C---:B-----5:R-:W-:Y:S01]  /*48e0*/  HMMA.16816.F16 R40, R28.reuse, R40, R60 ;  /* 0x000000281c28723c */ /* 0x060fe2000000083c */
[----:B------:R-:W-:Y:S07]  /*48f0*/  LDSM.16.MT88.4 R44, [R15] ;  /* 0x000000000f2c783b */ /* 0x000fee0000004200 */
[----:B------:R-:W-:Y:S01]  /*4900*/  HMMA.16816.F16 R42, R28, R42, R62 ;  /* 0x0000002a1c2a723c */ /* 0x000fe2000000083e */
[----:B------:R-:W1:Y:S04]  /*4910*/  LDSM.16.M88.4 R48, [R13] ;  /* 0x000000000d30783b */ /* 0x000e680000000200 */
[----:B------:R-:W4:Y:S04]  /*4920*/  LDSM.16.M88.4 R52, [R9] ;  /* 0x000000000934783b */ /* 0x000f280000000200 */
[----:B---3--:R-:W3:Y:S04]  /*4930*/  LDSM.16.M88.4 R56, [R17] ;  /* 0x000000001138783b */ /* 0x008ee80000000200 */
[----:B------:R-:W-:Y:S04]  /*4940*/  LDSM.16.MT88.4 R24, [R19] ;  /* 0x000000001318783b */ /* 0x000fe80000004200 */
[----:B------:R-:W5:Y:S04]  /*4950*/  LDSM.16.M88.4 R32, [R20] ;  /* 0x000000001420783b */ /* 0x000f680000000200 */
[----:B------:R-:W2:Y:S04]  /*4960*/  LDSM.16.M88.4 R36, [R21] ;  /* 0x000000001524783b */ /* 0x000ea80000000200 */
[----:B------:R-:W2:Y:S01]  /*4970*/  LDSM.16.M88.4 R28, [R23] ;  /* 0x00000000171c783b */ /* 0x000ea20000000200 */
[----:B-1----:R-:W-:Y:S01]  /*4980*/  HMMA.16816.F16 R48, R44, R48, R64 ;  /* 0x000000302c30723c */ /* 0x002fe20000000840 */
[----:B------:R-:W-:-:S05]  /*4990*/  VIADD R65, R97, 0x3f60 ;  /* 0x00003f6061417836 */ /* 0x000fca0000000000 */
[----:B------:R-:W-:Y:S02]  /*49a0*/  LEA R65, R96, R65, 0x1 ;  /* 0x0000004160417211 */ /* 0x000fe400078e08ff */
[C---:B------:R-:W-:Y:S08]  /*49b0*/  HMMA.16816.F16 R50, R44.reuse, R50, R66 ;  /* 0x000000322c32723c */ /* 0x040ff00000000842 */
[----:B----4-:R-:W-:Y:S01]  /*49c0*/  HMMA.16816.F16 R52, R44, R52, R68 ;  /* 0x000000342c34723c */ /* 0x010fe20000000844 */
[----:B------:R-:W-:-:S04]  /*49d0*/  VIADD R69, R97, 0x3f40 ;  /* 0x00003f4061457836 */ /* 0x000fc80000000000 */
[----:B------:R-:W-:-:S03]  /*49e0*/  IMAD.U32 R69, R96, 0x2, R69 ;  /* 0x0000000260457824 */ /* 0x000fc600078e0045 */
[----:B---3--:R-:W-:Y:S01]  /*49f0*/  HMMA.16816.F16 R74, R44, R56, R40 ;  /* 0x000000382c4a723c */ /* 0x008fe20000000828 */
[----:B------:R-:W-:-:S04]  /*4a00*/  VIADD R41, R97, 0x4860 ;  /* 0x0000486061297836 */ /* 0x000fc80000000000 */
[----:B------:R-:W-:-:S03]  /*4a10*/  IMAD.U32 R64, R96, 0x2, R41 ;  /* 0x0000000260407824 */ /* 0x000fc600078e0029 */
[----:B------:R-:W-:Y:S02]  /*4a20*/  HMMA.16816.F16 R54, R44, R54, R70 ;  /* 0x000000362c36723c */ /* 0x000fe40000000846 */
[----:B------:R-:W-:Y:S06]  /*4a30*/  LDSM.16.M88.4 R60, [R64] ;  /* 0x00000000403c783b */ /* 0x000fec0000000200 */
[----:B-----5:R-:W-:Y:S01]  /*4a40*/  HMMA.16816.F16 R78, R24, R32, R48 ;  /* 0x00000020184e723c */ /* 0x020fe20000000830 */
[----:B------:R-:W-:Y:S01]  /*4a50*/  VIADD R32, R8, 0x1e00 ;  /* 0x00001e0008207836 */ /* 0x000fe20000000000 */
[----:B------:R-:W-:-:S04]  /*4a60*/  IADD3 R33, PT, PT, R97, 0x3640, RZ ;  /* 0x0000364061217810 */ /* 0x000fc80007ffe0ff */
[----:B------:R-:W-:Y:S01]  /*4a70*/  LEA R71, R95, R32, 0x1 ;  /* 0x000000205f477211 */ /* 0x000fe200078e08ff */
[----:B------:R-:W-:Y:S01]  /*4a80*/  IMAD.U32 R70, R96, 0x2, R33 ;  /* 0x0000000260467824 */ /* 0x000fe200078e0021 */
[----:B------:R-:W-:Y:S01]  /*4a90*/  HMMA.16816.F16 R80, R24, R34, R50 ;  /* 0x000000221850723c */ /* 0x000fe20000000832 */
[----:B------:R-:W-:Y:S02]  /*4aa0*/  VIADD R35, R97, 0x4840 ;  /* 0x0000484061237836 */ /* 0x000fe40000000000 */
[----:B------:R-:W-:-:S03]  /*4ab0*/  VIADD R34, R8, 0x2300 ;  /* 0x0000230008227836 */ /* 0x000fc60000000000 */
[C---:B------:R-:W-:Y:S01]  /*4ac0*/  LEA R68, R96.reuse, R35, 0x1 ;  /* 0x0000002360447211 */ /* 0x040fe200078e08ff */
[----:B------:R-:W-:Y:S01]  /*4ad0*/  IMAD.U32 R67, R95, 0x2, R34 ;  /* 0x000000025f437824 */ /* 0x000fe200078e0022 */
[C---:B--2---:R-:W-:Y:S01]  /*4ae0*/  HMMA.16816.F16 R84, R24.reuse, R36, R52 ;  /* 0x000000241854723c */ /* 0x044fe20000000834 */
[----:B------:R-:W-:Y:S01]  /*4af0*/  IADD3 R37, PT, PT, R97, 0x3660, RZ ;  /* 0x0000366061257810 */ /* 0x000fe20007ffe0ff */
[----:B------:R-:W-:Y:S04]  /*4b00*/  LDSM.16.MT88.4 R32, [R71] ;  /* 0x000000004720783b */ /* 0x000fe80000004200 */
[----:B------:R-:W-:Y:S01]  /*4b10*/  IMAD.U32 R66, R96, 0x2, R37 ;  /* 0x0000000260427824 */ /* 0x000fe200078e0025 */
[----:B------:R-:W-:Y:S01]  /*4b20*/  LDSM.16.MT88.4 R48, [R67] ;  /* 0x000000004330783b */ /* 0x000fe20000004200 */
[----:B------:R-:W-:Y:S01]  /*4b30*/  HMMA.16816.F16 R74, R24, R28, R74 ;  /* 0x0000001c184a723c */ /* 0x000fe2000000084a */
[----:B------:R-:W-:-:S04]  /*4b40*/  IADD3 R28, P2, PT, R124, 0x6c000, RZ ;  /* 0x0006c0007c1c7810 */ /* 0x000fc80007f5e0ff */
[----:B------:R-:W-:-:S03]  /*4b50*/  IADD3.X R29, PT, PT, RZ, R125, RZ, P2, !PT ;  /* 0x0000007dff1d7210 */ /* 0x000fc600017fe4ff */
[----:B------:R-:W-:Y:S01]  /*4b60*/  HMMA.16816.F16 R76, R44, R58, R42 ;  /* 0x0000003a2c4c723c */ /* 0x000fe2000000082a */
[----:B------:R-:W1:Y:S04]  /*4b70*/  LDSM.16.M88.4 R40, [R69] ;  /* 0x000000004528783b */ /* 0x000e680000000200 */
[----:B------:R-:W-:Y:S03]  /*4b80*/  LDSM.16.M88.4 R44, [R68] ;  /* 0x00000000442c783b */ /* 0x000fe60000000200 */
[C---:B------:R-:W-:Y:S01]  /*4b90*/  HMMA.16816.F16 R86, R24.reuse, R38, R54 ;  /* 0x000000261856723c */ /* 0x040fe20000000836 */
[----:B------:R-:W2:Y:S04]  /*4ba0*/  LDSM.16.M88.4 R36, [R70] ;  /* 0x000000004624783b */ /* 0x000ea80000000200 */
[----:B------:R-:W3:Y:S04]  /*4bb0*/  LDSM.16.M88.4 R52, [R66] ;  /* 0x000000004234783b */ /* 0x000ee80000000200 */
[----:B------:R-:W4:Y:S03]  /*4bc0*/  LDSM.16.M88.4 R56, [R65] ;  /* 0x000000004138783b */ /* 0x000f260000000200 */
[----:B------:R-:W-:Y:S01]  /*4bd0*/  HMMA.16816.F16 R76, R24, R30, R76 ;  /* 0x0000001e184c723c */ /* 0x000fe2000000084c */
[----:B------:R-:W-:Y:S01]  /*4be0*/  @!PT LDS RZ, [RZ] ;  /* 0x00000000fffff984 */ /* 0x000fe20000000800 */
[----:B------:R-:W-:Y:S01]  /*4bf0*/  @!PT LDS RZ, [RZ] ;  /* 0x00000000fffff984 */ /* 0x000fe20000000800 */
[----:B------:R-:W-:Y:S01]  /*4c00*/  @!PT LDS RZ, [RZ] ;  /* 0x00000000fffff984 */ /* 0x000fe20000000800 */
[----:B------:R5:W-:Y:S01]  /*4c10*/  LDGSTS.E.BYPASS.128 [R7+0x1400], desc[UR8][R90.64] ;  /* 0x014000005a077fae */ /* 0x000be2000b981808 */
[----:B------:R-:W-:Y:S01]  /*4c20*/  VIADD R24, R8, 0x2800 ;  /* 0x0000280008187836 */ /* 0x000fe20000000000 */
[----:B------:R-:W-:-:S02]  /*4c30*/  IADD3 R25, PT, PT, R97, 0x6c00, RZ ;  /* 0x00006c0061197810 */ /* 0x000fc40007ffe0ff */
[----:B------:R4:W-:Y:S04]  /*4c40*/  LDGSTS.E.BYPASS.128 [R7+0x1e00], desc[UR8][R28.64] ;  /* 0x01e000001c077fae */ /* 0x0009e8000b981808 */
[----:B------:R-:W-:Y:S04]  /*4c50*/  LDGSTS.E.BYPASS.128 [R110+0x7200], desc[UR8][R122.64+0x200] ;  /* 0x072002007a6e7fae */ /* 0x000fe8000b981808 */
[----:B------:R-:W-:Y:S01]  /*4c60*/  LDGSTS.E.BYPASS.128 [R110+0x7b00], desc[UR8][R120.64+0x200] ;  /* 0x07b00200786e7fae */ /* 0x000fe2000b981808 */
[----:B-----5:R-:W-:-:S03]  /*4c70*/  IADD3 R91, PT, PT, R97, 0x6c20, RZ ;  /* 0x00006c20615b7810 */ /* 0x020fc60007ffe0ff */
[----:B------:R-:W-:Y:S01]  /*4c80*/  LDGSTS.E.BYPASS.128 [R110+0x8400], desc[UR8][R118.64+0x200] ;  /* 0x08400200766e7fae */ /* 0x000fe2000b981808 */
[----:B------:R-:W-:-:S03]  /*4c90*/  LEA R91, R96, R91, 0x1 ;  /* 0x0000005b605b7211 */ /* 0x000fc600078e08ff */
[----:B------:R-:W-:Y:S01]  /*4ca0*/  LDGSTS.E.BYPASS.128 [R110+0x8d00], desc[UR8][R116.64+0x200] ;  /* 0x08d00200746e7fae */ /* 0x000fe2000b981808 */
[C---:B-1----:R-:W-:Y:S01]  /*4cb0*/  HMMA.16816.F16 R40, R32.reuse, R40, R84 ;  /* 0x000000282028723c */ /* 0x042fe20000000854 */
[----:B------:R-:W-:Y:S01]  /*4cc0*/  IMAD.U32 R85, R95, 0x2, R24 ;  /* 0x000000025f557824 */ /* 0x000fe200078e0018 */
[----:B------:R-:W-:Y:S01]  /*4cd0*/  LEA R84, R96, R25, 0x1 ;  /* 0x0000001960547211 */ /* 0x000fe200078e08ff */
[----:B------:R-:W-:Y:S04]  /*4ce0*/  LDGSTS.E.BYPASS.128 [R110+0x9600], desc[UR8][R114.64+0x200] ;  /* 0x09600200726e7fae */ /* 0x000fe8000b981808 */
[----:B------:R-:W-:Y:S01]  /*4cf0*/  LDGSTS.E.BYPASS.128 [R110+0x9f00], desc[UR8][R112.64+0x200] ;  /* 0x09f00200706e7fae */ /* 0x000fe2000b981808 */
[C---:B--2---:R-:W-:Y:S03]  /*4d00*/  HMMA.16816.F16 R36, R32.reuse, R36, R78 ;  /* 0x000000242024723c */ /* 0x044fe6000000084e */
[----:B------:R-:W0:Y:S05]  /*4d10*/  LDGDEPBAR ;  /* 0x00000000000079af */ /* 0x000e2a0000000000 */
[C---:B------:R-:W-:Y:S08]  /*4d20*/  HMMA.16816.F16 R38, R32.reuse, R38, R80 ;  /* 0x000000262026723c */ /* 0x040ff00000000850 */
[----:B------:R-:W-:Y:S01]  /*4d30*/  HMMA.16816.F16 R42, R32, R42, R86 ;  /* 0x0000002a202a723c */ /* 0x000fe20000000856 */
[----:B------:R-:W-:-:S05]  /*4d40*/  VIADD R87, R97, 0x7e00 ;  /* 0x00007e0061577836 */ /* 0x000fca0000000000 */
[----:B------:R-:W-:Y:S02]  /*4d50*/  LEA R87, R96, R87, 0x1 ;  /* 0x0000005760577211 */ /* 0x000fe400078e08ff */
[----:B------:R-:W-:Y:S01]  /*4d60*/  HMMA.16816.F16 R44, R32, R44, R74 ;  /* 0x0000002c202c723c */ /* 0x000fe2000000084a */
[----:B------:R-:W-:-:S04]  /*4d70*/  DEPBAR.LE SB0, 0x2 ;  /* 0x000080800000791a */ /* 0x000fc80000000000 */
[----:B------:R-:W-:Y:S03]  /*4d80*/  BAR.SYNC.DEFER_BLOCKING 0x0 ;  /* 0x0000000000007b1d */ /* 0x000fe60000010000 */
[----:B------:R-:W-:Y:S01]  /*4d90*/  HMMA.16816.F16 R46, R32, R46, R76 ;  /* 0x0000002e202e723c */ /* 0x000fe2000000084c */
[----:B------:R-:W-:-:S05]  /*4da0*/  VIADD R33, R97, 0x7500 ;  /* 0x0000750061217836 */ /* 0x000fca0000000000 */
[C---:B------:R-:W-:Y:S02]  /*4db0*/  LEA R86, R96.reuse, R33, 0x1 ;  /* 0x0000002160567211 */ /* 0x040fe400078e08ff */
[C---:B---3--:R-:W-:Y:S08]  /*4dc0*/  HMMA.16816.F16 R36, R48.reuse, R52, R36 ;  /* 0x000000343024723c */ /* 0x048ff00000000824 */
[C---:B------:R-:W-:Y:S01]  /*4dd0*/  HMMA.16816.F16 R54, R48.reuse, R54, R38 ;  /* 0x000000363036723c */ /* 0x040fe20000000826 */
[----:B------:R-:W-:Y:S07]  /*4de0*/  LDSM.16.MT88.4 R24, [R85] ;  /* 0x000000005518783b */ /* 0x000fee0000004200 */
[C---:B----4-:R-:W-:Y:S01]  /*4df0*/  HMMA.16816.F16 R40, R48.reuse, R56, R40 ;  /* 0x000000383028723c */ /* 0x050fe20000000828 */
[----:B------:R-:W1:Y:S04]  /*4e00*/  LDSM.16.M88.4 R28, [R84] ;  /* 0x00000000541c783b */ /* 0x000e680000000200 */
[----:B------:R-:W2:Y:S03]  /*4e10*/  LDSM.16.M88.4 R32, [R86] ;  /* 0x000000005620783b */ /* 0x000ea60000000200 */
[C---:B------:R-:W-:Y:S08]  /*4e20*/  HMMA.16816.F16 R58, R48.reuse, R58, R42 ;  /* 0x0000003a303a723c */ /* 0x040ff0000000082a */
[C---:B------:R-:W-:Y:S08]  /*4e30*/  HMMA.16816.F16 R60, R48.reuse, R60, R44 ;  /* 0x0000003c303c723c */ /* 0x040ff0000000082c */
[----:B------:R-:W-:Y:S01]  /*4e40*/  HMMA.16816.F16 R62, R48, R62, R46 ;  /* 0x0000003e303e723c */ /* 0x000fe2000000082e */
[----:B------:R-:W-:Y:S07]  /*4e50*/  LDSM.16.M88.4 R48, [R91] ;  /* 0x000000005b30783b */ /* 0x000fee0000000200 */
[----:B-1----:R-:W-:Y:S01]  /*4e60*/  HMMA.16816.F16 R56, R24, R28, R36 ;  /* 0x0000001c1838723c */ /* 0x002fe20000000824 */
[----:B------:R-:W-:Y:S01]  /*4e70*/  VIADD R29, R97, 0x7520 ;  /* 0x00007520611d7836 */ /* 0x000fe20000000000 */
[----:B------:R-:W1:Y:S03]  /*4e80*/  LDSM.16.M88.4 R36, [R87] ;  /* 0x000000005724783b */ /* 0x000e660000000200 */
[----:B------:R-:W-:-:S03]  /*4e90*/  IMAD.U32 R90, R96, 0x2, R29 ;  /* 0x00000002605a7824 */ /* 0x000fc600078e001d */
[C---:B------:R-:W-:Y:S01]  /*4ea0*/  HMMA.16816.F16 R74, R24.reuse, R30, R54 ;  /* 0x0000001e184a723c */ /* 0x040fe20000000836 */
[----:B------:R-:W3:Y:S04]  /*4eb0*/  LDSM.16.MT88.4 R28, [R92] ;  /* 0x000000005c1c783b */ /* 0x000ee80000004200 */
[----:B------:R-:W4:Y:S03]  /*4ec0*/  LDSM.16.M88.4 R44, [R90] ;  /* 0x000000005a2c783b */ /* 0x000f260000000200 */
[C---:B--2---:R-:W-:Y:S01]  /*4ed0*/  HMMA.16816.F16 R76, R24.reuse, R32, R40 ;  /* 0x00000020184c723c */ /* 0x044fe20000000828 */
[----:B------:R-:W2:Y:S04]  /*4ee0*/  LDSM.16.M88.4 R40, [R89] ;  /* 0x000000005928783b */ /* 0x000ea80000000200 */
[----:B------:R-:W-:Y:S03]  /*4ef0*/  LDSM.16.MT88.4 R52, [R94] ;  /* 0x000000005e34783b */ /* 0x000fe60000004200 */
[C---:B------:R-:W-:Y:S01]  /*4f00*/  HMMA.16816.F16 R78, R24.reuse, R34, R58 ;  /* 0x00000022184e723c */ /* 0x040fe2000000083a */
[----:B------:R-:W5:Y:S07]  /*4f10*/  LDSM.16.M88.4 R32, [R93] ;  /* 0x000000005d20783b */ /* 0x000f6e0000000200 */
[C---:B-1----:R-:W-:Y:S08]  /*4f20*/  HMMA.16816.F16 R36, R24.reuse, R36, R60 ;  /* 0x000000241824723c */ /* 0x042ff0000000083c */
[----:B------:R-:W-:Y:S01]  /*4f30*/  HMMA.16816.F16 R38, R24, R38, R62 ;  /* 0x000000261826723c */ /* 0x000fe2000000083e */
[----:B------:R-:W-:-:S02]  /*4f40*/  VIADD R25, R97, 0x7540 ;  /* 0x0000754061197836 */ /* 0x000fc40000000000 */
[----:B------:R-:W-:Y:S02]  /*4f50*/  VIADD R24, R8, 0x3700 ;  /* 0x0000370008187836 */ /* 0x000fe40000000000 */
[----:B------:R-:W-:Y:S01]  /*4f60*/  VIADD R27, R97, 0x6c60 ;  /* 0x00006c60611b7836 */ /* 0x000fe20000000000 */
[C---:B------:R-:W-:Y:S01]  /*4f70*/  LEA R100, R96.reuse, R25, 0x1 ;  /* 0x0000001960647211 */ /* 0x040fe200078e08ff */
[----:B------:R-:W-:Y:S01]  /*4f80*/  IMAD R8, R11, 0xf00, R8 ;  /* 0x00000f000b087824 */ /* 0x000fe200078e0208 */
[----:B---3--:R-:W-:Y:S01]  /*4f90*/  HMMA.16816.F16 R48, R28, R48, R56 ;  /* 0x000000301c30723c */ /* 0x008fe20000000838 */
[----:B------:R-:W-:Y:S01]  /*4fa0*/  IMAD.U32 R98, R96, 0x2, R27 ;  /* 0x0000000260627824 */ /* 0x000fe200078e001b */
[----:B------:R-:W-:-:S06]  /*4fb0*/  LEA R95, R95, R24, 0x1 ;  /* 0x000000185f5f7211 */ /* 0x000fcc00078e08ff */
[----:B----4-:R-:W-:Y:S01]  /*4fc0*/  HMMA.16816.F16 R60, R28, R46, R78 ;  /* 0x0000002e1c3c723c */ /* 0x010fe2000000084e */
[----:B------:R-:W-:-:S04]  /*4fd0*/  IADD3 R78, P2, PT, R124, 0x78000, RZ ;  /* 0x000780007c4e7810 */ /* 0x000fc80007f5e0ff */
[----:B------:R-:W-:-:S03]  /*4fe0*/  IADD3.X R79, PT, PT, RZ, R125, RZ, P2, !PT ;  /* 0x0000007dff4f7210 */ /* 0x000fc600017fe4ff */
[C---:B------:R-:W-:Y:S01]  /*4ff0*/  HMMA.16816.F16 R58, R28.reuse, R44, R76 ;  /* 0x0000002c1c3a723c */ /* 0x040fe2000000084c */
[----:B------:R-:W1:Y:S07]  /*5000*/  LDSM.16.M88.4 R44, [R100] ;  /* 0x00000000642c783b */ /* 0x000e6e0000000200 */
[C---:B------:R-:W-:Y:S08]  /*5010*/  HMMA.16816.F16 R56, R28.reuse, R50, R74 ;  /* 0x000000321c38723c */ /* 0x040ff0000000084a */
[C---:B--2---:R-:W-:Y:S08]  /*5020*/  HMMA.16816.F16 R62, R28.reuse, R40, R36 ;  /* 0x000000281c3e723c */ /* 0x044ff00000000824 */
[----:B------:R-:W-:Y:S01]  /*5030*/  HMMA.16816.F16 R76, R28, R42, R38 ;  /* 0x0000002a1c4c723c */ /* 0x000fe20000000826 */
[C---:B------:R-:W-:Y:S01]  /*5040*/  IADD3 R29, PT, PT, R97.reuse, 0x7560, RZ ;  /* 0x00007560611d7810 */ /* 0x040fe20007ffe0ff */
[----:B------:R-:W-:Y:S01]  /*5050*/  VIADD R31, R97, 0x7e60 ;  /* 0x00007e60611f7836 */ /* 0x000fe20000000000 */
[----:B------:R-:W-:Y:S02]  /*5060*/  LDSM.16.M88.4 R40, [R98] ;  /* 0x000000006228783b */ /* 0x000fe40000000200 */
[C---:B------:R-:W-:Y:S01]  /*5070*/  LEA R97, R96.reuse, R29, 0x1 ;  /* 0x0000001d60617211 */ /* 0x040fe200078e08ff */
[----:B------:R-:W-:-:S02]  /*5080*/  IMAD.U32 R96, R96, 0x2, R31 ;  /* 0x0000000260607824 */ /* 0x000fc400078e001f */
[C---:B-----5:R-:W-:Y:S01]  /*5090*/  HMMA.16816.F16 R74, R52.reuse, R32, R48 ;  /* 0x00000020344a723c */ /* 0x060fe20000000830 */
[C---:B------:R-:W-:Y:S01]  /*50a0*/  IADD3 R32, P2, PT, R124.reuse, 0x84000, RZ ;  /* 0x000840007c207810 */ /* 0x040fe20007f5e0ff */
[----:B------:R-:W2:Y:S03]  /*50b0*/  LDSM.16.M88.4 R48, [R99] ;  /* 0x000000006330783b */ /* 0x000ea60000000200 */
[----:B------:R-:W-:Y:S01]  /*50c0*/  IADD3.X R33, PT, PT, RZ, R125, RZ, P2, !PT ;  /* 0x0000007dff217210 */ /* 0x000fe200017fe4ff */
[----:B------:R-:W3:Y:S02]  /*50d0*/  LDSM.16.MT88.4 R28, [R95] ;  /* 0x000000005f1c783b */ /* 0x000ee40000004200 */
[C---:B------:R-:W-:Y:S02]  /*50e0*/  HMMA.16816.F16 R56, R52.reuse, R34, R56 ;  /* 0x000000223438723c */ /* 0x040fe40000000838 */
[----:B------:R-:W4:Y:S04]  /*50f0*/  LDSM.16.M88.4 R24, [R97] ;  /* 0x000000006118783b */ /* 0x000f280000000200 */
[----:B------:R-:W5:Y:S02]  /*5100*/  LDSM.16.M88.4 R36, [R96] ;  /* 0x000000006024783b */ /* 0x000f640000000200 */
[C---:B-1----:R-:W-:Y:S02]  /*5110*/  HMMA.16816.F16 R58, R52.reuse, R44, R58 ;  /* 0x0000002c343a723c */ /* 0x042fe4000000083a */
[----:B------:R-:W-:Y:S01]  /*5120*/  @!PT LDS RZ, [RZ] ;  /* 0x00000000fffff984 */ /* 0x000fe20000000800 */
[----:B------:R-:W-:Y:S01]  /*5130*/  @!PT LDS RZ, [RZ] ;  /* 0x00000000fffff984 */ /* 0x000fe20000000800 */
[----:B------:R-:W-:Y:S01]  /*5140*/  @!PT LDS RZ, [RZ] ;  /* 0x00000000fffff984 */ /* 0x000fe20000000800 */
[----:B------:R1:W-:Y:S04]  /*5150*/  LDGSTS.E.BYPASS.128 [R7+0x2800], desc[UR8][R78.64] ;  /* 0x028000004e077fae */ /* 0x0003e8000b981808 */
[----:B------:R5:W-:Y:S02]  /*5160*/  LDGSTS.E.BYPASS.128 [R7+0x3200], desc[UR8][R32.64] ;  /* 0x0320000020077fae */ /* 0x000be4000b981808 */
[----:B------:R-:W-:Y:S02]  /*5170*/  HMMA.16816.F16 R60, R52, R46, R60 ;  /* 0x0000002e343c723c */ /* 0x000fe4000000083c */
[----:B------:R-:W-:Y:S04]  /*5180*/  LDGSTS.E.BYPASS.128 [R110+0xa800], desc[UR8][R122.64+0x280] ;  /* 0x0a8002807a6e7fae */ /* 0x000fe8000b981808 */
[----:B------:R-:W-:Y:S01]  /*5190*/  LDGSTS.E.BYPASS.128 [R110+0xb100], desc[UR8][R120.64+0x280] ;  /* 0x0b100280786e7fae */ /* 0x000fe2000b981808 */
[----:B-1----:R-:W-:-:S03]  /*51a0*/  IADD3 R78, P2, PT, R124, 0x90000, RZ ;  /* 0x000900007c4e7810 */ /* 0x002fc60007f5e0ff */
[----:B------:R-:W-:Y:S02]  /*51b0*/  LDGSTS.E.BYPASS.128 [R110+0xba00], desc[UR8][R118.64+0x280] ;  /* 0x0ba00280766e7fae */ /* 0x000fe4000b981808 */
[----:B------:R-:W-:Y:S02]  /*51c0*/  IMAD.X R79, RZ, RZ, R125, P2 ;  /* 0x000000ffff4f7224 */ /* 0x000fe400010e067d */
[----:B------:R-:W-:Y:S04]  /*51d0*/  LDGSTS.E.BYPASS.128 [R110+0xc300], desc[UR8][R116.64+0x280] ;  /* 0x0c300280746e7fae */ /* 0x000fe8000b981808 */
[----:B------:R-:W-:Y:S01]  /*51e0*/  LDGSTS.E.BYPASS.128 [R110+0xcc00], desc[UR8][R114.64+0x280] ;  /* 0x0cc00280726e7fae */ /* 0x000fe2000b981808 */
[C---:B--2---:R-:W-:Y:S03]  /*51f0*/  HMMA.16816.F16 R62, R52.reuse, R48, R62 ;  /* 0x00000030343e723c */ /* 0x044fe6000000083e */
[----:B------:R-:W-:Y:S04]  /*5200*/  LDGSTS.E.BYPASS.128 [R110+0xd500], desc[UR8][R112.64+0x280] ;  /* 0x0d500280706e7fae */ /* 0x000fe8000b981808 */
[----:B------:R-:W0:Y:S01]  /*5210*/  LDGDEPBAR ;  /* 0x00000000000079af */ /* 0x000e220000000000 */
[----:B------:R-:W-:Y:S08]  /*5220*/  HMMA.16816.F16 R76, R52, R50, R76 ;  /* 0x00000032344c723c */ /* 0x000ff0000000084c */
[C---:B---3--:R-:W-:Y:S08]  /*5230*/  HMMA.16816.F16 R74, R28.reuse, R40, R74 ;  /* 0x000000281c4a723c */ /* 0x048ff0000000084a */
        /* <DEDUP_REMOVED lines=9> */
[----:B------:R-:W2:Y:S04]  /*52d0*/  LDSM.16.M88.4 R44, [R105] ;  /* 0x00000000692c783b */ /* 0x000ea80000000200 */
[----:B------:R-:W-:Y:S04]  /*52e0*/  LDSM.16.MT88.4 R28, [R103] ;  /* 0x00000000671c783b */ /* 0x000fe80000004200 */
[----:B------:R-:W3:Y:S04]  /*52f0*/  LDSM.16.M88.4 R24, [R102] ;  /* 0x000000006618783b */ /* 0x000ee80000000200 */
[----:B------:R-:W4:Y:S04]  /*5300*/  LDSM.16.M88.4 R40, [R104] ;  /* 0x000000006828783b */ /* 0x000f280000000200 */
[----:B------:R-:W5:Y:S04]  /*5310*/  LDSM.16.M88.4 R36, [R101] ;  /* 0x000000006524783b */ /* 0x000f680000000200 */
[----:B------:R-:W-:Y:S01]  /*5320*/  LDSM.16.M88.4 R52, [R88] ;  /* 0x000000005834783b */ /* 0x000fe20000000200 */
[C---:B-1----:R-:W-:Y:S08]  /*5330*/  HMMA.16816.F16 R74, R32.reuse, R48, R74 ;  /* 0x00000030204a723c */ /* 0x042ff0000000084a */
[C---:B------:R-:W-:Y:S01]  /*5340*/  HMMA.16816.F16 R56, R32.reuse, R50, R56 ;  /* 0x000000322038723c */ /* 0x040fe20000000838 */
[----:B------:R-:W-:Y:S07]  /*5350*/  LDSM.16.MT88.4 R48, [R83] ;  /* 0x000000005330783b */ /* 0x000fee0000004200 */
[C---:B--2---:R-:W-:Y:S08]  /*5360*/  HMMA.16816.F16 R58, R32.reuse, R44, R58 ;  /* 0x0000002c203a723c */ /* 0x044ff0000000083a */
[----:B------:R-:W-:Y:S01]  /*5370*/  HMMA.16816.F16 R60, R32, R46, R60 ;  /* 0x0000002e203c723c */ /* 0x000fe2000000083c */
[----:B------:R-:W1:Y:S07]  /*5380*/  LDSM.16.M88.4 R44, [R82] ;  /* 0x00000000522c783b */ /* 0x000e6e0000000200 */
[----:B---3--:R-:W-:Y:S08]  /*5390*/  HMMA.16816.F16 R74, R28, R24, R74 ;  /* 0x000000181c4a723c */ /* 0x008ff0000000084a */
[C---:B----4-:R-:W-:Y:S08]  /*53a0*/  HMMA.16816.F16 R62, R32.reuse, R40, R62 ;  /* 0x00000028203e723c */ /* 0x050ff0000000083e */
[----:B------:R-:W-:Y:S01]  /*53b0*/  HMMA.16816.F16 R76, R32, R42, R76 ;  /* 0x0000002a204c723c */ /* 0x000fe2000000084c */
[----:B------:R-:W2:Y:S04]  /*53c0*/  LDSM.16.M88.4 R40, [R73] ;  /* 0x000000004928783b */ /* 0x000ea80000000200 */
[----:B------:R-:W-:Y:S03]  /*53d0*/  LDSM.16.M88.4 R32, [R12] ;  /* 0x000000000c20783b */ /* 0x000fe60000000200 */
[C---:B------:R-:W-:Y:S01]  /*53e0*/  HMMA.16816.F16 R56, R28.reuse, R26, R56 ;  /* 0x0000001a1c38723c */ /* 0x040fe20000000838 */
[----:B------:R-:W-:Y:S07]  /*53f0*/  LDSM.16.M88.4 R24, [R16] ;  /* 0x000000001018783b */ /* 0x000fee0000000200 */
[----:B-----5:R-:W-:Y:S08]  /*5400*/  HMMA.16816.F16 R58, R28, R36, R58 ;  /* 0x000000241c3a723c */ /* 0x020ff0000000083a */
[----:B-1----:R-:W-:Y:S01]  /*5410*/  HMMA.16816.F16 R74, R48, R44, R74 ;  /* 0x0000002c304a723c */ /* 0x002fe2000000084a */
[----:B------:R-:W-:-:S04]  /*5420*/  IADD3 R44, P2, PT, R124, 0x9c000, RZ ;  /* 0x0009c0007c2c7810 */ /* 0x000fc80007f5e0ff */
[----:B------:R-:W-:-:S03]  /*5430*/  IADD3.X R45, PT, PT, RZ, R125, RZ, P2, !PT ;  /* 0x0000007dff2d7210 */ /* 0x000fc600017fe4ff */
[C---:B------:R-:W-:Y:S01]  /*5440*/  HMMA.16816.F16 R60, R28.reuse, R38, R60 ;  /* 0x000000261c3c723c */ /* 0x040fe2000000083c */
[----:B------:R-:W-:Y:S07]  /*5450*/  LDSM.16.M88.4 R36, [R18] ;  /* 0x000000001224783b */ /* 0x000fee0000000200 */
[C---:B------:R-:W-:Y:S08]  /*5460*/  HMMA.16816.F16 R62, R28.reuse, R52, R62 ;  /* 0x000000341c3e723c */ /* 0x040ff0000000083e */
[----:B------:R-:W-:Y:S01]  /*5470*/  HMMA.16816.F16 R76, R28, R54, R76 ;  /* 0x000000361c4c723c */ /* 0x000fe2000000084c */
[----:B------:R-:W1:Y:S04]  /*5480*/  LDSM.16.M88.4 R52, [R72] ;  /* 0x000000004834783b */ /* 0x000e680000000200 */
[----:B------:R-:W3:Y:S03]  /*5490*/  LDSM.16.MT88.4 R28, [R14] ;  /* 0x000000000e1c783b */ /* 0x000ee60000004200 */
[C---:B------:R-:W-:Y:S01]  /*54a0*/  HMMA.16816.F16 R56, R48.reuse, R46, R56 ;  /* 0x0000002e3038723c */ /* 0x040fe20000000838 */
[----:B------:R-:W-:Y:S01]  /*54b0*/  @!PT LDS RZ, [RZ] ;  /* 0x00000000fffff984 */ /* 0x000fe20000000800 */
[----:B------:R-:W-:Y:S01]  /*54c0*/  @!PT LDS RZ, [RZ] ;  /* 0x00000000fffff984 */ /* 0x000fe20000000800 */
[----:B------:R-:W-:Y:S01]  /*54d0*/  @!PT LDS RZ, [RZ] ;  /* 0x00000000fffff984 */ /* 0x000fe20000000800 */
[----:B------:R-:W-:Y:S04]  /*54e0*/  LDGSTS.E.BYPASS.128 [R7], desc[UR8][R78.64] ;  /* 0x000000004e077fae */ /* 0x000fe8000b981808 */
[----:B------:R4:W-:Y:S03]  /*54f0*/  LDGSTS.E.BYPASS.128 [R7+0xa00], desc[UR8][R44.64] ;  /* 0x00a000002c077fae */ /* 0x0009e6000b981808 */
[C---:B--2---:R-:W-:Y:S01]  /*5500*/  HMMA.16816.F16 R58, R48.reuse, R40, R58 ;  /* 0x00000028303a723c */ /* 0x044fe2000000083a */
[----:B------:R-:W-:Y:S04]  /*5510*/  LDGSTS.E.BYPASS.128 [R110+0x3c00], desc[UR8][R122.64+0x300] ;  /* 0x03c003007a6e7fae */ /* 0x000fe8000b981808 */
[----:B------:R-:W-:Y:S03]  /*5520*/  LDGSTS.E.BYPASS.128 [R110+0x4500], desc[UR8][R120.64+0x300] ;  /* 0x04500300786e7fae */ /* 0x000fe6000b981808 */
[C---:B------:R-:W-:Y:S01]  /*5530*/  HMMA.16816.F16 R60, R48.reuse, R42, R60 ;  /* 0x0000002a303c723c */ /* 0x040fe2000000083c */
[----:B------:R-:W-:Y:S04]  /*5540*/  LDGSTS.E.BYPASS.128 [R110+0x4e00], desc[UR8][R118.64+0x300] ;  /* 0x04e00300766e7fae */ /* 0x000fe8000b981808 */
[----:B------:R-:W-:Y:S04]  /*5550*/  LDGSTS.E.BYPASS.128 [R110+0x5700], desc[UR8][R116.64+0x300] ;  /* 0x05700300746e7fae */ /* 0x000fe8000b981808 */
[----:B------:R-:W-:Y:S04]  /*5560*/  LDGSTS.E.BYPASS.128 [R110+0x6000], desc[UR8][R114.64+0x300] ;  /* 0x06000300726e7fae */ /* 0x000fe8000b981808 */
[----:B------:R-:W-:Y:S04]  /*5570*/  LDGSTS.E.BYPASS.128 [R110+0x6900], desc[UR8][R112.64+0x300] ;  /* 0x06900300706e7fae */ /* 0x000fe8000b981808 */
[----:B------:R-:W0:Y:S01]  /*5580*/  LDGDEPBAR ;  /* 0x00000000000079af */ /* 0x000e220000000000 */
[C---:B-1----:R-:W-:Y:S08]  /*5590*/  HMMA.16816.F16 R52, R48.reuse, R52, R62 ;  /* 0x000000343034723c */ /* 0x042ff0000000083e */
[----:B------:R-:W-:Y:S08]  /*55a0*/  HMMA.16816.F16 R54, R48, R54, R76 ;  /* 0x000000363036723c */ /* 0x000ff0000000084c */
[----:B---3--:R-:W-:Y:S01]  /*55b0*/  HMMA.16816.F16 R76, R28, R38, R56 ;  /* 0x000000261c4c723c */ /* 0x008fe20000000838 */
[----:B------:R-:W-:-:S04]  /*55c0*/  DEPBAR.LE SB0, 0x2 ;  /* 0x000080800000791a */ /* 0x000fc80000000000 */
[----:B------:R-:W-:Y:S03]  /*55d0*/  BAR.SYNC.DEFER_BLOCKING 0x0 ;  /* 0x0000000000007b1d */ /* 0x000fe60000010000 */
[C---:B------:R-:W-:Y:S08]  /*55e0*/  HMMA.16816.F16 R74, R28.reuse, R36, R74 ;  /* 0x000000241c4a723c */ /* 0x040ff0000000084a */
[C---:B------:R-:W-:Y:S08]  /*55f0*/  HMMA.16816.F16 R58, R28.reuse, R24, R58 ;  /* 0x000000181c3a723c */ /* 0x040ff0000000083a */
[C---:B------:R-:W-:Y:S01]  /*5600*/  HMMA.16816.F16 R60, R28.reuse, R26, R60 ;  /* 0x0000001a1c3c723c */ /* 0x040fe2000000083c */
[----:B----4-:R-:W-:Y:S07]  /*5610*/  LDSM.16.MT88.4 R44, [R15] ;  /* 0x000000000f2c783b */ /* 0x010fee0000004200 */
[C---:B------:R-:W-:Y:S01]  /*5620*/  HMMA.16816.F16 R56, R28.reuse, R32, R52 ;  /* 0x000000201c38723c */ /* 0x040fe20000000834 */
[----:B------:R-:W1:Y:S04]  /*5630*/  LDSM.16.M88.4 R48, [R13] ;  /* 0x000000000d30783b */ /* 0x000e680000000200 */
[----:B------:R-:W2:Y:S03]  /*5640*/  LDSM.16.M88.4 R40, [R9] ;  /* 0x000000000928783b */ /* 0x000ea60000000200 */
[----:B------:R-:W-:Y:S01]  /*5650*/  HMMA.16816.F16 R62, R28, R34, R54 ;  /* 0x000000221c3e723c */ /* 0x000fe20000000836 */
[----:B------:R-:W3:Y:S04]  /*5660*/  LDSM.16.M88.4 R36, [R17] ;  /* 0x000000001124783b */ /* 0x000ee80000000200 */
[----:B------:R-:W-:Y:S04]  /*5670*/  LDSM.16.MT88.4 R28, [R19] ;  /* 0x00000000131c783b */ /* 0x000fe80000004200 */
[----:B------:R-:W4:Y:S04]  /*5680*/  LDSM.16.M88.4 R24, [R20] ;  /* 0x000000001418783b */ /* 0x000f280000000200 */
[----:B------:R-:W5:Y:S04]  /*5690*/  LDSM.16.M88.4 R32, [R21] ;  /* 0x000000001520783b */ /* 0x000f680000000200 */
[----:B------:R-:W5:Y:S01]  /*56a0*/  LDSM.16.M88.4 R52, [R23] ;  /* 0x000000001734783b */ /* 0x000f620000000200 */
[C---:B-1----:R-:W-:Y:S08]  /*56b0*/  HMMA.16816.F16 R74, R44.reuse, R48, R74 ;  /* 0x000000302c4a723c */ /* 0x042ff0000000084a */
[C---:B------:R-:W-:Y:S01]  /*56c0*/  HMMA.16816.F16 R76, R44.reuse, R50, R76 ;  /* 0x000000322c4c723c */ /* 0x040fe2000000084c */
[----:B------:R-:W-:Y:S07]  /*56d0*/  LDSM.16.MT88.4 R48, [R71] ;  /* 0x000000004730783b */ /* 0x000fee0000004200 */
[C---:B--2---:R-:W-:Y:S08]  /*56e0*/  HMMA.16816.F16 R58, R44.reuse, R40, R58 ;  /* 0x000000282c3a723c */ /* 0x044ff0000000083a */
[C---:B------:R-:W-:Y:S01]  /*56f0*/  HMMA.16816.F16 R60, R44.reuse, R42, R60 ;  /* 0x0000002a2c3c723c */ /* 0x040fe2000000083c */
[----:B------:R-:W1:Y:S07]  /*5700*/  LDSM.16.M88.4 R40, [R70] ;  /* 0x000000004628783b */ /* 0x000e6e0000000200 */
[C---:B---3--:R-:W-:Y:S08]  /*5710*/  HMMA.16816.F16 R36, R44.reuse, R36, R56 ;  /* 0x000000242c24723c */ /* 0x048ff00000000838 */
[----:B------:R-:W-:Y:S01]  /*5720*/  HMMA.16816.F16 R38, R44, R38, R62 ;  /* 0x000000262c26723c */ /* 0x000fe2000000083e */
[----:B------:R-:W2:Y:S07]  /*5730*/  LDSM.16.M88.4 R44, [R69] ;  /* 0x00000000452c783b */ /* 0x000eae0000000200 */
[C---:B----4-:R-:W-:Y:S08]  /*5740*/  HMMA.16816.F16 R24, R28.reuse, R24, R74 ;  /* 0x000000181c18723c */ /* 0x050ff0000000084a */
[----:B------:R-:W-:Y:S01]  /*5750*/  HMMA.16816.F16 R56, R28, R26, R76 ;  /* 0x0000001a1c38723c */ /* 0x000fe2000000084c */
[----:B------:R-:W-:-:S05]  /*5760*/  IADD3 R76, P2, PT, R124, 0xa8000, RZ ;  /* 0x000a80007c4c7810 */ /* 0x000fca0007f5e0ff */
[----:B------:R-:W-:Y:S01]  /*5770*/  IMAD.X R77, RZ, RZ, R125, P2 ;  /* 0x000000ffff4d7224 */ /* 0x000fe200010e067d */
[----:B------:R-:W-:Y:S01]  /*5780*/  IADD3 R78, P2, PT, R124, 0xb4000, RZ ;  /* 0x000b40007c4e7810 */ /* 0x000fe20007f5e0ff */
[----:B-----5:R-:W-:Y:S03]  /*5790*/  HMMA.16816.F16 R58, R28, R32, R58 ;  /* 0x000000201c3a723c */ /* 0x020fe6000000083a */
[----:B------:R-:W-:-:S05]  /*57a0*/  IADD3.X R79, PT, PT, RZ, R125, RZ, P2, !PT ;  /* 0x0000007dff4f7210 */ /* 0x000fca00017fe4ff */
[C---:B------:R-:W-:Y:S01]  /*57b0*/  HMMA.16816.F16 R60, R28.reuse, R34, R60 ;  /* 0x000000221c3c723c */ /* 0x040fe2000000083c */
[----:B------:R-:W-:Y:S07]  /*57c0*/  LDSM.16.M88.4 R32, [R64] ;  /* 0x000000004020783b */ /* 0x000fee0000000200 */
[C---:B------:R-:W-:Y:S08]  /*57d0*/  HMMA.16816.F16 R62, R28.reuse, R52, R36 ;  /* 0x000000341c3e723c */ /* 0x040ff00000000824 */
[----:B------:R-:W-:Y:S01]  /*57e0*/  HMMA.16816.F16 R74, R28, R54, R38 ;  /* 0x000000361c4a723c */ /* 0x000fe20000000826 */
[----:B------:R-:W3:Y:S04]  /*57f0*/  LDSM.16.M88.4 R52, [R68] ;  /* 0x000000004434783b */ /* 0x000ee80000000200 */
[----:B------:R-:W-:Y:S03]  /*5800*/  LDSM.16.MT88.4 R28, [R67] ;  /* 0x00000000431c783b */ /* 0x000fe60000004200 */
[C---:B-1----:R-:W-:Y:S01]  /*5810*/  HMMA.16816.F16 R40, R48.reuse, R40, R24 ;  /* 0x000000283028723c */ /* 0x042fe20000000818 */
[----:B------:R-:W1:Y:S04]  /*5820*/  LDSM.16.M88.4 R36, [R66] ;  /* 0x000000004224783b */ /* 0x000e680000000200 */
[----:B------:R-:W4:Y:S03]  /*5830*/  LDSM.16.M88.4 R24, [R65] ;  /* 0x000000004118783b */ /* 0x000f260000000200 */
[C---:B------:R-:W-:Y:S01]  /*5840*/  HMMA.16816.F16 R56, R48.reuse, R42, R56 ;  /* 0x0000002a3038723c */ /* 0x040fe20000000838 */
[----:B------:R-:W-:Y:S01]  /*5850*/  @!PT LDS RZ, [RZ] ;  /* 0x00000000fffff984 */ /* 0x000fe20000000800 */
[----:B------:R-:W-:Y:S01]  /*5860*/  @!PT LDS RZ, [RZ] ;  /* 0x00000000fffff984 */ /* 0x000fe20000000800 */
[----:B------:R-:W-:Y:S01]  /*5870*/  @!PT LDS RZ, [RZ] ;  /* 0x00000000fffff984 */ /* 0x000fe20000000800 */
[----:B------:R5:W-:Y:S04]  /*5880*/  LDGSTS.E.BYPASS.128 [R7+0x1400], desc[UR8][R76.64] ;  /* 0x014000004c077fae */ /* 0x000be8000b981808 */
[----:B------:R4:W-:Y:S03]  /*5890*/  LDGSTS.E.BYPASS.128 [R7+0x1e00], desc[UR8][R78.64] ;  /* 0x01e000004e077fae */ /* 0x0009e6000b981808 */
[C---:B--2---:R-:W-:Y:S01]  /*58a0*/  HMMA.16816.F16 R58, R48.reuse, R44, R58 ;  /* 0x0000002c303a723c */ /* 0x044fe2000000083a */
[----:B------:R-:W-:Y:S04]  /*58b0*/  LDGSTS.E.BYPASS.128 [R110+0x7200], desc[UR8][R122.64+0x380] ;  /* 0x072003807a6e7fae */ /* 0x000fe8000b981808 */
[----:B------:R-:W-:Y:S03]  /*58c0*/  LDGSTS.E.BYPASS.128 [R110+0x7b00], desc[UR8][R120.64+0x380] ;  /* 0x07b00380786e7fae */ /* 0x000fe6000b981808 */
[C---:B------:R-:W-:Y:S01]  /*58d0*/  HMMA.16816.F16 R60, R48.reuse, R46, R60 ;  /* 0x0000002e303c723c */ /* 0x040fe2000000083c */
[----:B------:R-:W-:Y:S04]  /*58e0*/  LDGSTS.E.BYPASS.128 [R110+0x8400], desc[UR8][R118.64+0x380] ;  /* 0x08400380766e7fae */ /* 0x000fe8000b981808 */
[----:B------:R-:W-:Y:S04]  /*58f0*/  LDGSTS.E.BYPASS.128 [R110+0x8d00], desc[UR8][R116.64+0x380] ;  /* 0x08d00380746e7fae */ /* 0x000fe8000b981808 */
[----:B------:R-:W-:Y:S01]  /*5900*/  LDGSTS.E.BYPASS.128 [R110+0x9600], desc[UR8][R114.64+0x380] ;  /* 0x09600380726e7fae */ /* 0x000fe2000b981808 */
[C---:B---3--:R-:W-:Y:S03]  /*5910*/  HMMA.16816.F16 R52, R48.reuse, R52, R62 ;  /* 0x000000343034723c */ /* 0x048fe6000000083e */
[----:B------:R-:W-:Y:S04]  /*5920*/  LDGSTS.E.BYPASS.128 [R110+0x9f00], desc[UR8][R112.64+0x380] ;  /* 0x09f00380706e7fae */ /* 0x000fe8000b981808 */
[----:B------:R-:W0:Y:S01]  /*5930*/  LDGDEPBAR ;  /* 0x00000000000079af */ /* 0x000e220000000000 */
[----:B------:R-:W-:Y:S08]  /*5940*/  HMMA.16816.F16 R54, R48, R54, R74 ;  /* 0x000000363036723c */ /* 0x000ff0000000084a */
[C---:B-1----:R-:W-:Y:S08]  /*5950*/  HMMA.16816.F16 R62, R28.reuse, R36, R40 ;  /* 0x000000241c3e723c */ /* 0x042ff00000000828 */
[----:B-----5:R-:W-:Y:S01]  /*5960*/  HMMA.16816.F16 R76, R28, R38, R56 ;  /* 0x000000261c4c723c */ /* 0x020fe20000000838 */
[----:B------:R-:W-:-:S04]  /*5970*/  DEPBAR.LE SB0, 0x2 ;  /* 0x000080800000791a */ /* 0x000fc80000000000 */
[----:B------:R-:W-:Y:S03]  /*5980*/  BAR.SYNC.DEFER_BLOCKING 0x0 ;  /* 0x0000000000007b1d */ /* 0x000fe60000010000 */
[C---:B----4-:R-:W-:Y:S08]  /*5990*/  HMMA.16816.F16 R58, R28.reuse, R24, R58 ;  /* 0x000000181c3a723c */ /* 0x050ff0000000083a */
        /* <DEDUP_REMOVED lines=29> */
[C---:B------:R-:W-:Y:S01]  /*5b70*/  HMMA.16816.F16 R62, R28.reuse, R52, R36 ;  /* 0x000000341c3e723c */ /* 0x040fe20000000824 */
[----:B------:R-:W-:Y:S07]  /*5b80*/  LDSM.16.M88.4 R36, [R98] ;  /* 0x000000006224783b */ /* 0x000fee0000000200 */
[----:B------:R-:W-:Y:S01]  /*5b90*/  HMMA.16816.F16 R74, R28, R54, R74 ;  /* 0x000000361c4a723c */ /* 0x000fe2000000084a */
[----:B------:R-:W3:Y:S04]  /*5ba0*/  LDSM.16.M88.4 R52, [R99] ;  /* 0x000000006334783b */ /* 0x000ee80000000200 */
[----:B------:R-:W4:Y:S03]  /*5bb0*/  LDSM.16.MT88.4 R28, [R95] ;  /* 0x000000005f1c783b */ /* 0x000f260000004200 */
[C---:B-1----:R-:W-:Y:S01]  /*5bc0*/  HMMA.16816.F16 R40, R48.reuse, R40, R24 ;  /* 0x000000283028723c */ /* 0x042fe20000000818 */
[----:B------:R-:W1:Y:S04]  /*5bd0*/  LDSM.16.M88.4 R24, [R97] ;  /* 0x000000006118783b */ /* 0x000e680000000200 */
[----:B------:R-:W-:Y:S01]  /*5be0*/  @!PT LDS RZ, [RZ] ;  /* 0x00000000fffff984 */ /* 0x000fe20000000800 */
[----:B------:R-:W-:Y:S01]  /*5bf0*/  @!PT LDS RZ, [RZ] ;  /* 0x00000000fffff984 */ /* 0x000fe20000000800 */
[----:B------:R-:W-:Y:S01]  /*5c00*/  @!PT LDS RZ, [RZ] ;  /* 0x00000000fffff984 */ /* 0x000fe20000000800 */
[----:B------:R-:W-:Y:S03]  /*5c10*/  LDGSTS.E.BYPASS.128 [R7+0x2800], desc[UR8][R76.64] ;  /* 0x028000004c077fae */ /* 0x000fe6000b981808 */
[C---:B------:R-:W-:Y:S01]  /*5c20*/  HMMA.16816.F16 R56, R48.reuse, R42, R56 ;  /* 0x0000002a3038723c */ /* 0x040fe20000000838 */
[----:B------:R5:W-:Y:S04]  /*5c30*/  LDGSTS.E.BYPASS.128 [R7+0x3200], desc[UR8][R78.64] ;  /* 0x032000004e077fae */ /* 0x000be8000b981808 */
[----:B------:R-:W-:Y:S03]  /*5c40*/  LDGSTS.E.BYPASS.128 [R110+0xa800], desc[UR8][R122.64+0x400] ;  /* 0x0a8004007a6e7fae */ /* 0x000fe6000b981808 */
[----:B--2---:R-:W-:Y:S01]  /*5c50*/  HMMA.16816.F16 R58, R48, R44, R58 ;  /* 0x0000002c303a723c */ /* 0x004fe2000000083a */
[----:B------:R-:W-:Y:S04]  /*5c60*/  LDGSTS.E.BYPASS.128 [R110+0xb100], desc[UR8][R120.64+0x400] ;  /* 0x0b100400786e7fae */ /* 0x000fe8000b981808 */
[----:B------:R-:W-:Y:S01]  /*5c70*/  LDGSTS.E.BYPASS.128 [R110+0xba00], desc[UR8][R118.64+0x400] ;  /* 0x0ba00400766e7fae */ /* 0x000fe2000b981808 */
[----:B-----5:R-:W-:-:S02]  /*5c80*/  IADD3 R78, P2, PT, R124, 0xd8000, RZ ;  /* 0x000d80007c4e7810 */ /* 0x020fc40007f5e0ff */
[C---:B------:R-:W-:Y:S01]  /*5c90*/  HMMA.16816.F16 R60, R48.reuse, R46, R60 ;  /* 0x0000002e303c723c */ /* 0x040fe2000000083c */
[----:B------:R-:W-:Y:S02]  /*5ca0*/  LDGSTS.E.BYPASS.128 [R110+0xc300], desc[UR8][R116.64+0x400] ;  /* 0x0c300400746e7fae */ /* 0x000fe4000b981808 */
[----:B------:R-:W-:Y:S02]  /*5cb0*/  IMAD.X R79, RZ, RZ, R125, P2 ;  /* 0x000000ffff4f7224 */ /* 0x000fe400010e067d */
[----:B------:R-:W-:Y:S04]  /*5cc0*/  LDGSTS.E.BYPASS.128 [R110+0xcc00], desc[UR8][R114.64+0x400] ;  /* 0x0cc00400726e7fae */ /* 0x000fe8000b981808 */
[----:B------:R-:W-:Y:S01]  /*5cd0*/  LDGSTS.E.BYPASS.128 [R110+0xd500], desc[UR8][R112.64+0x400] ;  /* 0x0d500400706e7fae */ /* 0x000fe2000b981808 */
[C---:B---3--:R-:W-:Y:S03]  /*5ce0*/  HMMA.16816.F16 R52, R48.reuse, R52, R62 ;  /* 0x000000343034723c */ /* 0x048fe6000000083e */
[----:B------:R-:W0:Y:S05]  /*5cf0*/  LDGDEPBAR ;  /* 0x00000000000079af */ /* 0x000e2a0000000000 */
[----:B------:R-:W-:Y:S08]  /*5d00*/  HMMA.16816.F16 R54, R48, R54, R74 ;  /* 0x000000363036723c */ /* 0x000ff0000000084a */
[C---:B----4-:R-:W-:Y:S08]  /*5d10*/  HMMA.16816.F16 R62, R28.reuse, R36, R40 ;  /* 0x000000241c3e723c */ /* 0x050ff00000000828 */
[----:B------:R-:W-:Y:S01]  /*5d20*/  HMMA.16816.F16 R76, R28, R38, R56 ;  /* 0x000000261c4c723c */ /* 0x000fe20000000838 */
[----:B------:R-:W-:-:S04]  /*5d30*/  DEPBAR.LE SB0, 0x2 ;  /* 0x000080800000791a */ /* 0x000fc80000000000 */
[----:B------:R-:W-:Y:S03]  /*5d40*/  BAR.SYNC.DEFER_BLOCKING 0x0 ;  /* 0x0000000000007b1d */ /* 0x000fe60000010000 */
[C---:B-1----:R-:W-:Y:S08]  /*5d50*/  HMMA.16816.F16 R58, R28.reuse, R24, R58 ;  /* 0x000000181c3a723c */ /* 0x042ff0000000083a */
[C---:B------:R-:W-:Y:S08]  /*5d60*/  HMMA.16816.F16 R60, R28.reuse, R26, R60 ;  /* 0x0000001a1c3c723c */ /* 0x040ff0000000083c */
[C---:B------:R-:W-:Y:S01]  /*5d70*/  HMMA.16816.F16 R56, R28.reuse, R32, R52 ;  /* 0x000000201c38723c */ /* 0x040fe20000000834 */
        /* <DEDUP_REMOVED lines=18> */
[----:B------:R-:W2:Y:S07]  /*5ea0*/  LDSM.16.M88.4 R44, [R73] ;  /* 0x00000000492c783b */ /* 0x000eae0000000200 */
[C---:B------:R-:W-:Y:S08]  /*5eb0*/  HMMA.16816.F16 R56, R28.reuse, R26, R76 ;  /* 0x0000001a1c38723c */ /* 0x040ff0000000084c */
[----:B-----5:R-:W-:Y:S08]  /*5ec0*/  HMMA.16816.F16 R58, R28, R32, R58 ;  /* 0x000000201c3a723c */ /* 0x020ff0000000083a */
[----:B-1----:R-:W-:Y:S01]  /*5ed0*/  HMMA.16816.F16 R74, R48, R40, R24 ;  /* 0x00000028304a723c */ /* 0x002fe20000000818 */
[----:B------:R-:W-:Y:S01]  /*5ee0*/  IADD3 R40, P2, PT, R124, 0xe4000, RZ ;  /* 0x000e40007c287810 */ /* 0x000fe20007f5e0ff */
[----:B------:R-:W-:Y:S03]  /*5ef0*/  LDSM.16.M88.4 R24, [R16] ;  /* 0x000000001018783b */ /* 0x000fe60000000200 */
[----:B------:R-:W-:-:S03]  /*5f00*/  IADD3.X R41, PT, PT, RZ, R125, RZ, P2, !PT ;  /* 0x0000007dff297210 */ /* 0x000fc600017fe4ff */
[C---:B------:R-:W-:Y:S01]  /*5f10*/  HMMA.16816.F16 R60, R28.reuse, R34, R60 ;  /* 0x000000221c3c723c */ /* 0x040fe2000000083c */
[----:B------:R-:W-:Y:S07]  /*5f20*/  LDSM.16.M88.4 R32, [R12] ;  /* 0x000000000c20783b */ /* 0x000fee0000000200 */
[C---:B------:R-:W-:Y:S08]  /*5f30*/  HMMA.16816.F16 R62, R28.reuse, R52, R36 ;  /* 0x000000341c3e723c */ /* 0x040ff00000000824 */
[----:B------:R-:W-:Y:S01]  /*5f40*/  HMMA.16816.F16 R76, R28, R54, R38 ;  /* 0x000000361c4c723c */ /* 0x000fe20000000826 */
[----:B------:R-:W1:Y:S04]  /*5f50*/  LDSM.16.M88.4 R52, [R72] ;  /* 0x000000004834783b */ /* 0x000e680000000200 */
[----:B------:R-:W-:Y:S03]  /*5f60*/  LDSM.16.MT88.4 R28, [R14] ;  /* 0x000000000e1c783b */ /* 0x000fe60000004200 */
[C---:B------:R-:W-:Y:S01]  /*5f70*/  HMMA.16816.F16 R56, R48.reuse, R42, R56 ;  /* 0x0000002a3038723c */ /* 0x040fe20000000838 */
[----:B------:R-:W3:Y:S04]  /*5f80*/  LDSM.16.M88.4 R36, [R18] ;  /* 0x000000001224783b */ /* 0x000ee80000000200 */
[----:B------:R-:W-:Y:S01]  /*5f90*/  @!PT LDS RZ, [RZ] ;  /* 0x00000000fffff984 */ /* 0x000fe20000000800 */
[----:B------:R-:W-:Y:S01]  /*5fa0*/  @!PT LDS RZ, [RZ] ;  /* 0x00000000fffff984 */ /* 0x000fe20000000800 */
[----:B------:R-:W-:Y:S01]  /*5fb0*/  @!PT LDS RZ, [RZ] ;  /* 0x00000000fffff984 */ /* 0x000fe20000000800 */
[----:B------:R-:W-:Y:S03]  /*5fc0*/  LDGSTS.E.BYPASS.128 [R7], desc[UR8][R78.64] ;  /* 0x000000004e077fae */ /* 0x000fe6000b981808 */
[C---:B--2---:R-:W-:Y:S01]  /*5fd0*/  HMMA.16816.F16 R58, R48.reuse, R44, R58 ;  /* 0x0000002c303a723c */ /* 0x044fe2000000083a */
[----:B------:R2:W-:Y:S04]  /*5fe0*/  LDGSTS.E.BYPASS.128 [R7+0xa00], desc[UR8][R40.64] ;  /* 0x00a0000028077fae */ /* 0x0005e8000b981808 */
[----:B------:R-:W-:Y:S03]  /*5ff0*/  LDGSTS.E.BYPASS.128 [R110+0x3c00], desc[UR8][R122.64+0x480] ;  /* 0x03c004807a6e7fae */ /* 0x000fe6000b981808 */
[C---:B------:R-:W-:Y:S01]  /*6000*/  HMMA.16816.F16 R60, R48.reuse, R46, R60 ;  /* 0x0000002e303c723c */ /* 0x040fe2000000083c */
[----:B------:R-:W-:Y:S04]  /*6010*/  LDGSTS.E.BYPASS.128 [R110+0x4500], desc[UR8][R120.64+0x480] ;  /* 0x04500480786e7fae */ /* 0x000fe8000b981808 */
[----:B------:R-:W-:Y:S04]  /*6020*/  LDGSTS.E.BYPASS.128 [R110+0x4e00], desc[UR8][R118.64+0x480] ;  /* 0x04e00480766e7fae */ /* 0x000fe8000b981808 */
[----:B------:R-:W-:Y:S04]  /*6030*/  LDGSTS.E.BYPASS.128 [R110+0x5700], desc[UR8][R116.64+0x480] ;  /* 0x05700480746e7fae */ /* 0x000fe8000b981808 */
[----:B------:R-:W-:Y:S04]  /*6040*/  LDGSTS.E.BYPASS.128 [R110+0x6000], desc[UR8][R114.64+0x480] ;  /* 0x06000480726e7fae */ /* 0x000fe8000b981808 */
[----:B------:R-:W-:Y:S01]  /*6050*/  LDGSTS.E.BYPASS.128 [R110+0x6900], desc[UR8][R112.64+0x480] ;  /* 0x06900480706e7fae */ /* 0x000fe2000b981808 */
[C---:B-1----:R-:W-:Y:S03]  /*6060*/  HMMA.16816.F16 R52, R48.reuse, R52, R62 ;  /* 0x000000343034723c */ /* 0x042fe6000000083e */
[----:B------:R-:W0:Y:S05]  /*6070*/  LDGDEPBAR ;  /* 0x00000000000079af */ /* 0x000e2a0000000000 */
[----:B------:R-:W-:Y:S08]  /*6080*/  HMMA.16816.F16 R54, R48, R54, R76 ;  /* 0x000000363036723c */ /* 0x000ff0000000084c */
[C---:B---3--:R-:W-:Y:S08]  /*6090*/  HMMA.16816.F16 R76, R28.reuse, R38, R56 ;  /* 0x000000261c4c723c */ /* 0x048ff00000000838 */
[----:B------:R-:W-:Y:S01]  /*60a0*/  HMMA.16816.F16 R74, R28, R36, R74 ;  /* 0x000000241c4a723c */ /* 0x000fe2000000084a */
[----:B------:R-:W-:-:S04]  /*60b0*/  DEPBAR.LE SB0, 0x2 ;  /* 0x000080800000791a */ /* 0x000fc80000000000 */
[----:B------:R-:W-:Y:S03]  /*60c0*/  BAR.SYNC.DEFER_BLOCKING 0x0 ;  /* 0x0000000000007b1d */ /* 0x000fe60000010000 */
[C---:B------:R-:W-:Y:S08]  /*60d0*/  HMMA.16816.F16 R58, R28.reuse, R24, R58 ;  /* 0x000000181c3a723c */ /* 0x040ff0000000083a */
[C---:B------:R-:W-:Y:S08]  /*60e0*/  HMMA.16816.F16 R60, R28.reuse, R26, R60 ;  /* 0x0000001a1c3c723c */ /* 0x040ff0000000083c */
[C---:B------:R-:W-:Y:S01]  /*60f0*/  HMMA.16816.F16 R56, R28.reuse, R32, R52 ;  /* 0x000000201c38723c */ /* 0x040fe20000000834 */
[----:B--2---:R-:W-:Y:S07]  /*6100*/  LDSM.16.MT88.4 R40, [R15] ;  /* 0x000000000f28783b */ /* 0x004fee0000004200 */
        /* <DEDUP_REMOVED lines=16> */
[----:B------:R-:W-:Y:S07]  /*6210*/  LDSM.16.M88.4 R40, [R66] ;  /* 0x000000004228783b */ /* 0x000fee0000000200 */
        /* <DEDUP_REMOVED lines=8> */
[----:B------:R-:W-:Y:S07]  /*62a0*/  LDSM.16.MT88.4 R32, [R67] ;  /* 0x000000004320783b */ /* 0x000fee0000004200 */
[C---:B------:R-:W-:Y:S08]  /*62b0*/  HMMA.16816.F16 R62, R28.reuse, R52, R36 ;  /* 0x000000341c3e723c */ /* 0x040ff00000000824 */
[----:B------:R-:W-:Y:S01]  /*62c0*/  HMMA.16816.F16 R74, R28, R54, R38 ;  /* 0x000000361c4a723c */ /* 0x000fe20000000826 */
[----:B------:R-:W2:Y:S04]  /*62d0*/  LDSM.16.M88.4 R28, [R69] ;  /* 0x00000000451c783b */ /* 0x000ea80000000200 */
[----:B------:R-:W3:Y:S03]  /*62e0*/  LDSM.16.M88.4 R52, [R68] ;  /* 0x000000004434783b */ /* 0x000ee60000000200 */
        /* <DEDUP_REMOVED lines=8> */
[----:B------:R5:W-:Y:S04]  /*6370*/  LDGSTS.E.BYPASS.128 [R7+0x1e00], desc[UR8][R78.64] ;  /* 0x01e000004e077fae */ /* 0x000be8000b981808 */
[----:B------:R-:W-:Y:S04]  /*6380*/  LDGSTS.E.BYPASS.128 [R110+0x7200], desc[UR8][R122.64+0x500] ;  /* 0x072005007a6e7fae */ /* 0x000fe8000b981808 */
[----:B------:R-:W-:Y:S04]  /*6390*/  LDGSTS.E.BYPASS.128 [R110+0x7b00], desc[UR8][R120.64+0x500] ;  /* 0x07b00500786e7fae */ /* 0x000fe8000b981808 */
[----:B------:R-:W-:Y:S04]  /*63a0*/  LDGSTS.E.BYPASS.128 [R110+0x8400], desc[UR8][R118.64+0x500] ;  /* 0x08400500766e7fae */ /* 0x000fe8000b981808 */
[----:B------:R-:W-:Y:S04]  /*63b0*/  LDGSTS.E.BYPASS.128 [R110+0x8d00], desc[UR8][R116.64+0x500] ;  /* 0x08d00500746e7fae */ /* 0x000fe8000b981808 */
[----:B------:R-:W-:Y:S01]  /*63c0*/  LDGSTS.E.BYPASS.128 [R110+0x9600], desc[UR8][R114.64+0x500] ;  /* 0x09600500726e7fae */ /* 0x000fe2000b981808 */
[C---:B--2---:R-:W-:Y:S03]  /*63d0*/  HMMA.16816.F16 R58, R48.reuse, R28, R58 ;  /* 0x0000001c303a723c */ /* 0x044fe6000000083a */
[----:B------:R-:W-:Y:S04]  /*63e0*/  LDGSTS.E.BYPASS.128 [R110+0x9f00], desc[UR8][R112.64+0x500] ;  /* 0x09f00500706e7fae */ /* 0x000fe8000b981808 */
[----:B------:R-:W0:Y:S01]  /*63f0*/  LDGDEPBAR ;  /* 0x00000000000079af */ /* 0x000e220000000000 */
[C---:B---3--:R-:W-:Y:S08]  /*6400*/  HMMA.16816.F16 R52, R48.reuse, R52, R62 ;  /* 0x000000343034723c */ /* 0x048ff0000000083e */
[C---:B------:R-:W-:Y:S08]  /*6410*/  HMMA.16816.F16 R54, R48.reuse, R54, R74 ;  /* 0x000000363036723c */ /* 0x040ff0000000084a */
[----:B------:R-:W-:Y:S01]  /*6420*/  HMMA.16816.F16 R60, R48, R30, R60 ;  /* 0x0000001e303c723c */ /* 0x000fe2000000083c */
[----:B------:R-:W-:-:S04]  /*6430*/  DEPBAR.LE SB0, 0x2 ;  /* 0x000080800000791a */ /* 0x000fc80000000000 */
[----:B------:R-:W-:Y:S03]  /*6440*/  BAR.SYNC.DEFER_BLOCKING 0x0 ;  /* 0x0000000000007b1d */ /* 0x000fe60000010000 */
[C---:B------:R-:W-:Y:S08]  /*6450*/  HMMA.16816.F16 R62, R32.reuse, R40, R44 ;  /* 0x00000028203e723c */ /* 0x040ff0000000082c */
[C---:B------:R-:W-:Y:S08]  /*6460*/  HMMA.16816.F16 R74, R32.reuse, R42, R56 ;  /* 0x0000002a204a723c */ /* 0x040ff00000000838 */
[C---:B-1----:R-:W-:Y:S01]  /*6470*/  HMMA.16816.F16 R58, R32.reuse, R36, R58 ;  /* 0x00000024203a723c */ /* 0x042fe2000000083a */
[----:B------:R-:W-:Y:S07]  /*6480*/  LDSM.16.MT88.4 R28, [R85] ;  /* 0x00000000551c783b */ /* 0x000fee0000004200 */
[C---:B------:R-:W-:Y:S01]  /*6490*/  HMMA.16816.F16 R60, R32.reuse, R38, R60 ;  /* 0x00000026203c723c */ /* 0x040fe2000000083c */
[----:B------:R-:W1:Y:S04]  /*64a0*/  LDSM.16.M88.4 R48, [R84] ;  /* 0x000000005430783b */ /* 0x000e680000000200 */
[----:B------:R-:W2:Y:S03]  /*64b0*/  LDSM.16.M88.4 R44, [R86] ;  /* 0x00000000562c783b */ /* 0x000ea60000000200 */
[C---:B----4-:R-:W-:Y:S01]  /*64c0*/  HMMA.16816.F16 R24, R32.reuse, R24, R52 ;  /* 0x000000182018723c */ /* 0x050fe20000000834 */
[----:B------:R-:W3:Y:S04]  /*64d0*/  LDSM.16.M88.4 R40, [R87] ;  /* 0x000000005728783b */ /* 0x000ee80000000200 */
[----:B------:R-:W-:Y:S03]  /*64e0*/  LDSM.16.MT88.4 R36, [R92] ;  /* 0x000000005c24783b */ /* 0x000fe60000004200 */
[----:B------:R-:W-:Y:S01]  /*64f0*/  HMMA.16816.F16 R56, R32, R26, R54 ;  /* 0x0000001a2038723c */ /* 0x000fe20000000836 */
[----:B------:R-:W4:Y:S04]  /*6500*/  LDSM.16.M88.4 R32, [R91] ;  /* 0x000000005b20783b */ /* 0x000f280000000200 */
[----:B------:R-:W4:Y:S03]  /*6510*/  LDSM.16.M88.4 R52, [R90] ;  /* 0x000000005a34783b */ /* 0x000f260000000200 */
[C---:B-1----:R-:W-:Y:S08]  /*6520*/  HMMA.16816.F16 R62, R28.reuse, R48, R62 ;  /* 0x000000301c3e723c */ /* 0x042ff0000000083e */
[C---:B------:R-:W-:Y:S01]  /*6530*/  HMMA.16816.F16 R74, R28.reuse, R50, R74 ;  /* 0x000000321c4a723c */ /* 0x040fe2000000084a */
[----:B------:R-:W-:Y:S07]  /*6540*/  LDSM.16.M88.4 R48, [R93] ;  /* 0x000000005d30783b */ /* 0x000fee0000000200 */
[C---:B--2---:R-:W-:Y:S08]  /*6550*/  HMMA.16816.F16 R58, R28.reuse, R44, R58 ;  /* 0x0000002c1c3a723c */ /* 0x044ff0000000083a */
[C---:B-----5:R-:W-:Y:S01]  /*6560*/  HMMA.16816.F16 R76, R28.reuse, R46, R60 ;  /* 0x0000002e1c4c723c */ /* 0x060fe2000000083c */
[----:B------:R-:W1:Y:S07]  /*6570*/  LDSM.16.M88.4 R44, [R89] ;  /* 0x00000000592c783b */ /* 0x000e6e0000000200 */
[C---:B---3--:R-:W-:Y:S01]  /*6580*/  HMMA.16816.F16 R40, R28.reuse, R40, R24 ;  /* 0x000000281c28723c */ /* 0x048fe20000000818 */
[----:B------:R-:W2:Y:S07]  /*6590*/  LDSM.16.MT88.4 R24, [R94] ;  /* 0x000000005e18783b */ /* 0x000eae0000004200 */
[----:B------:R-:W-:Y:S01]  /*65a0*/  HMMA.16816.F16 R42, R28, R42, R56 ;  /* 0x0000002a1c2a723c */ /* 0x000fe20000000838 */
[----:B------:R-:W-:Y:S07]  /*65b0*/  LDSM.16.M88.4 R28, [R99] ;  /* 0x00000000631c783b */ /* 0x000fee0000000200 */
[C---:B----4-:R-:W-:Y:S08]  /*65c0*/  HMMA.16816.F16 R32, R36.reuse, R32, R62 ;  /* 0x000000202420723c */ /* 0x050ff0000000083e */
[----:B------:R-:W-:Y:S01]  /*65d0*/  HMMA.16816.F16 R60, R36, R52, R58 ;  /* 0x00000034243c723c */ /* 0x000fe2000000083a */
[----:B------:R-:W-:Y:S01]  /*65e0*/  IADD3 R52, P2, PT, R124, 0x108000, RZ ;  /* 0x001080007c347810 */ /* 0x000fe20007f5e0ff */
[----:B------:R-:W3:Y:S04]  /*65f0*/  LDSM.16.M88.4 R56, [R100] ;  /* 0x000000006438783b */ /* 0x000ee80000000200 */
[----:B------:R-:W-:-:S02]  /*6600*/  IMAD.X R53, RZ, RZ, R125, P2 ;  /* 0x000000ffff357224 */ /* 0x000fc400010e067d */
[----:B------:R-:W-:Y:S01]  /*6610*/  HMMA.16816.F16 R62, R36, R54, R76 ;  /* 0x00000036243e723c */ /* 0x000fe2000000084c */
[----:B------:R-:W-:-:S04]  /*6620*/  IADD3 R54, P3, PT, R124, 0x114000, RZ ;  /* 0x001140007c367810 */ /* 0x000fc80007f7e0ff */
[----:B------:R-:W-:-:S03]  /*6630*/  IADD3.X R55, PT, PT, RZ, R125, RZ, P3, !PT ;  /* 0x0000007dff377210 */ /* 0x000fc60001ffe4ff */
[C---:B------:R-:W-:Y:S08]  /*6640*/  HMMA.16816.F16 R80, R36.reuse, R34, R74 ;  /* 0x000000222450723c */ /* 0x040ff0000000084a */
[C---:B-1----:R-:W-:Y:S08]  /*6650*/  HMMA.16816.F16 R74, R36.reuse, R44, R40 ;  /* 0x0000002c244a723c */ /* 0x042ff00000000828 */
[----:B------:R-:W-:Y:S01]  /*6660*/  HMMA.16816.F16 R76, R36, R46, R42 ;  /* 0x0000002e244c723c */ /* 0x000fe2000000082a */
[----:B------:R-:W-:Y:S04]  /*6670*/  LDSM.16.M88.4 R36, [R98] ;  /* 0x000000006224783b */ /* 0x000fe80000000200 */
[----:B------:R-:W-:Y:S03]  /*6680*/  LDSM.16.M88.4 R40, [R97] ;  /* 0x000000006128783b */ /* 0x000fe60000000200 */
[C---:B--2---:R-:W-:Y:S01]  /*6690*/  HMMA.16816.F16 R78, R24.reuse, R48, R32 ;  /* 0x00000030184e723c */ /* 0x044fe20000000820 */
[----:B------:R-:W1:Y:S04]  /*66a0*/  LDSM.16.MT88.4 R32, [R95] ;  /* 0x000000005f20783b */ /* 0x000e680000004200 */
[----:B------:R-:W2:Y:S03]  /*66b0*/  LDSM.16.M88.4 R44, [R96] ;  /* 0x00000000602c783b */ /* 0x000ea60000000200 */
[C---:B------:R-:W-:Y:S01]  /*66c0*/  HMMA.16816.F16 R80, R24.reuse, R50, R80 ;  /* 0x000000321850723c */ /* 0x040fe20000000850 */
[----:B------:R-:W-:Y:S01]  /*66d0*/  @!PT LDS RZ, [RZ] ;  /* 0x00000000fffff984 */ /* 0x000fe20000000800 */
[----:B------:R-:W-:Y:S01]  /*66e0*/  @!PT LDS RZ, [RZ] ;  /* 0x00000000fffff984 */ /* 0x000fe20000000800 */
[----:B------:R-:W-:Y:S01]  /*66f0*/  @!PT LDS RZ, [RZ] ;  /* 0x00000000fffff984 */ /* 0x000fe20000000800 */
[----:B------:R-:W-:Y:S04]  /*6700*/  LDGSTS.E.BYPASS.128 [R7+0x2800], desc[UR8][R52.64] ;  /* 0x0280000034077fae */ /* 0x000fe8000b981808 */
[----:B------:R4:W-:Y:S03]  /*6710*/  LDGSTS.E.BYPASS.128 [R7+0x3200], desc[UR8][R54.64] ;  /* 0x0320000036077fae */ /* 0x0009e6000b981808 */
[C---:B---3--:R-:W-:Y:S01]  /*6720*/  HMMA.16816.F16 R60, R24.reuse, R56, R60 ;  /* 0x00000038183c723c */ /* 0x048fe2000000083c */
[----:B------:R3:W-:Y:S04]  /*6730*/  LDGSTS.E.BYPASS.128 [R110+0xa800], desc[UR8][R122.64+0x580] ;  /* 0x0a8005807a6e7fae */ /* 0x0007e8000b981808 */
[----:B------:R3:W-:Y:S03]  /*6740*/  LDGSTS.E.BYPASS.128 [R110+0xb100], desc[UR8][R120.64+0x580] ;  /* 0x0b100580786e7fae */ /* 0x0007e6000b981808 */
[C---:B------:R-:W-:Y:S01]  /*6750*/  HMMA.16816.F16 R62, R24.reuse, R58, R62 ;  /* 0x0000003a183e723c */ /* 0x040fe2000000083e */
[----:B------:R3:W-:Y:S04]  /*6760*/  LDGSTS.E.BYPASS.128 [R110+0xba00], desc[UR8][R118.64+0x580] ;  /* 0x0ba00580766e7fae */ /* 0x0007e8000b981808 */
[----:B------:R3:W-:Y:S03]  /*6770*/  LDGSTS.E.BYPASS.128 [R110+0xc300], desc[UR8][R116.64+0x580] ;  /* 0x0c300580746e7fae */ /* 0x0007e6000b981808 */
[C---:B------:R-:W-:Y:S01]  /*6780*/  HMMA.16816.F16 R74, R24.reuse, R28, R74 ;  /* 0x0000001c184a723c */ /* 0x040fe2000000084a */
[----:B------:R3:W-:Y:S04]  /*6790*/  LDGSTS.E.BYPASS.128 [R110+0xcc00], desc[UR8][R114.64+0x580] ;  /* 0x0cc00580726e7fae */ /* 0x0007e8000b981808 */
[----:B------:R3:W-:Y:S03]  /*67a0*/  LDGSTS.E.BYPASS.128 [R110+0xd500], desc[UR8][R112.64+0x580] ;  /* 0x0d500580706e7fae */ /* 0x0007e6000b981808 */
[----:B------:R-:W-:Y:S01]  /*67b0*/  HMMA.16816.F16 R76, R24, R30, R76 ;  /* 0x0000001e184c723c */ /* 0x000fe2000000084c */
[----:B------:R-:W0:Y:S07]  /*67c0*/  LDGDEPBAR ;  /* 0x00000000000079af */ /* 0x000e2e0000000000 */
[C---:B-1----:R-:W-:Y:S08]  /*67d0*/  HMMA.16816.F16 R78, R32.reuse, R36, R78 ;  /* 0x00000024204e723c */ /* 0x042ff0000000084e */
[C---:B------:R-:W-:Y:S08]  /*67e0*/  HMMA.16816.F16 R80, R32.reuse, R38, R80 ;  /* 0x000000262050723c */ /* 0x040ff00000000850 */
[----:B------:R-:W-:Y:S01]  /*67f0*/  HMMA.16816.F16 R60, R32, R40, R60 ;  /* 0x00000028203c723c */ /* 0x000fe2000000083c */
[----:B------:R-:W-:-:S04]  /*6800*/  DEPBAR.LE SB0, 0x2 ;  /* 0x000080800000791a */ /* 0x000fc80000000000 */
[----:B------:R-:W-:Y:S03]  /*6810*/  BAR.SYNC.DEFER_BLOCKING 0x0 ;  /* 0x0000000000007b1d */ /* 0x000fe60000010000 */
[C---:B------:R-:W-:Y:S08]  /*6820*/  HMMA.16816.F16 R62, R32.reuse, R42, R62 ;  /* 0x0000002a203e723c */ /* 0x040ff0000000083e */
[C---:B--2---:R-:W-:Y:S08]  /*6830*/  HMMA.16816.F16 R74, R32.reuse, R44, R74 ;  /* 0x0000002c204a723c */ /* 0x044ff0000000084a */
[----:B------:R-:W-:Y:S01]  /*6840*/  HMMA.16816.F16 R76, R32, R46, R76 ;  /* 0x0000002e204c723c */ /* 0x000fe2000000084c */
[----:B------:R-:W-:Y:S04]  /*6850*/  LDSM.16.MT88.4 R48, [R109] ;  /* 0x000000006d30783b */ /* 0x000fe80000004200 */
[----:B----4-:R-:W1:Y:S04]  /*6860*/  LDSM.16.M88.4 R52, [R108] ;  /* 0x000000006c34783b */ /* 0x010e680000000200 */
[----:B------:R-:W2:Y:S04]  /*6870*/  LDSM.16.M88.4 R24, [R104] ;  /* 0x000000006818783b */ /* 0x000ea80000000200 */
[----:B------:R-:W4:Y:S04]  /*6880*/  LDSM.16.M88.4 R56, [R105] ;  /* 0x000000006938783b */ /* 0x000f280000000200 */
[----:B------:R-:W-:Y:S04]  /*6890*/  LDSM.16.MT88.4 R28, [R103] ;  /* 0x00000000671c783b */ /* 0x000fe80000004200 */
[----:B------:R-:W5:Y:S04]  /*68a0*/  LDSM.16.M88.4 R36, [R102] ;  /* 0x000000006624783b */ /* 0x000f680000000200 */
[----:B------:R-:W3:Y:S04]  /*68b0*/  LDSM.16.M88.4 R32, [R101] ;  /* 0x000000006520783b */ /* 0x000ee80000000200 */
[----:B------:R-:W3:Y:S04]  /*68c0*/  LDSM.16.M88.4 R40, [R88] ;  /* 0x000000005828783b */ /* 0x000ee80000000200 */
[----:B------:R-:W-:Y:S01]  /*68d0*/  LDSM.16.MT88.4 R44, [R83] ;  /* 0x00000000532c783b */ /* 0x000fe20000004200 */
[C---:B-1----:R-:W-:Y:S08]  /*68e0*/  HMMA.16816.F16 R78, R48.reuse, R52, R78 ;  /* 0x00000034304e723c */ /* 0x042ff0000000084e */
[C---:B------:R-:W-:Y:S01]  /*68f0*/  HMMA.16816.F16 R80, R48.reuse, R54, R80 ;  /* 0x000000363050723c */ /* 0x040fe20000000850 */
[----:B------:R-:W1:Y:S07]  /*6900*/  LDSM.16.M88.4 R52, [R82] ;  /* 0x000000005234783b */ /* 0x000e6e0000000200 */
[C---:B--2---:R-:W-:Y:S08]  /*6910*/  HMMA.16816.F16 R74, R48.reuse, R24, R74 ;  /* 0x00000018304a723c */ /* 0x044ff0000000084a */
[C---:B------:R-:W-:Y:S01]  /*6920*/  HMMA.16816.F16 R76, R48.reuse, R26, R76 ;  /* 0x0000001a304c723c */ /* 0x040fe2000000084c */
[----:B------:R-:W2:Y:S07]  /*6930*/  LDSM.16.M88.4 R24, [R73] ;  /* 0x000000004918783b */ /* 0x000eae0000000200 */
[C---:B----4-:R-:W-:Y:S08]  /*6940*/  HMMA.16816.F16 R56, R48.reuse, R56, R60 ;  /* 0x000000383038723c */ /* 0x050ff0000000083c */
[----:B------:R-:W-:Y:S01]  /*6950*/  HMMA.16816.F16 R58, R48, R58, R62 ;  /* 0x0000003a303a723c */ /* 0x000fe2000000083e */
[----:B------:R-:W4:Y:S07]  /*6960*/  LDSM.16.M88.4 R48, [R72] ;  /* 0x000000004830783b */ /* 0x000f2e0000000200 */
[C---:B-----5:R-:W-:Y:S08]  /*6970*/  HMMA.16816.F16 R36, R28.reuse, R36, R78 ;  /* 0x000000241c24723c */ /* 0x060ff0000000084e */
[C---:B------:R-:W-:Y:S08]  /*6980*/  HMMA.16816.F16 R38, R28.reuse, R38, R80 ;  /* 0x000000261c26723c */ /* 0x040ff00000000850 */
[C---:B---3--:R-:W-:Y:S08]  /*6990*/  HMMA.16816.F16 R56, R28.reuse, R32, R56 ;  /* 0x000000201c38723c */ /* 0x048ff00000000838 */
[C---:B------:R-:W-:Y:S01]  /*69a0*/  HMMA.16816.F16 R58, R28.reuse, R34, R58 ;  /* 0x000000221c3a723c */ /* 0x040fe2000000083a */
[----:B------:R-:W-:Y:S07]  /*69b0*/  LDSM.16.M88.4 R32, [R18] ;  /* 0x000000001220783b */ /* 0x000fee0000000200 */
[C---:B------:R-:W-:Y:S08]  /*69c0*/  HMMA.16816.F16 R40, R28.reuse, R40, R74 ;  /* 0x000000281c28723c */ /* 0x040ff0000000084a */
[----:B------:R-:W-:Y:S01]  /*69d0*/  HMMA.16816.F16 R76, R28, R42, R76 ;  /* 0x0000002a1c4c723c */ /* 0x000fe2000000084c */
[----:B------:R-:W3:Y:S07]  /*69e0*/  LDSM.16.MT88.4 R28, [R14] ;  /* 0x000000000e1c783b */ /* 0x000eee0000004200 */
[C---:B-1----:R-:W-:Y:S08]  /*69f0*/  HMMA.16816.F16 R60, R44.reuse, R52, R36 ;  /* 0x000000342c3c723c */ /* 0x042ff00000000824 */
[C---:B------:R-:W-:Y:S01]  /*6a00*/  HMMA.16816.F16 R62, R44.reuse, R54, R38 ;  /* 0x000000362c3e723c */ /* 0x040fe20000000826 */
[----:B------:R-:W1:Y:S07]  /*6a10*/  LDSM.16.M88.4 R36, [R16] ;  /* 0x000000001024783b */ /* 0x000e6e0000000200 */
[C---:B--2---:R-:W-:Y:S08]  /*6a20*/  HMMA.16816.F16 R56, R44.reuse, R24, R56 ;  /* 0x000000182c38723c */ /* 0x044ff00000000838 */
[----:B------:R-:W-:Y:S01]  /*6a30*/  HMMA.16816.F16 R58, R44, R26, R58 ;  /* 0x0000001a2c3a723c */ /* 0x000fe2000000083a */
[----:B------:R-:W2:Y:S01]  /*6a40*/  LDSM.16.M88.4 R24, [R12] ;  /* 0x000000000c18783b */ /* 0x000ea20000000200 */
[----:B------:R-:W-:-:S04]  /*6a50*/  DEPBAR.LE SB0, 0x1 ;  /* 0x000080400000791a */ /* 0x000fc80000000000 */
[----:B------:R-:W-:Y:S02]  /*6a60*/  BAR.SYNC.DEFER_BLOCKING 0x0 ;  /* 0x0000000000007b1d */ /* 0x000fe40000010000 */
[C---:B----4-:R-:W-:Y:S08]  /*6a70*/  HMMA.16816.F16 R48, R44.reuse, R48, R40 ;  /* 0x000000302c30723c */ /* 0x050ff00000000828 */
[----:B------:R-:W-:Y:S08]  /*6a80*/  HMMA.16816.F16 R50, R44, R50, R76 ;  /* 0x000000322c32723c */ /* 0x000ff0000000084c */
[C---:B---3--:R-:W-:Y:S01]  /*6a90*/  HMMA.16816.F16 R60, R28.reuse, R32, R60 ;  /* 0x000000201c3c723c */ /* 0x048fe2000000083c */
[----:B------:R-:W-:Y:S07]  /*6aa0*/  LDSM.16.MT88.4 R40, [R15] ;  /* 0x000000000f28783b */ /* 0x000fee0000004200 */
[C---:B------:R-:W-:Y:S01]  /*6ab0*/  HMMA.16816.F16 R62, R28.reuse, R34, R62 ;  /* 0x000000221c3e723c */ /* 0x040fe2000000083e */
[----:B------:R3:W4:Y:S04]  /*6ac0*/  LDSM.16.M88.4 R44, [R9] ;  /* 0x00000000092c783b */ /* 0x0007280000000200 */
[----:B------:R-:W5:Y:S03]  /*6ad0*/  LDSM.16.M88.4 R52, [R13] ;  /* 0x000000000d34783b */ /* 0x000f660000000200 */
[----:B-1----:R-:W-:Y:S01]  /*6ae0*/  HMMA.16816.F16 R56, R28, R36, R56 ;  /* 0x000000241c38723c */ /* 0x002fe20000000838 */
[----:B------:R-:W1:Y:S01]  /*6af0*/  LDSM.16.M88.4 R32, [R17] ;  /* 0x000000001120783b */ /* 0x000e620000000200 */
[----:B---3--:R-:W-:-:S02]  /*6b00*/  SHF.R.U32.HI R9, RZ, 0x2, R10 ;  /* 0x00000002ff097819 */ /* 0x008fc4000001160a */
[----:B------:R-:W-:Y:S01]  /*6b10*/  LOP3.LUT R10, R10, 0x3, RZ, 0xc0, !PT ;  /* 0x000000030a0a7812 */ /* 0x000fe200078ec0ff */
[----:B------:R-:W-:Y:S03]  /*6b20*/  LDSM.16.M88.4 R12, [R20] ;  /* 0x00000000140c783b */ /* 0x000fe60000000200 */
[----:B------:R-:W-:Y:S01]  /*6b30*/  HMMA.16816.F16 R58, R28, R38, R58 ;  /* 0x000000261c3a723c */ /* 0x000fe2000000083a */
[----:B------:R-:W-:Y:S01]  /*6b40*/  LDSM.16.M88.4 R36, [R23] ;  /* 0x000000001724783b */ /* 0x000fe20000000200 */
[----:B------:R-:W-:-:S04]  /*6b50*/  IMAD R9, R9, 0x14, R10 ;  /* 0x0000001409097824 */ /* 0x000fc800078e020a */
[----:B------:R-:W-:Y:S02]  /*6b60*/  IMAD.U32 R10, R9, 0x4, R8 ;  /* 0x00000004090a7824 */ /* 0x000fe400078e0008 */
[C---:B--2---:R-:W-:Y:S08]  /*6b70*/  HMMA.16816.F16 R72, R28.reuse, R24, R48 ;  /* 0x000000181c48723c */ /* 0x044ff00000000830 */
[----:B------:R-:W-:Y:S01]  /*6b80*/  HMMA.16816.F16 R74, R28, R26, R50 ;  /* 0x0000001a1c4a723c */ /* 0x000fe20000000832 */
[----:B------:R-:W-:Y:S04]  /*6b90*/  LDSM.16.MT88.4 R24, [R19] ;  /* 0x000000001318783b */ /* 0x000fe80000004200 */
[----:B------:R-:W2:Y:S04]  /*6ba0*/  LDSM.16.M88.4 R28, [R21] ;  /* 0x00000000151c783b */ /* 0x000ea80000000200 */
[----:B------:R-:W-:Y:S01]  /*6bb0*/  LDSM.16.MT88.4 R48, [R71] ;  /* 0x000000004730783b */ /* 0x000fe20000004200 */
[C---:B----4-:R-:W-:Y:S03]  /*6bc0*/  HMMA.16816.F16 R44, R40.reuse, R44, R56 ;  /* 0x0000002c282c723c */ /* 0x050fe60000000838 */
[----:B------:R-:W3:Y:S05]  /*6bd0*/  LDSM.16.M88.4 R16, [R69] ;  /* 0x000000004510783b */ /* 0x000eea0000000200 */
[C---:B------:R-:W-:Y:S08]  /*6be0*/  HMMA.16816.F16 R46, R40.reuse, R46, R58 ;  /* 0x0000002e282e723c */ /* 0x040ff0000000083a */
[C---:B-----5:R-:W-:Y:S08]  /*6bf0*/  HMMA.16816.F16 R60, R40.reuse, R52, R60 ;  /* 0x00000034283c723c */ /* 0x060ff0000000083c */
[C---:B------:R-:W-:Y:S01]  /*6c00*/  HMMA.16816.F16 R62, R40.reuse, R54, R62 ;  /* 0x00000036283e723c */ /* 0x040fe2000000083e */
[----:B------:R-:W4:Y:S07]  /*6c10*/  LDSM.16.M88.4 R52, [R70] ;  /* 0x000000004634783b */ /* 0x000f2e0000000200 */
[C---:B-1----:R-:W-:Y:S08]  /*6c20*/  HMMA.16816.F16 R72, R40.reuse, R32, R72 ;  /* 0x000000202848723c */ /* 0x042ff00000000848 */
[----:B------:R-:W-:Y:S01]  /*6c30*/  HMMA.16816.F16 R74, R40, R34, R74 ;  /* 0x00000022284a723c */ /* 0x000fe2000000084a */
[----:B------:R-:W1:Y:S07]  /*6c40*/  LDSM.16.M88.4 R32, [R68] ;  /* 0x000000004420783b */ /* 0x000e6e0000000200 */
[C---:B--2---:R-:W-:Y:S08]  /*6c50*/  HMMA.16816.F16 R44, R24.reuse, R28, R44 ;  /* 0x0000001c182c723c */ /* 0x044ff0000000082c */
[C---:B------:R-:W-:Y:S01]  /*6c60*/  HMMA.16816.F16 R20, R24.reuse, R30, R46 ;  /* 0x0000001e1814723c */ /* 0x040fe2000000082e */
[----:B------:R-:W-:Y:S07]  /*6c70*/  LDSM.16.M88.4 R28, [R66] ;  /* 0x00000000421c783b */ /* 0x000fee0000000200 */
[C---:B------:R-:W-:Y:S08]  /*6c80*/  HMMA.16816.F16 R60, R24.reuse, R12, R60 ;  /* 0x0000000c183c723c */ /* 0x040ff0000000083c */
[C---:B------:R-:W-:Y:S01]  /*6c90*/  HMMA.16816.F16 R62, R24.reuse, R14, R62 ;  /* 0x0000000e183e723c */ /* 0x040fe2000000083e */
[----:B------:R-:W2:Y:S07]  /*6ca0*/  LDSM.16.MT88.4 R12, [R67] ;  /* 0x00000000430c783b */ /* 0x000eae0000004200 */
[C---:B------:R-:W-:Y:S08]  /*6cb0*/  HMMA.16816.F16 R36, R24.reuse, R36, R72 ;  /* 0x000000241824723c */ /* 0x040ff00000000848 */
[----:B------:R-:W-:Y:S01]  /*6cc0*/  HMMA.16816.F16 R38, R24, R38, R74 ;  /* 0x000000261826723c */ /* 0x000fe2000000084a */
[----:B------:R-:W5:Y:S07]  /*6cd0*/  LDSM.16.M88.4 R24, [R65] ;  /* 0x000000004118783b */ /* 0x000f6e0000000200 */
[C---:B---3--:R-:W-:Y:S08]  /*6ce0*/  HMMA.16816.F16 R44, R48.reuse, R16, R44 ;  /* 0x00000010302c723c */ /* 0x048ff0000000082c */
[----:B------:R-:W-:Y:S01]  /*6cf0*/  HMMA.16816.F16 R20, R48, R18, R20 ;  /* 0x000000123014723c */ /* 0x000fe20000000814 */
[----:B------:R-:W3:Y:S01]  /*6d00*/  LDSM.16.M88.4 R16, [R64] ;  /* 0x000000004010783b */ /* 0x000ee20000000200 */
[----:B------:R-:W-:-:S04]  /*6d10*/  DEPBAR.LE SB0, 0x0 ;  /* 0x000080000000791a */ /* 0x000fc80000000000 */
[----:B------:R-:W-:Y:S02]  /*6d20*/  BAR.SYNC.DEFER_BLOCKING 0x0 ;  /* 0x0000000000007b1d */ /* 0x000fe40000010000 */
[C---:B----4-:R-:W-:Y:S08]  /*6d30*/  HMMA.16816.F16 R60, R48.reuse, R52, R60 ;  /* 0x00000034303c723c */ /* 0x050ff0000000083c */
[C---:B------:R-:W-:Y:S08]  /*6d40*/  HMMA.16816.F16 R54, R48.reuse, R54, R62 ;  /* 0x000000363036723c */ /* 0x040ff0000000083e */
[C---:B-1----:R-:W-:Y:S01]  /*6d50*/  HMMA.16816.F16 R52, R48.reuse, R32, R36 ;  /* 0x000000203034723c */ /* 0x042fe20000000824 */
[----:B------:R-:W-:Y:S07]  /*6d60*/  LDSM.16.M88.4 R40, [R86] ;  /* 0x000000005628783b */ /* 0x000fee0000000200 */
[----:B------:R-:W-:Y:S01]  /*6d70*/  HMMA.16816.F16 R56, R48, R34, R38 ;  /* 0x000000223038723c */ /* 0x000fe20000000826 */
[----:B------:R-:W1:Y:S04]  /*6d80*/  LDSM.16.MT88.4 R32, [R85] ;  /* 0x000000005520783b */ /* 0x000e680000004200 */
[----:B------:R-:W4:Y:S03]  /*6d90*/  LDSM.16.M88.4 R36, [R84] ;  /* 0x000000005424783b */ /* 0x000f260000000200 */
[C---:B--2---:R-:W-:Y:S01]  /*6da0*/  HMMA.16816.F16 R60, R12.reuse, R28, R60 ;  /* 0x0000001c0c3c723c */ /* 0x044fe2000000083c */
[----:B------:R-:W-:Y:S04]  /*6db0*/  LDSM.16.M88.4 R48, [R91] ;  /* 0x000000005b30783b */ /* 0x000fe80000000200 */
[----:B------:R-:W-:Y:S03]  /*6dc0*/  LDSM.16.M88.4 R100, [R100] ;  /* 0x000000006464783b */ /* 0x000fe60000000200 */
[C---:B------:R-:W-:Y:S01]  /*6dd0*/  HMMA.16816.F16 R54, R12.reuse, R30, R54 ;  /* 0x0000001e0c36723c */ /* 0x040fe20000000836 */
[----:B------:R-:W2:Y:S07]  /*6de0*/  LDSM.16.M88.4 R28, [R87] ;  /* 0x00000000571c783b */ /* 0x000eae0000000200 */
[C---:B-----5:R-:W-:Y:S01]  /*6df0*/  HMMA.16816.F16 R58, R12.reuse, R24, R44 ;  /* 0x000000180c3a723c */ /* 0x060fe2000000082c */
[----:B------:R-:W5:Y:S07]  /*6e00*/  LDSM.16.MT88.4 R44, [R92] ;  /* 0x000000005c2c783b */ /* 0x000f6e0000004200 */
[C---:B------:R-:W-:Y:S01]  /*6e10*/  HMMA.16816.F16 R20, R12.reuse, R26, R20 ;  /* 0x0000001a0c14723c */ /* 0x040fe20000000814 */
[----:B------:R-:W5:Y:S07]  /*6e20*/  LDSM.16.M88.4 R24, [R90] ;  /* 0x000000005a18783b */ /* 0x000f6e0000000200 */
[C---:B---3--:R-:W-:Y:S08]  /*6e30*/  HMMA.16816.F16 R16, R12.reuse, R16, R52 ;  /* 0x000000100c10723c */ /* 0x048ff00000000834 */
[----:B------:R-:W-:Y:S01]  /*6e40*/  HMMA.16816.F16 R18, R12, R18, R56 ;  /* 0x000000120c12723c */ /* 0x000fe20000000838 */
[----:B------:R-:W3:Y:S07]  /*6e50*/  LDSM.16.M88.4 R12, [R89] ;  /* 0x00000000590c783b */ /* 0x000eee0000000200 */
[C---:B-1----:R-:W-:Y:S08]  /*6e60*/  HMMA.16816.F16 R20, R32.reuse, R42, R20 ;  /* 0x0000002a2014723c */ /* 0x042ff00000000814 */
[C---:B----4-:R-:W-:Y:S08]  /*6e70*/  HMMA.16816.F16 R36, R32.reuse, R36, R60 ;  /* 0x000000242024723c */ /* 0x050ff0000000083c */
[C---:B------:R-:W-:Y:S08]  /*6e80*/  HMMA.16816.F16 R38, R32.reuse, R38, R54 ;  /* 0x000000262026723c */ /* 0x040ff00000000836 */
[C---:B------:R-:W-:Y:S08]  /*6e90*/  HMMA.16816.F16 R40, R32.reuse, R40, R58 ;  /* 0x000000282028723c */ /* 0x040ff0000000083a */
[C---:B--2---:R-:W-:Y:S08]  /*6ea0*/  HMMA.16816.F16 R42, R32.reuse, R28, R16 ;  /* 0x0000001c202a723c */ /* 0x044ff00000000810 */
[----:B------:R-:W-:Y:S01]  /*6eb0*/  HMMA.16816.F16 R52, R32, R30, R18 ;  /* 0x0000001e2034723c */ /* 0x000fe20000000812 */
[----:B------:R-:W-:Y:S04]  /*6ec0*/  LDSM.16.MT88.4 R16, [R94] ;  /* 0x000000005e10783b */ /* 0x000fe80000004200 */
[----:B------:R-:W1:Y:S03]  /*6ed0*/  LDSM.16.M88.4 R28, [R93] ;  /* 0x000000005d1c783b */ /* 0x000e660000000200 */
[C---:B-----5:R-:W-:Y:S01]  /*6ee0*/  HMMA.16816.F16 R54, R44.reuse, R48, R36 ;  /* 0x000000302c36723c */ /* 0x060fe20000000824 */
[----:B------:R-:W2:Y:S07]  /*6ef0*/  LDSM.16.M88.4 R32, [R99] ;  /* 0x000000006320783b */ /* 0x000eae0000000200 */
[C---:B------:R-:W-:Y:S01]  /*6f00*/  HMMA.16816.F16 R56, R44.reuse, R50, R38 ;  /* 0x000000322c38723c */ /* 0x040fe20000000826 */
[----:B------:R-:W-:Y:S04]  /*6f10*/  LDSM.16.M88.4 R36, [R98] ;  /* 0x000000006224783b */ /* 0x000fe80000000200 */
[----:B------:R-:W-:Y:S03]  /*6f20*/  LDSM.16.M88.4 R48, [R96] ;  /* 0x000000006030783b */ /* 0x000fe60000000200 */
[C---:B------:R-:W-:Y:S08]  /*6f30*/  HMMA.16816.F16 R58, R44.reuse, R24, R40 ;  /* 0x000000182c3a723c */ /* 0x040ff00000000828 */
[C---:B------:R-:W-:Y:S01]  /*6f40*/  HMMA.16816.F16 R20, R44.reuse, R26, R20 ;  /* 0x0000001a2c14723c */ /* 0x040fe20000000814 */
[----:B------:R-:W4:Y:S07]  /*6f50*/  LDSM.16.MT88.4 R24, [R95] ;  /* 0x000000005f18783b */ /* 0x000f2e0000004200 */
[C---:B---3--:R-:W-:Y:S01]  /*6f60*/  HMMA.16816.F16 R12, R44.reuse, R12, R42 ;  /* 0x0000000c2c0c723c */ /* 0x048fe2000000082a */
[----:B------:R-:W3:Y:S07]  /*6f70*/  LDSM.16.M88.4 R40, [R97] ;  /* 0x000000006128783b */ /* 0x000eee0000000200 */
[----:B------:R-:W-:Y:S08]  /*6f80*/  HMMA.16816.F16 R14, R44, R14, R52 ;  /* 0x0000000e2c0e723c */ /* 0x000ff00000000834 */
[C---:B-1----:R-:W-:Y:S08]  /*6f90*/  HMMA.16816.F16 R28, R16.reuse, R28, R54 ;  /* 0x0000001c101c723c */ /* 0x042ff00000000836 */
[C---:B------:R-:W-:Y:S08]  /*6fa0*/  HMMA.16816.F16 R30, R16.reuse, R30, R56 ;  /* 0x0000001e101e723c */ /* 0x040ff00000000838 */
[C---:B------:R-:W-:Y:S08]  /*6fb0*/  HMMA.16816.F16 R58, R16.reuse, R100, R58 ;  /* 0x00000064103a723c */ /* 0x040ff0000000083a */
[C---:B------:R-:W-:Y:S08]  /*6fc0*/  HMMA.16816.F16 R20, R16.reuse, R102, R20 ;  /* 0x000000661014723c */ /* 0x040ff00000000814 */
[C---:B--2---:R-:W-:Y:S08]  /*6fd0*/  HMMA.16816.F16 R12, R16.reuse, R32, R12 ;  /* 0x00000020100c723c */ /* 0x044ff0000000080c */
[----:B------:R-:W-:Y:S01]  /*6fe0*/  HMMA.16816.F16 R14, R16, R34, R14 ;  /* 0x00000022100e723c */ /* 0x000fe2000000080e */
[C---:B------:R-:W-:Y:S01]  /*6ff0*/  IADD3 R16, PT, PT, R8.reuse, 0x500, RZ ;  /* 0x0000050008107810 */ /* 0x040fe20007ffe0ff */
[----:B------:R-:W-:-:S03]  /*7000*/  VIADD R8, R8, 0xa00 ;  /* 0x00000a0008087836 */ /* 0x000fc60000000000 */
[C---:B------:R-:W-:Y:S01]  /*7010*/  LEA R11, R9.reuse, R16, 0x2 ;  /* 0x00000010090b7211 */ /* 0x040fe200078e10ff */
[----:B------:R-:W-:Y:S02]  /*7020*/  IMAD.U32 R23, R9, 0x4, R8 ;  /* 0x0000000409177824 */ /* 0x000fe400078e0008 */
[C---:B----4-:R-:W-:Y:S01]  /*7030*/  HMMA.16816.F16 R28, R24.reuse, R36, R28 ;  /* 0x00000024181c723c */ /* 0x050fe2000000081c */
[----:B------:R-:W1:Y:S07]  /*7040*/  LDC.64 R8, c[0x0][0x3a8] ;  /* 0x0000ea00ff087b82 */ /* 0x000e6e0000000a00 */
[C---:B------:R-:W-:Y:S08]  /*7050*/  HMMA.16816.F16 R30, R24.reuse, R38, R30 ;  /* 0x00000026181e723c */ /* 0x040ff0000000081e */
[C---:B---3--:R-:W-:Y:S03]  /*7060*/  HMMA.16816.F16 R40, R24.reuse, R40, R58 ;  /* 0x000000281828723c */ /* 0x048fe6000000083a */
[----:B------:R-:W2:Y:S04]  /*7070*/  MOVM.16.MT88 R28, R28 ;  /* 0x000000001c1c723a */ /* 0x000ea80000000000 */
[----:B------:R-:W3:Y:S01]  /*7080*/  MOVM.16.MT88 R29, R29 ;  /* 0x000000001d1d723a */ /* 0x000ee20000000000 */
[----:B------:R-:W-:Y:S01]  /*7090*/  HMMA.16816.F16 R20, R24, R42, R20 ;  /* 0x0000002a1814723c */ /* 0x000fe20000000814 */
[----:B-1----:R-:W-:-:S02]  /*70a0*/  IMAD.WIDE.U32 R4, R5, 0x2, R8 ;  /* 0x0000000205047825 */ /* 0x002fc400078e0008 */
[----:B------:R-:W1:Y:S04]  /*70b0*/  MOVM.16.MT88 R30, R30 ;  /* 0x000000001e1e723a */ /* 0x000e680000000000 */
        /* <DEDUP_REMOVED lines=11> */
[----:B--2---:R-:W-:Y:S04]  /*7170*/  STS [R10], R28 ;  /* 0x0000001c0a007388 */ /* 0x004fe80000000800 */
[----:B---3--:R-:W-:Y:S04]  /*7180*/  STS [R10+0x10], R29 ;  /* 0x0000101d0a007388 */ /* 0x008fe80000000800 */
[----:B-1----:R-:W-:Y:S04]  /*7190*/  STS [R10+0x280], R30 ;  /* 0x0002801e0a007388 */ /* 0x002fe80000000800 */
[----:B----4-:R-:W-:Y:S04]  /*71a0*/  STS [R10+0x290], R31 ;  /* 0x0002901f0a007388 */ /* 0x010fe80000000800 */
[----:B-----5:R-:W-:Y:S04]  /*71b0*/  STS [R11], R40 ;  /* 0x000000280b007388 */ /* 0x020fe80000000800 */
[----:B------:R-:W-:Y:S04]  /*71c0*/  STS [R11+0x10], R41 ;  /* 0x000010290b007388 */ /* 0x000fe80000000800 */
[----:B------:R-:W-:Y:S04]  /*71d0*/  STS [R11+0x280], R20 ;  /* 0x000280140b007388 */ /* 0x000fe80000000800 */
[----:B------:R-:W-:Y:S04]  /*71e0*/  STS [R11+0x290], R21 ;  /* 0x000290150b007388 */ /* 0x000fe80000000800 */
[----:B------:R-:W-:Y:S04]  /*71f0*/  STS [R23], R12 ;  /* 0x0000000c17007388 */ /* 0x000fe80000000800 */
[----:B------:R-:W-:Y:S04]  /*7200*/  STS [R23+0x10], R13 ;  /* 0x0000100d17007388 */ /* 0x000fe80000000800 */
[----:B------:R-:W-:Y:S04]  /*7210*/  STS [R23+0x280], R14 ;  /* 0x0002800e17007388 */ /* 0x000fe80000000800 */
[----:B------:R-:W-:Y:S01]  /*7220*/  STS [R23+0x290], R15 ;  /* 0x0002900f17007388 */ /* 0x000fe20000000800 */
[----:B------:R-:W-:Y:S06]  /*7230*/  BAR.SYNC.DEFER_BLOCKING 0x0 ;  /* 0x0000000000007b1d */ /* 0x000fec0000010000 */
[----:B------:R-:W1:Y:S04]  /*7240*/  LDS.128 R16, [R7] ;  /* 0x0000000007107984 */ /* 0x000e680000000c00 */
[----:B------:R-:W2:Y:S04]  /*7250*/  LDS.128 R24, [R7+0xa00] ;  /* 0x000a000007187984 */ /* 0x000ea80000000c00 */
[----:B------:R-:W3:Y:S04]  /*7260*/  LDS.128 R28, [R7+0x1400] ;  /* 0x00140000071c7984 */ /* 0x000ee80000000c00 */
[----:B-1----:R1:W-:Y:S04]  /*7270*/  STG.E.128 desc[UR8][R4.64], R16 ;  /* 0x0000001004007986 */ /* 0x0023e8000c101d08 */
[----:B--2---:R1:W-:Y:S04]  /*7280*/  STG.E.128 desc[UR8][R4.64+0xc000], R24 ;  /* 0x00c0001804007986 */ /* 0x0043e8000c101d08 */
[----:B---3--:R1:W-:Y:S02]  /*7290*/  STG.E.128 desc[UR8][R4.64+0x18000], R28 ;  /* 0x0180001c04007986 */ /* 0x0083e4000c101d08 */
.L_x_6:
[----:B------:R-:W-:-:S03]  /*72a0*/  UMOV UR4, 0xffffffff ;  /* 0xffffffff00047882 */ /* 0x000fc60000000000 */
[----:B------:R-:W-:Y:S05]  /*72b0*/  BRA.DIV UR4, `(.L_x_7) ;  /* 0x0000007204a07947 */ /* 0x000fea000b800000 */
[----:B------:R-:W-:Y:S06]  /*72c0*/  BAR.SYNC.DEFER_BLOCKING 0x0 ;  /* 0x0000000000007b1d */ /* 0x000fec0000010000 */
.L_x_35:
[----:B------:R-:W-:Y:S04]  /*72d0*/  BSSY B0, `(.L_x_8) ;  /* 0x0000028000007945 */ /* 0x000fe80003800000 */
[----:B------:R-:W-:Y:S05]  /*72e0*/  @P1 BRA `(.L_x_9) ;  /* 0x0000000000981947 */ /* 0x000fea0003800000 */
[----:B-1----:R-:W1:Y:S01]  /*72f0*/  S2R R4, SR_CTAID.Z ;  /* 0x0000000000047919 */ /* 0x002e620000002700 */
[----:B------:R-:W2:Y:S01]  /*7300*/  LDCU UR4, c[0x0][0x370] ;  /* 0x00006e00ff0477ac */ /* 0x000ea20008000800 */
[----:B------:R-:W3:Y:S01]  /*7310*/  S2R R5, SR_CTAID.Y ;  /* 0x0000000000057919 */ /* 0x000ee20000002600 */
[----:B------:R-:W4:Y:S01]  /*7320*/  LDCU UR5, c[0x0][0x374] ;  /* 0x00006e80ff0577ac */ /* 0x000f220008000800 */
[----:B------:R-:W5:Y:S01]  /*7330*/  S2R R7, SR_LANEID ;  /* 0x0000000000077919 */ /* 0x000f620000000000 */
[----:B------:R-:W4:Y:S01]  /*7340*/  LDCU UR6, c[0x0][0x378] ;  /* 0x00006f00ff0677ac */ /* 0x000f220008000800 */
[----:B------:R-:W-:Y:S02]  /*7350*/  VOTEU.ANY UR7, UPT, PT ;  /* 0x0000000000077886 */ /* 0x000fe400038e0100 */
[----:B------:R-:W5:Y:S01]  /*7360*/  FLO.U32 R6, UR7 ;  /* 0x0000000700067d00 */ /* 0x000f6200080e0000 */
[----:B--2---:R-:W-:-:S04]  /*7370*/  UIADD3 UR4, UPT, UPT, URZ, -UR4, URZ ;  /* 0x80000004ff047290 */ /* 0x004fc8000fffe0ff */
[----:B----4-:R-:W-:-:S04]  /*7380*/  UIMAD UR4, UR4, UR5, URZ ;  /* 0x00000005040472a4 */ /* 0x010fc8000f8e02ff */
[----:B------:R-:W-:Y:S01]  /*7390*/  UIMAD UR4, UR6, UR4, -0x7fffffff ;  /* 0x80000001060474a4 */ /* 0x000fe2000f8e0204 */
[----:B-1----:R-:W-:Y:S01]  /*73a0*/  IMAD.MOV R4, RZ, RZ, -R4 ;  /* 0x000000ffff047224 */ /* 0x002fe200078e0a04 */
[----:B---3--:R-:W-:-:S04]  /*73b0*/  IADD3 R5, PT, PT, R0, R5, RZ ;  /* 0x0000000500057210 */ /* 0x008fc80007ffe0ff */
[----:B------:R-:W-:Y:S02]  /*73c0*/  ISETP.NE.AND P2, PT, R5, R4, PT ;  /* 0x000000040500720c */ /* 0x000fe40003f45270 */
[----:B------:R-:W1:Y:S01]  /*73d0*/  POPC R4, UR7 ;  /* 0x0000000700047d09 */ /* 0x000e620008000000 */
[----:B-----5:R-:W-:-:S10]  /*73e0*/  ISETP.EQ.U32.AND P1, PT, R6, R7, PT ;  /* 0x000000070600720c */ /* 0x020fd40003f22070 */
        /* <DEDUP_REMOVED lines=16> */
.L_x_10:
[----:B------:R-:W2:Y:S04]  /*74f0*/  LD.E.STRONG.GPU R5, desc[UR8][R106.64+0x4] ;  /* 0x000004086a057980 */ /* 0x000ea8000c10f900 */
[----:B--2---:R-:W-:Y:S01]  /*7500*/  CCTL.IVALL ;  /* 0x00000000ff00798f */ /* 0x004fe20002000000 */
[----:B------:R-:W-:Y:S05]  /*7510*/  YIELD ;  /* 0x0000000000007946 */ /* 0x000fea0003800000 */
[----:B------:R-:W-:-:S04]  /*7520*/  LOP3.LUT R5, R5, R4, RZ, 0x3c, !PT ;  /* 0x0000000405057212 */ /* 0x000fc800078e3cff */
[----:B------:R-:W-:-:S13]  /*7530*/  ISETP.GT.AND P1, PT, R5, -0x1, PT ;  /* 0xffffffff0500780c */ /* 0x000fda0003f24270 */
[----:B------:R-:W-:Y:S05]  /*7540*/  @P1 BRA `(.L_x_10) ;  /* 0xfffffffc00e81947 */ /* 0x000fea000383ffff */
.L_x_9:
[----:B------:R-:W-:Y:S05]  /*7550*/  BSYNC B0 ;  /* 0x0000000000007941 */ /* 0x000fea0003800000 */
.L_x_8:
[----:B------:R-:W-:-:S03]  /*7560*/  UMOV UR4, 0xffffffff ;  /* 0xffffffff00047882 */ /* 0x000fc60000000000 */
[----:B------:R-:W-:Y:S05]  /*7570*/  BRA.DIV UR4, `(.L_x_11) ;  /* 0x0000007204207947 */ /* 0x000fea000b800000 */
[----:B------:R-:W-:Y:S06]  /*7580*/  BAR.SYNC.DEFER_BLOCKING 0x0 ;  /* 0x0000000000007b1d */ /* 0x000fec0000010000 */
.L_x_38:
[----:B------:R-:W-:Y:S01]  /*7590*/  LOP3.LUT P1, R22, R22, RZ, R3, 0xfa, !PT ;  /* 0x000000ff16167212 */ /* 0x000fe2000782fa03 */
[----:B------:R-:W-:-:S12]  /*75a0*/  @P0 BRA `(.L_x_12) ;  /* 0x0000003400c80947 */ /* 0x000fd80003800000 */
[----:B------:R-:W-:Y:S01]  /*75b0*/  PRMT R3, R0, 0x9910, RZ ;  /* 0x0000991000037816 */ /* 0x000fe200000000ff */
[----:B------:R-:W2:Y:S01]  /*75c0*/  S2R R12, SR_CgaCtaId ;  /* 0x00000000000c7919 */ /* 0x000ea20000008800 */
[----:B------:R-:W3:Y:S01]  /*75d0*/  LDC.64 R122, c[0x0][0x3b0] ;  /* 0x0000ec00ff7a7b82 */ /* 0x000ee20000000a00 */
[----:B------:R-:W-:Y:S01]  /*75e0*/  IMAD.SHL.U32 R6, R2, 0x8, RZ ;  /* 0x0000000802067824 */ /* 0x000fe200078e00ff */
[--C-:B------:R-:W-:Y:S01]  /*75f0*/  SHF.R.U32.HI R21, RZ, 0x2, R2.reuse ;  /* 0x00000002ff157819 */ /* 0x100fe20000011602 */
[----:B------:R-:W-:Y:S01]  /*7600*/  IMAD R3, R3, 0xab, RZ ;  /* 0x000000ab03037824 */ /* 0x000fe200078e02ff */
[----:B------:R-:W-:Y:S02]  /*7610*/  MOV R7, 0x400 ;  /* 0x0000040000077802 */ /* 0x000fe40000000f00 */
[----:B------:R-:W-:Y:S02]  /*7620*/  LOP3.LUT R8, R6, 0x18, RZ, 0xc0, !PT ;  /* 0x0000001806087812 */ /* 0x000fe400078ec0ff */
[----:B------:R-:W-:Y:S01]  /*7630*/  LOP3.LUT R3, R3, 0xffff, RZ, 0xc0, !PT ;  /* 0x0000ffff03037812 */ /* 0x000fe200078ec0ff */
[----:B------:R-:W4:Y:S01]  /*7640*/  LDC.64 R120, c[0x0][0x3b8] ;  /* 0x0000ee00ff787b82 */ /* 0x000f220000000a00 */
[----:B------:R-:W-:-:S02]  /*7650*/  SHF.R.U32.HI R10, RZ, 0x3, R2 ;  /* 0x00000003ff0a7819 */ /* 0x000fc40000011602 */
[----:B------:R-:W-:Y:S02]  /*7660*/  SHF.R.U32.HI R3, RZ, 0xc, R3 ;  /* 0x0000000cff037819 */ /* 0x000fe40000011603 */
[----:B------:R-:W-:Y:S02]  /*7670*/  SHF.R.U32.HI R23, RZ, 0x6, R2 ;  /* 0x00000006ff177819 */ /* 0x000fe40000011602 */
[C---:B-1----:R-:W-:Y:S02]  /*7680*/  PRMT R4, R3.reuse, 0x9910, RZ ;  /* 0x0000991003047816 */ /* 0x042fe400000000ff */
[----:B------:R-:W-:-:S03]  /*7690*/  LOP3.LUT R3, R3, 0xffff, RZ, 0xc0, !PT ;  /* 0x0000ffff03037812 */ /* 0x000fc600078ec0ff */
[----:B------:R-:W-:-:S05]  /*76a0*/  IMAD R4, R4, 0x18, RZ ;  /* 0x0000001804047824 */ /* 0x000fca00078e02ff */
[----:B------:R-:W-:-:S04]  /*76b0*/  IADD3 R4, PT, PT, RZ, -R4, RZ ;  /* 0x80000004ff047210 */ /* 0x000fc80007ffe0ff */
[----:B------:R-:W-:Y:S02]  /*76c0*/  PRMT R5, R4, 0x7710, RZ ;  /* 0x0000771004057816 */ /* 0x000fe400000000ff */
[----:B--2---:R-:W-:Y:S02]  /*76d0*/  LEA R16, R12, R7, 0x18 ;  /* 0x000000070c107211 */ /* 0x004fe400078ec0ff */
[----:B------:R-:W-:Y:S02]  /*76e0*/  IADD3 R5, PT, PT, R5, R0, RZ ;  /* 0x0000000005057210 */ /* 0x000fe40007ffe0ff */
[----:B------:R-:W-:Y:S01]  /*76f0*/  LOP3.LUT R7, R6, 0x38, RZ, 0xc0, !PT ;  /* 0x0000003806077812 */ /* 0x000fe200078ec0ff */
[----:B------:R-:W-:Y:S02]  /*7700*/  IMAD R6, R3, 0x60, R10 ;  /* 0x0000006003067824 */ /* 0x000fe400078e020a */
[----:B------:R-:W-:Y:S02]  /*7710*/  IMAD.SHL.U32 R5, R5, 0x20, RZ ;  /* 0x0000002005057824 */ /* 0x000fe400078e00ff */
[----:B------:R-:W-:-:S02]  /*7720*/  IMAD R11, R6, 0x300, R7 ;  /* 0x00000300060b7824 */ /* 0x000fc400078e0207 */
[----:B------:R-:W-:Y:S01]  /*7730*/  IMAD R109, R10, 0x48, R7 ;  /* 0x000000480a6d7824 */ /* 0x000fe200078e0207 */
[----:B------:R-:W-:Y:S01]  /*7740*/  LOP3.LUT R4, R5, 0x1fe0, R8, 0xe2, !PT ;  /* 0x00001fe005047812 */ /* 0x000fe200078ee208 */
[----:B----4-:R-:W-:Y:S01]  /*7750*/  IMAD.WIDE.U32 R120, R11, 0x2, R120 ;  /* 0x000000020b787825 */ /* 0x010fe200078e0078 */
[----:B------:R-:W1:Y:S02]  /*7760*/  S2R R7, SR_LANEID ;  /* 0x0000000000077919 */ /* 0x000e640000000000 */
[----:B------:R-:W-:Y:S01]  /*7770*/  LEA R109, R109, R16, 0x1 ;  /* 0x000000106d6d7211 */ /* 0x000fe200078e08ff */
[----:B------:R-:W-:Y:S01]  /*7780*/  IMAD R5, R21, 0x300, R4 ;  /* 0x0000030015057824 */ /* 0x000fe200078e0204 */
[C---:B------:R-:W-:Y:S01]  /*7790*/  IADD3 R116, P3, PT, R120.reuse, 0xc000, RZ ;  /* 0x0000c00078747810 */ /* 0x040fe20007f7e0ff */
[----:B------:R-:W-:Y:S01]  /*77a0*/  IMAD R3, R3, 0x60, R21 ;  /* 0x0000006003037824 */ /* 0x000fe200078e0215 */
[C---:B------:R-:W-:Y:S01]  /*77b0*/  IADD3 R114, P4, PT, R120.reuse, 0x12000, RZ ;  /* 0x0001200078727810 */ /* 0x040fe20007f9e0ff */
[----:B---3--:R-:W-:Y:S01]  /*77c0*/  IMAD.WIDE.U32 R122, R5, 0x2, R122 ;  /* 0x00000002057a7825 */ /* 0x008fe200078e007a */
[----:B------:R-:W-:-:S02]  /*77d0*/  IADD3 R112, P5, PT, R120, 0x18000, RZ ;  /* 0x0001800078707810 */ /* 0x000fc40007fbe0ff */
[----:B------:R-:W-:Y:S01]  /*77e0*/  IADD3 R110, P6, PT, R120, 0x1e000, RZ ;  /* 0x0001e000786e7810 */ /* 0x000fe20007fde0ff */
[----:B------:R-:W-:Y:S01]  /*77f0*/  IMAD R5, R21, 0x28, R8 ;  /* 0x0000002815057824 */ /* 0x000fe200078e0208 */
[----:B------:R-:W-:Y:S01]  /*7800*/  IADD3 R8, P2, PT, R122, 0xc000, RZ ;  /* 0x0000c0007a087810 */ /* 0x000fe20007f5e0ff */
[--C-:B------:R-:W-:Y:S01]  /*7810*/  IMAD.X R115, RZ, RZ, R121.reuse, P4 ;  /* 0x000000ffff737224 */ /* 0x100fe200020e0679 */
[-C--:B------:R-:W-:Y:S01]  /*7820*/  IADD3.X R117, PT, PT, RZ, R121.reuse, RZ, P3, !PT ;  /* 0x00000079ff757210 */ /* 0x080fe20001ffe4ff */
[----:B------:R-:W-:Y:S01]  /*7830*/  IMAD.X R111, RZ, RZ, R121, P6 ;  /* 0x000000ffff6f7224 */ /* 0x000fe200030e0679 */
[----:B------:R-:W-:Y:S01]  /*7840*/  LEA R5, R5, R16, 0x1 ;  /* 0x0000001005057211 */ /* 0x000fe200078e08ff */
[----:B------:R-:W-:Y:S01]  /*7850*/  IMAD.X R9, RZ, RZ, R123, P2 ;  /* 0x000000ffff097224 */ /* 0x000fe200010e067b */
[----:B------:R-:W-:Y:S01]  /*7860*/  IADD3 R118, P2, PT, R120, 0x6000, RZ ;  /* 0x0000600078767810 */ /* 0x000fe20007f5e0ff */
[----:B------:R-:W-:Y:S01]  /*7870*/  IMAD R3, R3, 0x300, R4 ;  /* 0x0000030003037824 */ /* 0x000fe200078e0204 */
[C---:B------:R-:W-:Y:S01]  /*7880*/  IADD3 R10, P3, PT, R122.reuse, 0x24000, RZ ;  /* 0x000240007a0a7810 */ /* 0x040fe20007f7e0ff */
[----:B------:R-:W-:Y:S01]  /*7890*/  @!PT LDS RZ, [RZ] ;  /* 0x00000000fffff984 */ /* 0x000fe20000000800 */
[----:B------:R-:W-:Y:S01]  /*78a0*/  @!PT LDS RZ, [RZ] ;  /* 0x00000000fffff984 */ /* 0x000fe20000000800 */
[----:B------:R-:W-:Y:S01]  /*78b0*/  @!PT LDS RZ, [RZ] ;  /* 0x00000000fffff984 */ /* 0x000fe20000000800 */
[----:B------:R-:W-:Y:S01]  /*78c0*/  LDGSTS.E.BYPASS.128 [R5], desc[UR8][R122.64] ;  /* 0x000000007a057fae */ /* 0x000fe2000b981808 */
[----:B------:R-:W-:Y:S01]  /*78d0*/  IADD3.X R113, PT, PT, RZ, R121, RZ, P5, !PT ;  /* 0x00000079ff717210 */ /* 0x000fe20002ffe4ff */
[----:B------:R-:W-:Y:S01]  /*78e0*/  IMAD.X R119, RZ, RZ, R121, P2 ;  /* 0x000000ffff777224 */ /* 0x000fe200010e0679 */
[C---:B------:R-:W-:Y:S01]  /*78f0*/  IADD3 R14, P4, PT, R122.reuse, 0x3c000, RZ ;  /* 0x0003c0007a0e7810 */ /* 0x040fe20007f9e0ff */
[----:B------:R2:W-:Y:S01]  /*7900*/  LDGSTS.E.BYPASS.128 [R5+0xa00], desc[UR8][R8.64] ;  /* 0x00a0000008057fae */ /* 0x0005e2000b981808 */
[----:B------:R-:W-:Y:S01]  /*7910*/  IMAD.X R11, RZ, RZ, R123, P3 ;  /* 0x000000ffff0b7224 */ /* 0x000fe200018e067b */
[----:B------:R-:W-:-:S02]  /*7920*/  IADD3 R64, P3, PT, R122, 0x54000, RZ ;  /* 0x000540007a407810 */ /* 0x000fc40007f7e0ff */
[----:B------:R-:W-:Y:S01]  /*7930*/  LDGSTS.E.BYPASS.128 [R109+0x3c00], desc[UR8][R120.64] ;  /* 0x03c00000786d7fae */ /* 0x000fe2000b981808 */
[----:B------:R-:W-:Y:S01]  /*7940*/  IMAD.X R15, RZ, RZ, R123, P4 ;  /* 0x000000ffff0f7224 */ /* 0x000fe200020e067b */
[----:B-1----:R-:W-:Y:S02]  /*7950*/  SHF.R.U32.HI R6, RZ, 0x3, R7 ;  /* 0x00000003ff067819 */ /* 0x002fe40000011607 */
[----:B------:R-:W-:Y:S01]  /*7960*/  LDGSTS.E.BYPASS.128 [R109+0x4500], desc[UR8][R118.64] ;  /* 0x04500000766d7fae */ /* 0x000fe2000b981808 */
[----:B------:R-:W-:Y:S01]  /*7970*/  IMAD.X R65, RZ, RZ, R123, P3 ;  /* 0x000000ffff417224 */ /* 0x000fe200018e067b */
[----:B------:R-:W-:Y:S02]  /*7980*/  SHF.L.U32 R6, R6, 0x3, RZ ;  /* 0x0000000306067819 */ /* 0x000fe400000006ff */
[----:B------:R-:W-:Y:S01]  /*7990*/  LDGSTS.E.BYPASS.128 [R109+0x4e00], desc[UR8][R116.64] ;  /* 0x04e00000746d7fae */ /* 0x000fe2000b981808 */
[----:B--2---:R-:W-:Y:S02]  /*79a0*/  IADD3 R8, P2, PT, R122, 0x18000, RZ ;  /* 0x000180007a087810 */ /* 0x004fe40007f5e0ff */
[----:B------:R-:W-:Y:S01]  /*79b0*/  LOP3.LUT R74, R6, 0x8, RZ, 0xe2, !PT ;  /* 0x00000008064a7812 */ /* 0x000fe200078ee2ff */
[----:B------:R-:W-:Y:S01]  /*79c0*/  LDGSTS.E.BYPASS.128 [R109+0x5700], desc[UR8][R114.64] ;  /* 0x05700000726d7fae */ /* 0x000fe2000b981808 */
[----:B------:R-:W-:-:S02]  /*79d0*/  IADD3.X R9, PT, PT, RZ, R123, RZ, P2, !PT ;  /* 0x0000007bff097210 */ /* 0x000fc400017fe4ff */
[C---:B------:R-:W-:Y:S01]  /*79e0*/  IADD3 R12, P2, PT, R122.reuse, 0x30000, RZ ;  /* 0x000300007a0c7810 */ /* 0x040fe20007f5e0ff */
[----:B------:R-:W-:Y:S03]  /*79f0*/  LDGSTS.E.BYPASS.128 [R109+0x6000], desc[UR8][R112.64] ;  /* 0x06000000706d7fae */ /* 0x000fe6000b981808 */
[----:B------:R-:W-:Y:S01]  /*7a00*/  IADD3.X R13, PT, PT, RZ, R123, RZ, P2, !PT ;  /* 0x0000007bff0d7210 */ /* 0x000fe200017fe4ff */
[----:B------:R-:W-:Y:S01]  /*7a10*/  LDGSTS.E.BYPASS.128 [R109+0x6900], desc[UR8][R110.64] ;  /* 0x069000006e6d7fae */ /* 0x000fe2000b981808 */
[----:B------:R-:W-:-:S03]  /*7a20*/  IADD3 R66, P2, PT, R122, 0x48000, RZ ;  /* 0x000480007a427810 */ /* 0x000fc60007f5e0ff */
[----:B------:R-:W0:Y:S02]  /*7a30*/  LDGDEPBAR ;  /* 0x00000000000079af */ /* 0x000e240000000000 */
[----:B------:R-:W-:Y:S02]  /*7a40*/  IMAD.X R67, RZ, RZ, R123, P2 ;  /* 0x000000ffff437224 */ /* 0x000fe400010e067b */
[----:B------:R1:W-:Y:S04]  /*7a50*/  LDGSTS.E.BYPASS.128 [R5+0x1400], desc[UR8][R8.64] ;  /* 0x0140000008057fae */ /* 0x0003e8000b981808 */
[----:B------:R2:W-:Y:S04]  /*7a60*/  LDGSTS.E.BYPASS.128 [R5+0x1e00], desc[UR8][R10.64] ;  /* 0x01e000000a057fae */ /* 0x0005e8000b981808 */
[----:B------:R3:W-:Y:S04]  /*7a70*/  LDGSTS.E.BYPASS.128 [R109+0x7200], desc[UR8][R120.64+0x80] ;  /* 0x07200080786d7fae */ /* 0x0007e8000b981808 */
[----:B------:R3:W-:Y:S01]  /*7a80*/  LDGSTS.E.BYPASS.128 [R109+0x7b00], desc[UR8][R118.64+0x80] ;  /* 0x07b00080766d7fae */ /* 0x0007e2000b981808 */
[----:B-1----:R-:W-:-:S02]  /*7a90*/  LOP3.LUT R8, R7, 0x7, RZ, 0xc0, !PT ;  /* 0x0000000707087812 */ /* 0x002fc400078ec0ff */
[----:B------:R-:W-:Y:S01]  /*7aa0*/  SHF.R.U32.HI R9, RZ, 0x4, R7 ;  /* 0x00000004ff097819 */ /* 0x000fe20000011607 */
[----:B------:R3:W-:Y:S04]  /*7ab0*/  LDGSTS.E.BYPASS.128 [R109+0x8400], desc[UR8][R116.64+0x80] ;  /* 0x08400080746d7fae */ /* 0x0007e8000b981808 */
[----:B------:R3:W-:Y:S01]  /*7ac0*/  LDGSTS.E.BYPASS.128 [R109+0x8d00], desc[UR8][R114.64+0x80] ;  /* 0x08d00080726d7fae */ /* 0x0007e2000b981808 */
[----:B--2---:R-:W-:Y:S01]  /*7ad0*/  IMAD R11, R9, 0x8, R8 ;  /* 0x00000008090b7824 */ /* 0x004fe200078e0208 */
[----:B------:R-:W-:Y:S02]  /*7ae0*/  IADD3 R8, PT, PT, R16, 0x3c00, RZ ;  /* 0x00003c0010087810 */ /* 0x000fe40007ffe0ff */
[----:B------:R3:W-:Y:S01]  /*7af0*/  LDGSTS.E.BYPASS.128 [R109+0x9600], desc[UR8][R112.64+0x80] ;  /* 0x09600080706d7fae */ /* 0x0007e2000b981808 */
[----:B------:R-:W-:Y:S01]  /*7b00*/  LOP3.LUT R9, R2, 0x20, RZ, 0xc0, !PT ;  /* 0x0000002002097812 */ /* 0x000fe200078ec0ff */
[----:B------:R-:W-:-:S02]  /*7b10*/  IMAD R77, R11, 0x28, R74 ;  /* 0x000000280b4d7824 */ /* 0x000fc400078e024a */
[----:B------:R3:W-:Y:S01]  /*7b20*/  LDGSTS.E.BYPASS.128 [R109+0x9f00], desc[UR8][R110.64+0x80] ;  /* 0x09f000806e6d7fae */ /* 0x0007e2000b981808 */
[----:B------:R-:W-:Y:S02]  /*7b30*/  IMAD R75, R23, 0x1b00, R8 ;  /* 0x00001b00174b7824 */ /* 0x000fe400078e0208 */
[----:B------:R-:W-:Y:S01]  /*7b40*/  IMAD.IADD R6, R16, 0x1, R9 ;  /* 0x0000000110067824 */ /* 0x000fe200078e0209 */
[----:B------:R-:W0:Y:S01]  /*7b50*/  LDGDEPBAR ;  /* 0x00000000000079af */ /* 0x000e220000000000 */
[----:B------:R-:W-:Y:S01]  /*7b60*/  IMAD R74, R11, 0x48, R74 ;  /* 0x000000480b4a7824 */ /* 0x000fe200078e024a */
[----:B------:R-:W-:Y:S01]  /*7b70*/  IADD3 R9, PT, PT, R75, 0x900, RZ ;  /* 0x000009004b097810 */ /* 0x000fe20007ffe0ff */
[----:B------:R-:W-:Y:S01]  /*7b80*/  VIADD R102, R6, 0x500 ;  /* 0x0000050006667836 */ /* 0x000fe20000000000 */
[----:B------:R3:W-:Y:S01]  /*7b90*/  LDGSTS.E.BYPASS.128 [R5+0x2800], desc[UR8][R12.64] ;  /* 0x028000000c057fae */ /* 0x0007e2000b981808 */
[----:B------:R-:W-:Y:S01]  /*7ba0*/  LEA R108, R77, R6, 0x1 ;  /* 0x000000064d6c7211 */ /* 0x000fe200078e08ff */
[C---:B------:R-:W-:Y:S01]  /*7bb0*/  IMAD.U32 R105, R74.reuse, 0x2, R75 ;  /* 0x000000024a697824 */ /* 0x040fe200078e004b */
[C---:B------:R-:W-:Y:S01]  /*7bc0*/  LEA R104, R74.reuse, R9, 0x1 ;  /* 0x000000094a687211 */ /* 0x040fe200078e08ff */
[----:B------:R3:W-:Y:S01]  /*7bd0*/  LDGSTS.E.BYPASS.128 [R5+0x3200], desc[UR8][R14.64] ;  /* 0x032000000e057fae */ /* 0x0007e2000b981808 */
[C---:B------:R-:W-:Y:S01]  /*7be0*/  IADD3 R103, PT, PT, R75.reuse, 0x1200, RZ ;  /* 0x000012004b677810 */ /* 0x040fe20007ffe0ff */
[C---:B------:R-:W-:Y:S01]  /*7bf0*/  VIADD R101, R75.reuse, 0x20 ;  /* 0x000000204b657836 */ /* 0x040fe20000000000 */
[----:B------:R-:W-:Y:S01]  /*7c00*/  IADD3 R9, PT, PT, R75, 0x920, RZ ;  /* 0x000009204b097810 */ /* 0x000fe20007ffe0ff */
[----:B------:R3:W-:Y:S01]  /*7c10*/  LDGSTS.E.BYPASS.128 [R109+0xa800], desc[UR8][R120.64+0x100] ;  /* 0x0a800100786d7fae */ /* 0x0007e2000b981808 */
[----:B------:R-:W-:Y:S01]  /*7c20*/  LEA R102, R77, R102, 0x1 ;  /* 0x000000664d667211 */ /* 0x000fe200078e08ff */
[C---:B------:R-:W-:Y:S01]  /*7c30*/  IMAD.U32 R103, R74.reuse, 0x2, R103 ;  /* 0x000000024a677824 */ /* 0x040fe200078e0067 */
[C---:B------:R-:W-:Y:S01]  /*7c40*/  IADD3 R99, PT, PT, R75.reuse, 0x1220, RZ ;  /* 0x000012204b637810 */ /* 0x040fe20007ffe0ff */
[----:B------:R3:W-:Y:S01]  /*7c50*/  LDGSTS.E.BYPASS.128 [R109+0xb100], desc[UR8][R118.64+0x100] ;  /* 0x0b100100766d7fae */ /* 0x0007e2000b981808 */
[C---:B------:R-:W-:Y:S01]  /*7c60*/  IMAD.U32 R100, R74.reuse, 0x2, R9 ;  /* 0x000000024a647824 */ /* 0x040fe200078e0009 */
[C---:B------:R-:W-:Y:S01]  /*7c70*/  IADD3 R95, PT, PT, R75.reuse, 0x1240, RZ ;  /* 0x000012404b5f7810 */ /* 0x040fe20007ffe0ff */
[----:B------:R-:W-:Y:S01]  /*7c80*/  IMAD.U32 R101, R74, 0x2, R101 ;  /* 0x000000024a657824 */ /* 0x000fe200078e0065 */
[----:B------:R3:W-:Y:S01]  /*7c90*/  LDGSTS.E.BYPASS.128 [R109+0xba00], desc[UR8][R116.64+0x100] ;  /* 0x0ba00100746d7fae */ /* 0x0007e2000b981808 */
[C---:B------:R-:W-:Y:S01]  /*7ca0*/  VIADD R91, R75.reuse, 0x1260 ;  /* 0x000012604b5b7836 */ /* 0x040fe20000000000 */
[C---:B------:R-:W-:Y:S01]  /*7cb0*/  IADD3 R98, PT, PT, R6.reuse, 0xa00, RZ ;  /* 0x00000a0006627810 */ /* 0x040fe20007ffe0ff */
[C---:B------:R-:W-:Y:S01]  /*7cc0*/  VIADD R97, R75.reuse, 0x40 ;  /* 0x000000404b617836 */ /* 0x040fe20000000000 */
[----:B------:R3:W-:Y:S01]  /*7cd0*/  LDGSTS.E.BYPASS.128 [R109+0xc300], desc[UR8][R114.64+0x100] ;  /* 0x0c300100726d7fae */ /* 0x0007e2000b981808 */
[----:B------:R-:W-:Y:S01]  /*7ce0*/  IADD3 R94, PT, PT, R6, 0xf00, RZ ;  /* 0x00000f00065e7810 */ /* 0x000fe20007ffe0ff */
[C---:B------:R-:W-:Y:S01]  /*7cf0*/  IMAD.U32 R99, R74.reuse, 0x2, R99 ;  /* 0x000000024a637824 */ /* 0x040fe200078e0063 */
[----:B------:R-:W-:Y:S01]  /*7d00*/  IADD3 R93, PT, PT, R75, 0x60, RZ ;  /* 0x000000604b5d7810 */ /* 0x000fe20007ffe0ff */
[----:B------:R3:W-:Y:S01]  /*7d10*/  LDGSTS.E.BYPASS.128 [R109+0xcc00], desc[UR8][R112.64+0x100] ;  /* 0x0cc00100706d7fae */ /* 0x0007e2000b981808 */
[C---:B------:R-:W-:Y:S01]  /*7d20*/  LEA R98, R77.reuse, R98, 0x1 ;  /* 0x000000624d627211 */ /* 0x040fe200078e08ff */
[C---:B------:R-:W-:Y:S01]  /*7d30*/  IMAD.U32 R97, R74.reuse, 0x2, R97 ;  /* 0x000000024a617824 */ /* 0x040fe200078e0061 */
[----:B------:R-:W-:Y:S01]  /*7d40*/  LEA R94, R77, R94, 0x1 ;  /* 0x0000005e4d5e7211 */ /* 0x000fe200078e08ff */
[----:B------:R3:W-:Y:S01]  /*7d50*/  LDGSTS.E.BYPASS.128 [R109+0xd500], desc[UR8][R110.64+0x100] ;  /* 0x0d5001006e6d7fae */ /* 0x0007e2000b981808 */
[C---:B------:R-:W-:Y:S01]  /*7d60*/  IMAD.U32 R95, R74.reuse, 0x2, R95 ;  /* 0x000000024a5f7824 */ /* 0x040fe200078e005f */
[C---:B------:R-:W-:Y:S01]  /*7d70*/  LEA R93, R74.reuse, R93, 0x1 ;  /* 0x0000005d4a5d7211 */ /* 0x040fe200078e08ff */
[C---:B------:R-:W-:Y:S01]  /*7d80*/  VIADD R89, R75.reuse, 0x3600 ;  /* 0x000036004b597836 */ /* 0x040fe20000000000 */
[----:B------:R-:W0:Y:S01]  /*7d90*/  LDGDEPBAR ;  /* 0x00000000000079af */ /* 0x000e220000000000 */
[----:B------:R-:W-:Y:S01]  /*7da0*/  LEA R91, R74, R91, 0x1 ;  /* 0x0000005b4a5b7211 */ /* 0x000fe200078e08ff */
[C---:B------:R-:W-:Y:S01]  /*7db0*/  VIADD R85, R75.reuse, 0x3620 ;  /* 0x000036204b557836 */ /* 0x040fe20000000000 */
[----:B------:R-:W-:Y:S01]  /*7dc0*/  IADD3 R90, PT, PT, R6, 0x1400, RZ ;  /* 0x00001400065a7810 */ /* 0x000fe20007ffe0ff */
[C---:B------:R-:W-:Y:S01]  /*7dd0*/  IMAD.U32 R89, R74.reuse, 0x2, R89 ;  /* 0x000000024a597824 */ /* 0x040fe200078e0059 */
[----:B------:R-:W-:Y:S01]  /*7de0*/  IADD3 R87, PT, PT, R75, 0x4800, RZ ;  /* 0x000048004b577810 */ /* 0x000fe20007ffe0ff */
[----:B------:R-:W-:Y:S01]  /*7df0*/  IMAD.U32 R85, R74, 0x2, R85 ;  /* 0x000000024a557824 */ /* 0x000fe200078e0055 */
[----:B------:R-:W-:Y:S01]  /*7e00*/  LEA R90, R77, R90, 0x1 ;  /* 0x0000005a4d5a7211 */ /* 0x000fe200078e08ff */
[----:B------:R-:W-:Y:S01]  /*7e10*/  VIADD R83, R75, 0x4820 ;  /* 0x000048204b537836 */ /* 0x000fe20000000000 */
[----:B------:R-:W-:Y:S01]  /*7e20*/  IADD3 R86, PT, PT, R6, 0x1900, RZ ;  /* 0x0000190006567810 */ /* 0x000fe20007ffe0ff */
[----:B------:R-:W-:Y:S01]  /*7e30*/  IMAD.U32 R87, R74, 0x2, R87 ;  /* 0x000000024a577824 */ /* 0x000fe200078e0057 */
[----:B------:R-:W-:Y:S01]  /*7e40*/  IADD3 R82, PT, PT, R6, 0x1e00, RZ ;  /* 0x00001e0006527810 */ /* 0x000fe20007ffe0ff */
[----:B------:R-:W-:Y:S01]  /*7e50*/  IMAD.U32 R83, R74, 0x2, R83 ;  /* 0x000000024a537824 */ /* 0x000fe200078e0053 */
[----:B------:R-:W-:Y:S01]  /*7e60*/  LEA R86, R77, R86, 0x1 ;  /* 0x000000564d567211 */ /* 0x000fe200078e08ff */
[----:B------:R-:W-:Y:S01]  /*7e70*/  VIADD R69, R75, 0x3640 ;  /* 0x000036404b457836 */ /* 0x000fe20000000000 */
[----:B------:R-:W-:-:S02]  /*7e80*/  LEA R82, R77, R82, 0x1 ;  /* 0x000000524d527211 */ /* 0x000fc400078e08ff */
[----:B------:R-:W-:Y:S01]  /*7e90*/  IADD3 R20, PT, PT, R6, 0x2d00, RZ ;  /* 0x00002d0006147810 */ /* 0x000fe20007ffe0ff */
[----:B------:R-:W-:-:S04]  /*7ea0*/  IMAD.U32 R69, R74, 0x2, R69 ;  /* 0x000000024a457824 */ /* 0x000fc800078e0045 */
[----:B------:R-:W-:Y:S01]  /*7eb0*/  IMAD.U32 R20, R77, 0x2, R20 ;  /* 0x000000024d147824 */ /* 0x000fe200078e0014 */
[----:B---3--:R-:W-:-:S06]  /*7ec0*/  DEPBAR.LE SB0, 0x2 ;  /* 0x000080800000791a */ /* 0x008fcc0000000000 */
[----:B------:R-:W-:Y:S05]  /*7ed0*/  WARPSYNC.ALL ;  /* 0x0000000000007948 */ /* 0x000fea0003800000 */
[----:B------:R-:W-:Y:S06]  /*7ee0*/  BAR.SYNC.DEFER_BLOCKING 0x0 ;  /* 0x0000000000007b1d */ /* 0x000fec0000010000 */
        /* <DEDUP_REMOVED lines=8> */
[----:B------:R-:W-:Y:S01]  /*7f70*/  LDSM.16.M88.4 R40, [R95] ;  /* 0x000000005f28783b */ /* 0x000fe20000000200 */
[C---:B-1----:R-:W-:Y:S08]  /*7f80*/  HMMA.16816.F16 R32, R24.reuse, R32, RZ ;  /* 0x000000201820723c */ /* 0x042ff000000008ff */
[C---:B--2---:R-:W-:Y:S08]  /*7f90*/  HMMA.16816.F16 R28, R24.reuse, R28, RZ ;  /* 0x0000001c181c723c */ /* 0x044ff000000008ff */
[C---:B------:R-:W-:Y:S08]  /*7fa0*/  HMMA.16816.F16 R30, R24.reuse, R30, RZ ;  /* 0x0000001e181e723c */ /* 0x040ff000000008ff */
[C---:B------:R-:W-:Y:S08]  /*7fb0*/  HMMA.16816.F16 R34, R24.reuse, R34, RZ ;  /* 0x000000221822723c */ /* 0x040ff000000008ff */
[C---:B---3--:R-:W-:Y:S08]  /*7fc0*/  HMMA.16816.F16 R52, R24.reuse, R36, RZ ;  /* 0x000000241834723c */ /* 0x048ff000000008ff */
[----:B------:R-:W-:Y:S01]  /*7fd0*/  HMMA.16816.F16 R54, R24, R38, RZ ;  /* 0x000000261836723c */ /* 0x000fe200000008ff */
[----:B------:R-:W-:Y:S01]  /*7fe0*/  IADD3 R25, PT, PT, R75, 0x960, RZ ;  /* 0x000009604b197810 */ /* 0x000fe20007ffe0ff */
[----:B------:R-:W-:Y:S04]  /*7ff0*/  LDSM.16.M88.4 R36, [R91] ;  /* 0x000000005b24783b */ /* 0x000fe80000000200 */
[----:B------:R-:W-:-:S02]  /*8000*/  IMAD.U32 R92, R74, 0x2, R25 ;  /* 0x000000024a5c7824 */ /* 0x000fc400078e0019 */
[----:B----4-:R-:W-:Y:S01]  /*8010*/  HMMA.16816.F16 R60, R12, R8, R32 ;  /* 0x000000080c3c723c */ /* 0x010fe20000000820 */
[----:B------:R-:W-:Y:S01]  /*8020*/  VIADD R9, R75, 0x940 ;  /* 0x000009404b097836 */ /* 0x000fe20000000000 */
[----:B------:R-:W-:Y:S03]  /*8030*/  LDSM.16.MT88.4 R24, [R94] ;  /* 0x000000005e18783b */ /* 0x000fe60000004200 */
[----:B------:R-:W-:-:S03]  /*8040*/  IMAD.U32 R96, R74, 0x2, R9 ;  /* 0x000000024a607824 */ /* 0x000fc600078e0009 */
[C---:B-----5:R-:W-:Y:S02]  /*8050*/  HMMA.16816.F16 R56, R12.reuse, R16, R28 ;  /* 0x000000100c38723c */ /* 0x060fe4000000081c */
[----:B------:R-:W-:Y:S06]  /*8060*/  LDSM.16.M88.4 R48, [R96] ;  /* 0x000000006030783b */ /* 0x000fec0000000200 */
[C---:B------:R-:W-:Y:S01]  /*8070*/  HMMA.16816.F16 R58, R12.reuse, R18, R30 ;  /* 0x000000120c3a723c */ /* 0x040fe2000000081e */
[----:B------:R-:W1:Y:S04]  /*8080*/  LDSM.16.M88.4 R16, [R99] ;  /* 0x000000006310783b */ /* 0x000e680000000200 */
[----:B------:R-:W-:Y:S03]  /*8090*/  LDSM.16.M88.4 R28, [R93] ;  /* 0x000000005d1c783b */ /* 0x000fe60000000200 */
[----:B------:R-:W-:Y:S01]  /*80a0*/  HMMA.16816.F16 R62, R12, R10, R34 ;  /* 0x0000000a0c3e723c */ /* 0x000fe20000000822 */
        /* <DEDUP_REMOVED lines=8> */
[----:B------:R-:W-:Y:S01]  /*8130*/  LDGSTS.E.BYPASS.128 [R109+0x4500], desc[UR8][R118.64+0x180] ;  /* 0x04500180766d7fae */ /* 0x000fe2000b981808 */
[----:B----4-:R-:W-:Y:S01]  /*8140*/  IADD3 R67, PT, PT, R75, 0x4840, RZ ;  /* 0x000048404b437810 */ /* 0x010fe20007ffe0ff */
[----:B------:R-:W-:-:S02]  /*8150*/  VIADD R66, R6, 0x2300 ;  /* 0x0000230006427836 */ /* 0x000fc40000000000 */
[----:B------:R-:W-:Y:S01]  /*8160*/  LDGSTS.E.BYPASS.128 [R109+0x4e00], desc[UR8][R116.64+0x180] ;  /* 0x04e00180746d7fae */ /* 0x000fe2000b981808 */
[----:B-----5:R-:W-:Y:S01]  /*8170*/  IADD3 R65, PT, PT, R75, 0x3660, RZ ;  /* 0x000036604b417810 */ /* 0x020fe20007ffe0ff */
[----:B------:R-:W-:Y:S01]  /*8180*/  IMAD.U32 R66, R77, 0x2, R66 ;  /* 0x000000024d427824 */ /* 0x000fe200078e0042 */
[C---:B------:R-:W-:Y:S01]  /*8190*/  LEA R67, R74.reuse, R67, 0x1 ;  /* 0x000000434a437211 */ /* 0x040fe200078e08ff */
[----:B------:R-:W-:Y:S01]  /*81a0*/  LDGSTS.E.BYPASS.128 [R109+0x5700], desc[UR8][R114.64+0x180] ;  /* 0x05700180726d7fae */ /* 0x000fe2000b981808 */
[----:B------:R-:W-:-:S03]  /*81b0*/  LEA R65, R74, R65, 0x1 ;  /* 0x000000414a417211 */ /* 0x000fc600078e08ff */
[----:B------:R-:W-:Y:S01]  /*81c0*/  LDGSTS.E.BYPASS.128 [R109+0x6000], desc[UR8][R112.64+0x180] ;  /* 0x06000180706d7fae */ /* 0x000fe2000b981808 */
[C---:B-1----:R-:W-:Y:S03]  /*81d0*/  HMMA.16816.F16 R16, R12.reuse, R16, R52 ;  /* 0x000000100c10723c */ /* 0x042fe60000000834 */
[----:B------:R-:W-:Y:S04]  /*81e0*/  LDGSTS.E.BYPASS.128 [R109+0x6900], desc[UR8][R110.64+0x180] ;  /* 0x069001806e6d7fae */ /* 0x000fe8000b981808 */
[----:B------:R-:W0:Y:S01]  /*81f0*/  LDGDEPBAR ;  /* 0x00000000000079af */ /* 0x000e220000000000 */
[----:B------:R-:W-:Y:S08]  /*8200*/  HMMA.16816.F16 R54, R12, R18, R54 ;  /* 0x000000120c36723c */ /* 0x000ff00000000836 */
[C---:B--2---:R-:W-:Y:S08]  /*8210*/  HMMA.16816.F16 R44, R8.reuse, R44, R56 ;  /* 0x0000002c082c723c */ /* 0x044ff00000000838 */
[----:B------:R-:W-:Y:S01]  /*8220*/  HMMA.16816.F16 R46, R8, R46, R58 ;  /* 0x0000002e082e723c */ /* 0x000fe2000000083a */
[----:B------:R-:W-:-:S04]  /*8230*/  DEPBAR.LE SB0, 0x2 ;  /* 0x000080800000791a */ /* 0x000fc80000000000 */
[----:B------:R-:W-:Y:S03]  /*8240*/  BAR.SYNC.DEFER_BLOCKING 0x0 ;  /* 0x0000000000007b1d */ /* 0x000fe60000010000 */
[----:B------:R-:W-:Y:S01]  /*8250*/  HMMA.16816.F16 R48, R8, R48, R60 ;  /* 0x000000300830723c */ /* 0x000fe2000000083c */
[----:B------:R-:W-:-:S05]  /*8260*/  VIADD R61, R75, 0x6c00 ;  /* 0x00006c004b3d7836 */ /* 0x000fca0000000000 */
[----:B------:R-:W-:Y:S02]  /*8270*/  LEA R61, R74, R61, 0x1 ;  /* 0x0000003d4a3d7211 */ /* 0x000fe400078e08ff */
[----:B------:R-:W-:Y:S01]  /*8280*/  HMMA.16816.F16 R50, R8, R50, R62 ;  /* 0x000000320832723c */ /* 0x000fe2000000083e */
[----:B------:R-:W-:Y:S02]  /*8290*/  IADD3 R63, PT, PT, R75, 0x4860, RZ ;  /* 0x000048604b3f7810 */ /* 0x000fe40007ffe0ff */
[----:B------:R-:W-:Y:S02]  /*82a0*/  IADD3 R62, PT, PT, R6, 0x2800, RZ ;  /* 0x00002800063e7810 */ /* 0x000fe40007ffe0ff */
[----:B------:R-:W-:-:S03]  /*82b0*/  LEA R63, R74, R63, 0x1 ;  /* 0x0000003f4a3f7211 */ /* 0x000fc600078e08ff */
[C---:B------:R-:W-:Y:S01]  /*82c0*/  HMMA.16816.F16 R40, R8.reuse, R40, R16 ;  /* 0x000000280828723c */ /* 0x040fe20000000810 */
[----:B------:R-:W-:Y:S01]  /*82d0*/  IMAD.U32 R62, R77, 0x2, R62 ;  /* 0x000000024d3e7824 */ /* 0x000fe200078e003e */
[----:B------:R-:W-:Y:S06]  /*82e0*/  LDSM.16.MT88.4 R16, [R90] ;  /* 0x000000005a10783b */ /* 0x000fec0000004200 */
[----:B------:R-:W-:Y:S01]  /*82f0*/  HMMA.16816.F16 R54, R8, R42, R54 ;  /* 0x0000002a0836723c */ /* 0x000fe20000000836 */
[----:B------:R-:W-:Y:S01]  /*8300*/  IADD3 R9, PT, PT, R75, 0x3f00, RZ ;  /* 0x00003f004b097810 */ /* 0x000fe20007ffe0ff */
[----:B------:R-:W1:Y:S04]  /*8310*/  LDSM.16.M88.4 R12, [R89] ;  /* 0x00000000590c783b */ /* 0x000e680000000200 */
[----:B------:R-:W-:-:S02]  /*8320*/  IMAD.U32 R88, R74, 0x2, R9 ;  /* 0x000000024a587824 */ /* 0x000fc400078e0009 */
[C---:B------:R-:W-:Y:S03]  /*8330*/  HMMA.16816.F16 R28, R24.reuse, R28, R44 ;  /* 0x0000001c181c723c */ /* 0x040fe6000000082c */
[----:B------:R-:W2:Y:S05]  /*8340*/  LDSM.16.M88.4 R8, [R88] ;  /* 0x000000005808783b */ /* 0x000eaa0000000200 */
[C---:B------:R-:W-:Y:S08]  /*8350*/  HMMA.16816.F16 R30, R24.reuse, R30, R46 ;  /* 0x0000001e181e723c */ /* 0x040ff0000000082e */
[C---:B---3--:R-:W-:Y:S08]  /*8360*/  HMMA.16816.F16 R32, R24.reuse, R32, R48 ;  /* 0x000000201820723c */ /* 0x048ff00000000830 */
[C---:B------:R-:W-:Y:S01]  /*8370*/  HMMA.16816.F16 R44, R24.reuse, R36, R40 ;  /* 0x00000024182c723c */ /* 0x040fe20000000828 */
[----:B------:R-:W3:Y:S07]  /*8380*/  LDSM.16.M88.4 R40, [R87] ;  /* 0x000000005728783b */ /* 0x000eee0000000200 */
[C---:B------:R-:W-:Y:S08]  /*8390*/  HMMA.16816.F16 R52, R24.reuse, R34, R50 ;  /* 0x000000221834723c */ /* 0x040ff00000000832 */
[----:B------:R-:W-:Y:S01]  /*83a0*/  HMMA.16816.F16 R54, R24, R38, R54 ;  /* 0x000000261836723c */ /* 0x000fe20000000836 */
[----:B------:R-:W-:Y:S04]  /*83b0*/  LDSM.16.MT88.4 R24, [R86] ;  /* 0x000000005618783b */ /* 0x000fe80000004200 */
[----:B------:R-:W-:Y:S03]  /*83c0*/  LDSM.16.M88.4 R36, [R83] ;  /* 0x000000005324783b */ /* 0x000fe60000000200 */
[----:B-1----:R-:W-:Y:S01]  /*83d0*/  HMMA.16816.F16 R46, R16, R12, R28 ;  /* 0x0000000c102e723c */ /* 0x002fe2000000081c */
[----:B------:R-:W-:-:S04]  /*83e0*/  IADD3 R13, PT, PT, R75, 0x3f20, RZ ;  /* 0x00003f204b0d7810 */ /* 0x000fc80007ffe0ff */
[----:B------:R-:W-:-:S03]  /*83f0*/  LEA R84, R74, R13, 0x1 ;  /* 0x0000000d4a547211 */ /* 0x000fc600078e08ff */
[C---:B------:R-:W-:Y:S01]  /*8400*/  HMMA.16816.F16 R48, R16.reuse, R14, R30 ;  /* 0x0000000e1030723c */ /* 0x040fe2000000081e */
[----:B------:R-:W1:Y:S04]  /*8410*/  LDSM.16.M88.4 R28, [R85] ;  /* 0x00000000551c783b */ /* 0x000e680000000200 */
[----:B------:R-:W-:Y:S03]  /*8420*/  LDSM.16.M88.4 R12, [R69] ;  /* 0x00000000450c783b */ /* 0x000fe60000000200 */
[C---:B--2---:R-:W-:Y:S01]  /*8430*/  HMMA.16816.F16 R50, R16.reuse, R8, R32 ;  /* 0x000000081032723c */ /* 0x044fe20000000820 */
[----:B------:R-:W2:Y:S07]  /*8440*/  LDSM.16.M88.4 R32, [R84] ;  /* 0x000000005420783b */ /* 0x000eae0000000200 */
[C---:B------:R-:W-:Y:S01]  /*8450*/  HMMA.16816.F16 R52, R16.reuse, R10, R52 ;  /* 0x0000000a1034723c */ /* 0x040fe20000000834 */
[----:B------:R-:W4:Y:S07]  /*8460*/  LDSM.16.MT88.4 R8, [R82] ;  /* 0x000000005208783b */ /* 0x000f2e0000004200 */
[----:B---3--:R-:W-:Y:S01]  /*8470*/  HMMA.16816.F16 R44, R16, R40, R44 ;  /* 0x00000028102c723c */ /* 0x008fe2000000082c */
[----:B------:R-:W-:-:S05]  /*8480*/  IADD3 R41, PT, PT, R75, 0x3f40, RZ ;  /* 0x00003f404b297810 */ /* 0x000fca0007ffe0ff */
[----:B------:R-:W-:Y:S02]  /*8490*/  IMAD.U32 R68, R74, 0x2, R41 ;  /* 0x000000024a447824 */ /* 0x000fe400078e0029 */
[----:B------:R-:W-:Y:S03]  /*84a0*/  HMMA.16816.F16 R54, R16, R42, R54 ;  /* 0x0000002a1036723c */ /* 0x000fe60000000836 */
[----:B------:R-:W3:Y:S05]  /*84b0*/  LDSM.16.M88.4 R16, [R68] ;  /* 0x000000004410783b */ /* 0x000eea0000000200 */
[C---:B-1----:R-:W-:Y:S08]  /*84c0*/  HMMA.16816.F16 R28, R24.reuse, R28, R46 ;  /* 0x0000001c181c723c */ /* 0x042ff0000000082e */
[C---:B------:R-:W-:Y:S08]  /*84d0*/  HMMA.16816.F16 R42, R24.reuse, R30, R48 ;  /* 0x0000001e182a723c */ /* 0x040ff00000000830 */
[C---:B--2---:R-:W-:Y:S08]  /*84e0*/  HMMA.16816.F16 R46, R24.reuse, R32, R50 ;  /* 0x00000020182e723c */ /* 0x044ff00000000832 */
[----:B------:R-:W-:Y:S01]  /*84f0*/  HMMA.16816.F16 R40, R24, R34, R52 ;  /* 0x000000221828723c */ /* 0x000fe20000000834 */
[----:B------:R-:W-:Y:S01]  /*8500*/  IADD3 R52, P3, PT, R122, 0x6c000, RZ ;  /* 0x0006c0007a347810 */ /* 0x000fe20007f7e0ff */
[----:B------:R-:W-:Y:S04]  /*8510*/  LDSM.16.M88.4 R32, [R65] ;  /* 0x000000004120783b */ /* 0x000fe80000000200 */
[----:B------:R-:W-:-:S02]  /*8520*/  IMAD.X R53, RZ, RZ, R123, P3 ;  /* 0x000000ffff357224 */ /* 0x000fc400018e067b */
[C---:B------:R-:W-:Y:S08]  /*8530*/  HMMA.16816.F16 R44, R24.reuse, R36, R44 ;  /* 0x00000024182c723c */ /* 0x040ff0000000082c */
[----:B------:R-:W-:Y:S01]  /*8540*/  HMMA.16816.F16 R50, R24, R38, R54 ;  /* 0x000000261832723c */ /* 0x000fe20000000836 */
[----:B------:R-:W-:Y:S01]  /*8550*/  VIADD R25, R75, 0x3f60 ;  /* 0x00003f604b197836 */ /* 0x000fe20000000000 */
[----:B------:R-:W-:-:S03]  /*8560*/  IADD3 R54, P2, PT, R122, 0x60000, RZ ;  /* 0x000600007a367810 */ /* 0x000fc60007f5e0ff */
[----:B------:R-:W-:Y:S02]  /*8570*/  IMAD.U32 R64, R74, 0x2, R25 ;  /* 0x000000024a407824 */ /* 0x000fe400078e0019 */
[----:B------:R-:W-:Y:S01]  /*8580*/  IMAD.X R55, RZ, RZ, R123, P2 ;  /* 0x000000ffff377224 */ /* 0x000fe200010e067b */
[----:B----4-:R-:W-:Y:S01]  /*8590*/  HMMA.16816.F16 R48, R8, R12, R28 ;  /* 0x0000000c0830723c */ /* 0x010fe2000000081c */
[----:B------:R-:W1:Y:S01]  /*85a0*/  LDSM.16.M88.4 R28, [R67] ;  /* 0x00000000431c783b */ /* 0x000e620000000200 */
[----:B------:R-:W-:-:S03]  /*85b0*/  IADD3 R78, P2, PT, R122, 0x78000, RZ ;  /* 0x000780007a4e7810 */ /* 0x000fc60007f5e0ff */
[----:B------:R-:W-:Y:S02]  /*85c0*/  LDSM.16.MT88.4 R24, [R66] ;  /* 0x000000004218783b */ /* 0x000fe40000004200 */
[----:B------:R-:W-:Y:S01]  /*85d0*/  IMAD.X R79, RZ, RZ, R123, P2 ;  /* 0x000000ffff4f7224 */ /* 0x000fe200010e067b */
[----:B------:R-:W-:Y:S01]  /*85e0*/  HMMA.16816.F16 R42, R8, R14, R42 ;  /* 0x0000000e082a723c */ /* 0x000fe2000000082a */
[----:B------:R-:W2:Y:S01]  /*85f0*/  LDSM.16.M88.4 R36, [R64] ;  /* 0x000000004024783b */ /* 0x000ea20000000200 */
[----:B------:R-:W-:-:S03]  /*8600*/  IADD3 R80, P2, PT, R122, 0x84000, RZ ;  /* 0x000840007a507810 */ /* 0x000fc60007f5e0ff */
[----:B------:R-:W4:Y:S02]  /*8610*/  LDSM.16.M88.4 R12, [R63] ;  /* 0x000000003f0c783b */ /* 0x000f240000000200 */
[----:B------:R-:W-:Y:S01]  /*8620*/  IMAD.X R81, RZ, RZ, R123, P2 ;  /* 0x000000ffff517224 */ /* 0x000fe200010e067b */
[C---:B---3--:R-:W-:Y:S01]  /*8630*/  HMMA.16816.F16 R18, R8.reuse, R18, R40 ;  /* 0x000000120812723c */ /* 0x048fe20000000828 */
[----:B------:R-:W-:Y:S01]  /*8640*/  @!PT LDS RZ, [RZ] ;  /* 0x00000000fffff984 */ /* 0x000fe20000000800 */
[----:B------:R-:W-:Y:S01]  /*8650*/  @!PT LDS RZ, [RZ] ;  /* 0x00000000fffff984 */ /* 0x000fe20000000800 */
[----:B------:R-:W-:Y:S01]  /*8660*/  @!PT LDS RZ, [RZ] ;  /* 0x00000000fffff984 */ /* 0x000fe20000000800 */
[----:B------:R-:W-:Y:S04]  /*8670*/  LDGSTS.E.BYPASS.128 [R5+0x1400], desc[UR8][R54.64] ;  /* 0x0140000036057fae */ /* 0x000fe8000b981808 */
[----:B------:R3:W-:Y:S03]  /*8680*/  LDGSTS.E.BYPASS.128 [R5+0x1e00], desc[UR8][R52.64] ;  /* 0x01e0000034057fae */ /* 0x0007e6000b981808 */
[C---:B------:R-:W-:Y:S01]  /*8690*/  HMMA.16816.F16 R16, R8.reuse, R16, R46 ;  /* 0x000000100810723c */ /* 0x040fe2000000082e */
[----:B------:R-:W-:Y:S04]  /*86a0*/  LDGSTS.E.BYPASS.128 [R109+0x7200], desc[UR8][R120.64+0x200] ;  /* 0x07200200786d7fae */ /* 0x000fe8000b981808 */
[----:B------:R-:W-:Y:S04]  /*86b0*/  LDGSTS.E.BYPASS.128 [R109+0x7b00], desc[UR8][R118.64+0x200] ;  /* 0x07b00200766d7fae */ /* 0x000fe8000b981808 */
[----:B------:R-:W-:Y:S04]  /*86c0*/  LDGSTS.E.BYPASS.128 [R109+0x8400], desc[UR8][R116.64+0x200] ;  /* 0x08400200746d7fae */ /* 0x000fe8000b981808 */
[----:B------:R-:W-:Y:S04]  /*86d0*/  LDGSTS.E.BYPASS.128 [R109+0x8d00], desc[UR8][R114.64+0x200] ;  /* 0x08d00200726d7fae */ /* 0x000fe8000b981808 */
[----:B------:R-:W-:Y:S01]  /*86e0*/  LDGSTS.E.BYPASS.128 [R109+0x9600], desc[UR8][R112.64+0x200] ;  /* 0x09600200706d7fae */ /* 0x000fe2000b981808 */
[----:B-1----:R-:W-:Y:S03]  /*86f0*/  HMMA.16816.F16 R28, R8, R28, R44 ;  /* 0x0000001c081c723c */ /* 0x002fe6000000082c */
[----:B------:R-:W-:Y:S04]  /*8700*/  LDGSTS.E.BYPASS.128 [R109+0x9f00], desc[UR8][R110.64+0x200] ;  /* 0x09f002006e6d7fae */ /* 0x000fe8000b981808 */
[----:B------:R-:W0:Y:S01]  /*8710*/  LDGDEPBAR ;  /* 0x00000000000079af */ /* 0x000e220000000000 */
[----:B--2---:R-:W-:Y:S01]  /*8720*/  HMMA.16816.F16 R70, R24, R38, R18 ;  /* 0x000000261846723c */ /* 0x004fe20000000812 */
[----:B------:R-:W-:-:S05]  /*8730*/  IADD3 R19, PT, PT, R75, 0x7e00, RZ ;  /* 0x00007e004b137810 */ /* 0x000fca0007ffe0ff */
[----:B------:R-:W-:Y:S02]  /*8740*/  IMAD.U32 R19, R74, 0x2, R19 ;  /* 0x000000024a137824 */ /* 0x000fe400078e0013 */
[----:B------:R-:W-:Y:S01]  /*8750*/  HMMA.16816.F16 R30, R8, R30, R50 ;  /* 0x0000001e081e723c */ /* 0x000fe20000000832 */
[----:B------:R-:W-:-:S05]  /*8760*/  IADD3 R11, PT, PT, R75, 0x7500, RZ ;  /* 0x000075004b0b7810 */ /* 0x000fca0007ffe0ff */
[----:B------:R-:W-:Y:S02]  /*8770*/  IMAD.U32 R60, R74, 0x2, R11 ;  /* 0x000000024a3c7824 */ /* 0x000fe400078e000b */
[----:B------:R-:W-:Y:S01]  /*8780*/  HMMA.16816.F16 R8, R24, R32, R48 ;  /* 0x000000201808723c */ /* 0x000fe20000000830 */
[----:B------:R-:W-:-:S05]  /*8790*/  VIADD R11, R75, 0x6c20 ;  /* 0x00006c204b0b7836 */ /* 0x000fca0000000000 */
[----:B------:R-:W-:Y:S01]  /*87a0*/  LEA R10, R74, R11, 0x1 ;  /* 0x0000000b4a0a7211 */ /* 0x000fe200078e08ff */
[----:B------:R-:W-:-:S04]  /*87b0*/  DEPBAR.LE SB0, 0x2 ;  /* 0x000080800000791a */ /* 0x000fc80000000000 */
[----:B------:R-:W-:Y:S01]  /*87c0*/  BAR.SYNC.DEFER_BLOCKING 0x0 ;  /* 0x0000000000007b1d */ /* 0x000fe20000010000 */
[----:B------:R-:W-:Y:S01]  /*87d0*/  HMMA.16816.F16 R56, R24, R34, R42 ;  /* 0x000000221838723c */ /* 0x000fe2000000082a */
[----:B------:R-:W-:-:S07]  /*87e0*/  VIADD R11, R75, 0x7540 ;  /* 0x000075404b0b7836 */ /* 0x000fce0000000000 */
[----:B------:R-:W-:Y:S01]  /*87f0*/  HMMA.16816.F16 R58, R24, R36, R16 ;  /* 0x00000024183a723c */ /* 0x000fe20000000810 */
[----:B------:R-:W-:-:S05]  /*8800*/  IADD3 R17, PT, PT, R75, 0x7e20, RZ ;  /* 0x00007e204b117810 */ /* 0x000fca0007ffe0ff */
[----:B------:R-:W-:Y:S02]  /*8810*/  IMAD.U32 R17, R74, 0x2, R17 ;  /* 0x000000024a117824 */ /* 0x000fe400078e0011 */
[----:B----4-:R-:W-:Y:S01]  /*8820*/  HMMA.16816.F16 R72, R24, R12, R28 ;  /* 0x0000000c1848723c */ /* 0x010fe2000000081c */
[----:B------:R-:W-:-:S05]  /*8830*/  IADD3 R13, PT, PT, R75, 0x7520, RZ ;  /* 0x000075204b0d7810 */ /* 0x000fca0007ffe0ff */
[----:B------:R-:W-:Y:S01]  /*8840*/  IMAD.U32 R12, R74, 0x2, R13 ;  /* 0x000000024a0c7824 */ /* 0x000fe200078e000d */
[----:B------:R-:W-:Y:S01]  /*8850*/  LDSM.16.MT88.4 R32, [R62] ;  /* 0x000000003e20783b */ /* 0x000fe20000004200 */
[----:B------:R-:W-:Y:S01]  /*8860*/  HMMA.16816.F16 R14, R24, R14, R30 ;  /* 0x0000000e180e723c */ /* 0x000fe2000000081e */
[C---:B------:R-:W-:Y:S02]  /*8870*/  IADD3 R13, PT, PT, R75.reuse, 0x7e40, RZ ;  /* 0x00007e404b0d7810 */ /* 0x040fe40007ffe0ff */
[----:B------:R-:W1:Y:S04]  /*8880*/  LDSM.16.M88.4 R36, [R61] ;  /* 0x000000003d24783b */ /* 0x000e680000000200 */
[----:B------:R-:W2:Y:S04]  /*8890*/  LDSM.16.M88.4 R44, [R19] ;  /* 0x00000000132c783b */ /* 0x000ea80000000200 */
[----:B------:R-:W4:Y:S04]  /*88a0*/  LDSM.16.M88.4 R40, [R60] ;  /* 0x000000003c28783b */ /* 0x000f280000000200 */
[----:B------:R-:W-:Y:S04]  /*88b0*/  LDSM.16.MT88.4 R24, [R20] ;  /* 0x000000001418783b */ /* 0x000fe80000004200 */
[----:B------:R-:W5:Y:S04]  /*88c0*/  LDSM.16.M88.4 R48, [R10] ;  /* 0x000000000a30783b */ /* 0x000f680000000200 */
[----:B------:R-:W5:Y:S04]  /*88d0*/  LDSM.16.M88.4 R28, [R17] ;  /* 0x00000000111c783b */ /* 0x000f680000000200 */
[----:B---3--:R-:W3:Y:S01]  /*88e0*/  LDSM.16.M88.4 R52, [R12] ;  /* 0x000000000c34783b */ /* 0x008ee20000000200 */
[C---:B-1----:R-:W-:Y:S08]  /*88f0*/  HMMA.16816.F16 R8, R32.reuse, R36, R8 ;  /* 0x000000242008723c */ /* 0x042ff00000000808 */
[C---:B--2---:R-:W-:Y:S08]  /*8900*/  HMMA.16816.F16 R44, R32.reuse, R44, R72 ;  /* 0x0000002c202c723c */ /* 0x044ff00000000848 */
[C---:B------:R-:W-:Y:S08]  /*8910*/  HMMA.16816.F16 R38, R32.reuse, R38, R56 ;  /* 0x000000262026723c */ /* 0x040ff00000000838 */
[C---:B----4-:R-:W-:Y:S08]  /*8920*/  HMMA.16816.F16 R40, R32.reuse, R40, R58 ;  /* 0x000000282028723c */ /* 0x050ff0000000083a */
[C---:B------:R-:W-:Y:S08]  /*8930*/  HMMA.16816.F16 R42, R32.reuse, R42, R70 ;  /* 0x0000002a202a723c */ /* 0x040ff00000000846 */
[----:B------:R-:W-:Y:S01]  /*8940*/  HMMA.16816.F16 R46, R32, R46, R14 ;  /* 0x0000002e202e723c */ /* 0x000fe2000000080e */
[----:B------:R-:W-:Y:S01]  /*8950*/  VIADD R14, R6, 0x3700 ;  /* 0x00003700060e7836 */ /* 0x000fe20000000000 */
[----:B------:R-:W-:-:S06]  /*8960*/  IADD3 R33, PT, PT, R75, 0x7560, RZ ;  /* 0x000075604b217810 */ /* 0x000fcc0007ffe0ff */
[C---:B-----5:R-:W-:Y:S01]  /*8970*/  HMMA.16816.F16 R56, R24.reuse, R48, R8 ;  /* 0x000000301838723c */ /* 0x060fe20000000808 */
[----:B------:R-:W-:Y:S01]  /*8980*/  IADD3 R8, PT, PT, R6, 0x3200, RZ ;  /* 0x0000320006087810 */ /* 0x000fe20007ffe0ff */
[----:B------:R-:W-:Y:S01]  /*8990*/  IMAD R6, R23, 0xf00, R6 ;  /* 0x00000f0017067824 */ /* 0x000fe200078e0206 */
[----:B------:R-:W-:Y:S02]  /*89a0*/  IADD3 R9, PT, PT, R75, 0x6c40, RZ ;  /* 0x00006c404b097810 */ /* 0x000fe40007ffe0ff */
[C---:B------:R-:W-:Y:S01]  /*89b0*/  LEA R15, R77.reuse, R8, 0x1 ;  /* 0x000000084d0f7211 */ /* 0x040fe200078e08ff */
[----:B------:R-:W-:Y:S01]  /*89c0*/  IMAD.U32 R8, R77, 0x2, R14 ;  /* 0x000000024d087824 */ /* 0x000fe200078e000e */
[C---:B------:R-:W-:Y:S01]  /*89d0*/  LEA R18, R74.reuse, R9, 0x1 ;  /* 0x000000094a127211 */ /* 0x040fe200078e08ff */
[----:B------:R-:W-:Y:S01]  /*89e0*/  HMMA.16816.F16 R76, R24, R28, R44 ;  /* 0x0000001c184c723c */ /* 0x000fe2000000082c */
[C---:B------:R-:W-:Y:S01]  /*89f0*/  VIADD R29, R75.reuse, 0x6c60 ;  /* 0x00006c604b1d7836 */ /* 0x040fe20000000000 */
[----:B------:R-:W-:Y:S01]  /*8a00*/  LEA R9, R74, R13, 0x1 ;  /* 0x0000000d4a097211 */ /* 0x000fe200078e08ff */
[----:B------:R-:W-:-:S02]  /*8a10*/  VIADD R75, R75, 0x7e60 ;  /* 0x00007e604b4b7836 */ /* 0x000fc40000000000 */
[C---:B------:R-:W-:Y:S01]  /*8a20*/  IMAD.U32 R14, R74.reuse, 0x2, R11 ;  /* 0x000000024a0e7824 */ /* 0x040fe200078e000b */
[C---:B------:R-:W-:Y:S01]  /*8a30*/  LEA R13, R74.reuse, R29, 0x1 ;  /* 0x0000001d4a0d7211 */ /* 0x040fe200078e08ff */
[C---:B------:R-:W-:Y:S01]  /*8a40*/  IMAD.U32 R11, R74.reuse, 0x2, R33 ;  /* 0x000000024a0b7824 */ /* 0x040fe200078e0021 */
[----:B------:R-:W-:Y:S01]  /*8a50*/  LEA R16, R74, R75, 0x1 ;  /* 0x0000004b4a107211 */ /* 0x000fe200078e08ff */
[C---:B------:R-:W-:Y:S01]  /*8a60*/  HMMA.16816.F16 R58, R24.reuse, R50, R38 ;  /* 0x00000032183a723c */ /* 0x040fe20000000826 */
[----:B------:R-:W-:Y:S04]  /*8a70*/  LDSM.16.M88.4 R48, [R18] ;  /* 0x000000001230783b */ /* 0x000fe80000000200 */
[----:B------:R-:W-:Y:S03]  /*8a80*/  LDSM.16.MT88.4 R32, [R8] ;  /* 0x000000000820783b */ /* 0x000fe60000004200 */
[C---:B---3--:R-:W-:Y:S01]  /*8a90*/  HMMA.16816.F16 R70, R24.reuse, R52, R40 ;  /* 0x000000341846723c */ /* 0x048fe20000000828 */
[----:B------:R-:W-:Y:S07]  /*8aa0*/  LDSM.16.M88.4 R36, [R13] ;  /* 0x000000000d24783b */ /* 0x000fee0000000200 */
[C---:B------:R-:W-:Y:S01]  /*8ab0*/  HMMA.16816.F16 R72, R24.reuse, R54, R42 ;  /* 0x000000361848723c */ /* 0x040fe2000000082a */
[----:B------:R-:W-:Y:S04]  /*8ac0*/  LDSM.16.M88.4 R52, [R14] ;  /* 0x000000000e34783b */ /* 0x000fe80000000200 */
[----:B------:R-:W-:Y:S03]  /*8ad0*/  LDSM.16.M88.4 R40, [R11] ;  /* 0x000000000b28783b */ /* 0x000fe60000000200 */
[----:B------:R-:W-:Y:S01]  /*8ae0*/  HMMA.16816.F16 R74, R24, R30, R46 ;  /* 0x0000001e184a723c */ /* 0x000fe2000000082e */
[----:B------:R-:W1:Y:S04]  /*8af0*/  LDSM.16.MT88.4 R24, [R15] ;  /* 0x000000000f18783b */ /* 0x000e680000004200 */
[----:B------:R-:W2:Y:S04]  /*8b00*/  LDSM.16.M88.4 R28, [R9] ;  /* 0x00000000091c783b */ /* 0x000ea80000000200 */
[----:B------:R-:W3:Y:S04]  /*8b10*/  LDSM.16.M88.4 R44, [R16] ;  /* 0x00000000102c783b */ /* 0x000ee80000000200 */
[----:B------:R-:W-:Y:S01]  /*8b20*/  @!PT LDS RZ, [RZ] ;  /* 0x00000000fffff984 */ /* 0x000fe20000000800 */
[----:B------:R-:W-:Y:S01]  /*8b30*/  @!PT LDS RZ, [RZ] ;  /* 0x00000000fffff984 */ /* 0x000fe20000000800 */
[----:B------:R-:W-:Y:S01]  /*8b40*/  @!PT LDS RZ, [RZ] ;  /* 0x00000000fffff984 */ /* 0x000fe20000000800 */
[----:B------:R4:W-:Y:S04]  /*8b50*/  LDGSTS.E.BYPASS.128 [R5+0x2800], desc[UR8][R78.64] ;  /* 0x028000004e057fae */ /* 0x0009e8000b981808 */
[----:B------:R5:W-:Y:S04]  /*8b60*/  LDGSTS.E.BYPASS.128 [R5+0x3200], desc[UR8][R80.64] ;  /* 0x0320000050057fae */ /* 0x000be8000b981808 */
[----:B------:R-:W-:Y:S04]  /*8b70*/  LDGSTS.E.BYPASS.128 [R109+0xa800], desc[UR8][R120.64+0x280] ;  /* 0x0a800280786d7fae */ /* 0x000fe8000b981808 */
[----:B------:R-:W-:Y:S01]  /*8b80*/  LDGSTS.E.BYPASS.128 [R109+0xb100], desc[UR8][R118.64+0x280] ;  /* 0x0b100280766d7fae */ /* 0x000fe2000b981808 */
[----:B----4-:R-:W-:-:S03]  /*8b90*/  IADD3 R78, P2, PT, R122, 0x90000, RZ ;  /* 0x000900007a4e7810 */ /* 0x010fc60007f5e0ff */
[----:B------:R-:W-:Y:S01]  /*8ba0*/  LDGSTS.E.BYPASS.128 [R109+0xba00], desc[UR8][R116.64+0x280] ;  /* 0x0ba00280746d7fae */ /* 0x000fe2000b981808 */
[----:B------:R-:W-:Y:S02]  /*8bb0*/  IADD3.X R79, PT, PT, RZ, R123, RZ, P2, !PT ;  /* 0x0000007bff4f7210 */ /* 0x000fe400017fe4ff */
[----:B-----5:R-:W-:Y:S01]  /*8bc0*/  IADD3 R80, P2, PT, R122, 0x9c000, RZ ;  /* 0x0009c0007a507810 */ /* 0x020fe20007f5e0ff */
[----:B------:R-:W-:Y:S04]  /*8bd0*/  LDGSTS.E.BYPASS.128 [R109+0xc300], desc[UR8][R114.64+0x280] ;  /* 0x0c300280726d7fae */ /* 0x000fe8000b981808 */
[----:B------:R-:W-:Y:S01]  /*8be0*/  LDGSTS.E.BYPASS.128 [R109+0xcc00], desc[UR8][R112.64+0x280] ;  /* 0x0cc00280706d7fae */ /* 0x000fe2000b981808 */
[----:B------:R-:W-:-:S03]  /*8bf0*/  IMAD.X R81, RZ, RZ, R123, P2 ;  /* 0x000000ffff517224 */ /* 0x000fc600010e067b */
[----:B------:R-:W-:Y:S01]  /*8c00*/  LDGSTS.E.BYPASS.128 [R109+0xd500], desc[UR8][R110.64+0x280] ;  /* 0x0d5002806e6d7fae */ /* 0x000fe2000b981808 */
[C---:B-1----:R-:W-:Y:S03]  /*8c10*/  HMMA.16816.F16 R56, R24.reuse, R48, R56 ;  /* 0x000000301838723c */ /* 0x042fe60000000838 */
[----:B------:R-:W0:Y:S05]  /*8c20*/  LDGDEPBAR ;  /* 0x00000000000079af */ /* 0x000e2a0000000000 */
[C---:B------:R-:W-:Y:S08]  /*8c30*/  HMMA.16816.F16 R58, R24.reuse, R50, R58 ;  /* 0x00000032183a723c */ /* 0x040ff0000000083a */
[C---:B------:R-:W-:Y:S08]  /*8c40*/  HMMA.16816.F16 R70, R24.reuse, R52, R70 ;  /* 0x000000341846723c */ /* 0x040ff00000000846 */
[----:B------:R-:W-:Y:S01]  /*8c50*/  HMMA.16816.F16 R72, R24, R54, R72 ;  /* 0x000000361848723c */ /* 0x000fe20000000848 */
[----:B------:R-:W-:-:S04]  /*8c60*/  DEPBAR.LE SB0, 0x2 ;  /* 0x000080800000791a */ /* 0x000fc80000000000 */
[----:B------:R-:W-:Y:S03]  /*8c70*/  BAR.SYNC.DEFER_BLOCKING 0x0 ;  /* 0x0000000000007b1d */ /* 0x000fe60000010000 */
[C---:B--2---:R-:W-:Y:S08]  /*8c80*/  HMMA.16816.F16 R76, R24.reuse, R28, R76 ;  /* 0x0000001c184c723c */ /* 0x044ff0000000084c */
[----:B------:R-:W-:Y:S08]  /*8c90*/  HMMA.16816.F16 R74, R24, R30, R74 ;  /* 0x0000001e184a723c */ /* 0x000ff0000000084a */
[C---:B------:R-:W-:Y:S01]  /*8ca0*/  HMMA.16816.F16 R56, R32.reuse, R36, R56 ;  /* 0x000000242038723c */ /* 0x040fe20000000838 */
[----:B------:R-:W-:Y:S07]  /*8cb0*/  LDSM.16.MT88.4 R48, [R108] ;  /* 0x000000006c30783b */ /* 0x000fee0000004200 */
[C---:B------:R-:W-:Y:S01]  /*8cc0*/  HMMA.16816.F16 R58, R32.reuse, R38, R58 ;  /* 0x00000026203a723c */ /* 0x040fe2000000083a */
[----:B------:R-:W1:Y:S04]  /*8cd0*/  LDSM.16.M88.4 R52, [R105] ;  /* 0x000000006934783b */ /* 0x000e680000000200 */
[----:B------:R-:W2:Y:S03]  /*8ce0*/  LDSM.16.M88.4 R24, [R104] ;  /* 0x000000006818783b */ /* 0x000ea60000000200 */
[C---:B------:R-:W-:Y:S01]  /*8cf0*/  HMMA.16816.F16 R70, R32.reuse, R40, R70 ;  /* 0x000000282046723c */ /* 0x040fe20000000846 */
[----:B------:R-:W4:Y:S04]  /*8d00*/  LDSM.16.M88.4 R28, [R103] ;  /* 0x00000000671c783b */ /* 0x000f280000000200 */
[----:B------:R-:W-:Y:S03]  /*8d10*/  LDSM.16.M88.4 R36, [R101] ;  /* 0x000000006524783b */ /* 0x000fe60000000200 */
[C---:B------:R-:W-:Y:S01]  /*8d20*/  HMMA.16816.F16 R72, R32.reuse, R42, R72 ;  /* 0x0000002a2048723c */ /* 0x040fe20000000848 */
[----:B------:R-:W-:Y:S07]  /*8d30*/  LDSM.16.M88.4 R40, [R100] ;  /* 0x000000006428783b */ /* 0x000fee0000000200 */
[C---:B---3--:R-:W-:Y:S08]  /*8d40*/  HMMA.16816.F16 R76, R32.reuse, R44, R76 ;  /* 0x0000002c204c723c */ /* 0x048ff0000000084c */
[----:B------:R-:W-:Y:S01]  /*8d50*/  HMMA.16816.F16 R74, R32, R46, R74 ;  /* 0x0000002e204a723c */ /* 0x000fe2000000084a */
[----:B------:R-:W3:Y:S04]  /*8d60*/  LDSM.16.MT88.4 R32, [R102] ;  /* 0x000000006620783b */ /* 0x000ee80000004200 */
[----:B------:R-:W5:Y:S03]  /*8d70*/  LDSM.16.M88.4 R44, [R99] ;  /* 0x00000000632c783b */ /* 0x000f660000000200 */
[C---:B-1----:R-:W-:Y:S08]  /*8d80*/  HMMA.16816.F16 R56, R48.reuse, R52, R56 ;  /* 0x000000343038723c */ /* 0x042ff00000000838 */
[C---:B------:R-:W-:Y:S01]  /*8d90*/  HMMA.16816.F16 R58, R48.reuse, R54, R58 ;  /* 0x00000036303a723c */ /* 0x040fe2000000083a */
[----:B------:R-:W-:Y:S07]  /*8da0*/  LDSM.16.M88.4 R52, [R96] ;  /* 0x000000006034783b */ /* 0x000fee0000000200 */
[C---:B--2---:R-:W-:Y:S08]  /*8db0*/  HMMA.16816.F16 R70, R48.reuse, R24, R70 ;  /* 0x000000183046723c */ /* 0x044ff00000000846 */
[C---:B------:R-:W-:Y:S01]  /*8dc0*/  HMMA.16816.F16 R72, R48.reuse, R26, R72 ;  /* 0x0000001a3048723c */ /* 0x040fe20000000848 */
[----:B------:R-:W-:Y:S07]  /*8dd0*/  LDSM.16.MT88.4 R24, [R98] ;  /* 0x000000006218783b */ /* 0x000fee0000004200 */
[C---:B----4-:R-:W-:Y:S08]  /*8de0*/  HMMA.16816.F16 R76, R48.reuse, R28, R76 ;  /* 0x0000001c304c723c */ /* 0x050ff0000000084c */
[----:B------:R-:W-:Y:S01]  /*8df0*/  HMMA.16816.F16 R74, R48, R30, R74 ;  /* 0x0000001e304a723c */ /* 0x000fe2000000084a */
[----:B------:R-:W1:Y:S04]  /*8e00*/  LDSM.16.M88.4 R48, [R97] ;  /* 0x000000006130783b */ /* 0x000e680000000200 */
[----:B------:R-:W2:Y:S03]  /*8e10*/  LDSM.16.M88.4 R28, [R95] ;  /* 0x000000005f1c783b */ /* 0x000ea60000000200 */
[C---:B---3--:R-:W-:Y:S08]  /*8e20*/  HMMA.16816.F16 R56, R32.reuse, R36, R56 ;  /* 0x000000242038723c */ /* 0x048ff00000000838 */
[C---:B------:R-:W-:Y:S01]  /*8e30*/  HMMA.16816.F16 R58, R32.reuse, R38, R58 ;  /* 0x00000026203a723c */ /* 0x040fe2000000083a */
[----:B------:R-:W-:Y:S07]  /*8e40*/  LDSM.16.M88.4 R36, [R93] ;  /* 0x000000005d24783b */ /* 0x000fee0000000200 */
[C---:B------:R-:W-:Y:S08]  /*8e50*/  HMMA.16816.F16 R70, R32.reuse, R40, R70 ;  /* 0x000000282046723c */ /* 0x040ff00000000846 */
[C---:B------:R-:W-:Y:S01]  /*8e60*/  HMMA.16816.F16 R72, R32.reuse, R42, R72 ;  /* 0x0000002a2048723c */ /* 0x040fe20000000848 */
[----:B------:R-:W-:Y:S07]  /*8e70*/  LDSM.16.M88.4 R40, [R92] ;  /* 0x000000005c28783b */ /* 0x000fee0000000200 */
[C---:B-----5:R-:W-:Y:S08]  /*8e80*/  HMMA.16816.F16 R76, R32.reuse, R44, R76 ;  /* 0x0000002c204c723c */ /* 0x060ff0000000084c */
[----:B------:R-:W-:Y:S01]  /*8e90*/  HMMA.16816.F16 R74, R32, R46, R74 ;  /* 0x0000002e204a723c */ /* 0x000fe2000000084a */
[----:B------:R-:W3:Y:S04]  /*8ea0*/  LDSM.16.MT88.4 R32, [R94] ;  /* 0x000000005e20783b */ /* 0x000ee80000004200 */
[----:B------:R-:W4:Y:S03]  /*8eb0*/  LDSM.16.M88.4 R44, [R91] ;  /* 0x000000005b2c783b */ /* 0x000f260000000200 */
[C---:B-1----:R-:W-:Y:S01]  /*8ec0*/  HMMA.16816.F16 R56, R24.reuse, R48, R56 ;  /* 0x000000301838723c */ /* 0x042fe20000000838 */
[----:B------:R-:W-:Y:S01]  /*8ed0*/  @!PT LDS RZ, [RZ] ;  /* 0x00000000fffff984 */ /* 0x000fe20000000800 */
[----:B------:R-:W-:Y:S01]  /*8ee0*/  @!PT LDS RZ, [RZ] ;  /* 0x00000000fffff984 */ /* 0x000fe20000000800 */
[----:B------:R-:W-:Y:S01]  /*8ef0*/  @!PT LDS RZ, [RZ] ;  /* 0x00000000fffff984 */ /* 0x000fe20000000800 */
[----:B------:R1:W-:Y:S04]  /*8f00*/  LDGSTS.E.BYPASS.128 [R5], desc[UR8][R78.64] ;  /* 0x000000004e057fae */ /* 0x0003e8000b981808 */
        /* <DEDUP_REMOVED lines=8> */
[----:B-----5:R-:W-:Y:S01]  /*8f90*/  IADD3 R80, P2, PT, R122, 0xb4000, RZ ;  /* 0x000b40007a507810 */ /* 0x020fe20007f5e0ff */
[----:B------:R-:W-:Y:S03]  /*8fa0*/  LDGSTS.E.BYPASS.128 [R109+0x5700], desc[UR8][R114.64+0x300] ;  /* 0x05700300726d7fae */ /* 0x000fe6000b981808 */
[----:B------:R-:W-:Y:S01]  /*8fb0*/  HMMA.16816.F16 R72, R24, R54, R72 ;  /* 0x000000361848723c */ /* 0x000fe20000000848 */
[----:B------:R-:W-:Y:S01]  /*8fc0*/  LDGSTS.E.BYPASS.128 [R109+0x6000], desc[UR8][R112.64+0x300] ;  /* 0x06000300706d7fae */ /* 0x000fe2000b981808 */
[----:B------:R-:W-:-:S03]  /*8fd0*/  IMAD.X R81, RZ, RZ, R123, P2 ;  /* 0x000000ffff517224 */ /* 0x000fc600010e067b */
[----:B------:R-:W-:Y:S03]  /*8fe0*/  LDGSTS.E.BYPASS.128 [R109+0x6900], desc[UR8][R110.64+0x300] ;  /* 0x069003006e6d7fae */ /* 0x000fe6000b981808 */
[C---:B--2---:R-:W-:Y:S01]  /*8ff0*/  HMMA.16816.F16 R76, R24.reuse, R28, R76 ;  /* 0x0000001c184c723c */ /* 0x044fe2000000084c */
[----:B------:R-:W0:Y:S07]  /*9000*/  LDGDEPBAR ;  /* 0x00000000000079af */ /* 0x000e2e0000000000 */
[----:B------:R-:W-:Y:S08]  /*9010*/  HMMA.16816.F16 R74, R24, R30, R74 ;  /* 0x0000001e184a723c */ /* 0x000ff0000000084a */
[C---:B---3--:R-:W-:Y:S08]  /*9020*/  HMMA.16816.F16 R56, R32.reuse, R36, R56 ;  /* 0x000000242038723c */ /* 0x048ff00000000838 */
[----:B------:R-:W-:Y:S01]  /*9030*/  HMMA.16816.F16 R58, R32, R38, R58 ;  /* 0x00000026203a723c */ /* 0x000fe2000000083a */
[----:B------:R-:W-:-:S04]  /*9040*/  DEPBAR.LE SB0, 0x2 ;  /* 0x000080800000791a */ /* 0x000fc80000000000 */
[----:B------:R-:W-:Y:S03]  /*9050*/  BAR.SYNC.DEFER_BLOCKING 0x0 ;  /* 0x0000000000007b1d */ /* 0x000fe60000010000 */
[C---:B------:R-:W-:Y:S08]  /*9060*/  HMMA.16816.F16 R70, R32.reuse, R40, R70 ;  /* 0x000000282046723c */ /* 0x040ff00000000846 */
[C---:B------:R-:W-:Y:S08]  /*9070*/  HMMA.16816.F16 R72, R32.reuse, R42, R72 ;  /* 0x0000002a2048723c */ /* 0x040ff00000000848 */
[C---:B----4-:R-:W-:Y:S01]  /*9080*/  HMMA.16816.F16 R76, R32.reuse, R44, R76 ;  /* 0x0000002c204c723c */ /* 0x050fe2000000084c */
        /* <DEDUP_REMOVED lines=11> */
[----:B------:R-:W-:Y:S07]  /*9140*/  LDSM.16.M88.4 R52, [R68] ;  /* 0x000000004434783b */ /* 0x000fee0000000200 */
[C---:B--2---:R-:W-:Y:S08]  /*9150*/  HMMA.16816.F16 R70, R48.reuse, R24, R70 ;  /* 0x000000183046723c */ /* 0x044ff00000000846 */
[C---:B------:R-:W-:Y:S01]  /*9160*/  HMMA.16816.F16 R72, R48.reuse, R26, R72 ;  /* 0x0000001a3048723c */ /* 0x040fe20000000848 */
[----:B------:R-:W-:Y:S07]  /*9170*/  LDSM.16.MT88.4 R24, [R82] ;  /* 0x000000005218783b */ /* 0x000fee0000004200 */
[C---:B---3--:R-:W-:Y:S08]  /*9180*/  HMMA.16816.F16 R76, R48.reuse, R28, R76 ;  /* 0x0000001c304c723c */ /* 0x048ff0000000084c */
[----:B------:R-:W-:Y:S01]  /*9190*/  HMMA.16816.F16 R74, R48, R30, R74 ;  /* 0x0000001e304a723c */ /* 0x000fe2000000084a */
[----:B------:R-:W1:Y:S04]  /*91a0*/  LDSM.16.M88.4 R48, [R69] ;  /* 0x000000004530783b */ /* 0x000e680000000200 */
[----:B------:R-:W2:Y:S03]  /*91b0*/  LDSM.16.M88.4 R28, [R67] ;  /* 0x00000000431c783b */ /* 0x000ea60000000200 */
[C---:B----4-:R-:W-:Y:S08]  /*91c0*/  HMMA.16816.F16 R56, R32.reuse, R36, R56 ;  /* 0x000000242038723c */ /* 0x050ff00000000838 */
[C---:B------:R-:W-:Y:S01]  /*91d0*/  HMMA.16816.F16 R58, R32.reuse, R38, R58 ;  /* 0x00000026203a723c */ /* 0x040fe2000000083a */
[----:B------:R-:W-:Y:S07]  /*91e0*/  LDSM.16.M88.4 R36, [R65] ;  /* 0x000000004124783b */ /* 0x000fee0000000200 */
[C---:B-----5:R-:W-:Y:S08]  /*91f0*/  HMMA.16816.F16 R70, R32.reuse, R40, R70 ;  /* 0x000000282046723c */ /* 0x060ff00000000846 */
[C---:B------:R-:W-:Y:S01]  /*9200*/  HMMA.16816.F16 R72, R32.reuse, R42, R72 ;  /* 0x0000002a2048723c */ /* 0x040fe20000000848 */
[----:B------:R-:W-:Y:S07]  /*9210*/  LDSM.16.M88.4 R40, [R64] ;  /* 0x000000004028783b */ /* 0x000fee0000000200 */
[C---:B------:R-:W-:Y:S08]  /*9220*/  HMMA.16816.F16 R76, R32.reuse, R44, R76 ;  /* 0x0000002c204c723c */ /* 0x040ff0000000084c */
[----:B------:R-:W-:Y:S01]  /*9230*/  HMMA.16816.F16 R74, R32, R46, R74 ;  /* 0x0000002e204a723c */ /* 0x000fe2000000084a */
[----:B------:R-:W3:Y:S04]  /*9240*/  LDSM.16.MT88.4 R32, [R66] ;  /* 0x000000004220783b */ /* 0x000ee80000004200 */
[----:B------:R-:W4:Y:S03]  /*9250*/  LDSM.16.M88.4 R44, [R63] ;  /* 0x000000003f2c783b */ /* 0x000f260000000200 */
        /* <DEDUP_REMOVED lines=181> */
[----:B------:R-:W-:Y:S04]  /*9db0*/  LDGSTS.E.BYPASS.128 [R109+0x7200], desc[UR8][R120.64+0x500] ;  /* 0x07200500786d7fae */ /* 0x000fe8000b981808 */
[----:B------:R-:W-:Y:S03]  /*9dc0*/  LDGSTS.E.BYPASS.128 [R109+0x7b00], desc[UR8][R118.64+0x500] ;  /* 0x07b00500766d7fae */ /* 0x000fe6000b981808 */
[C---:B------:R-:W-:Y:S01]  /*9dd0*/  HMMA.16816.F16 R70, R24.reuse, R52, R70 ;  /* 0x000000341846723c */ /* 0x040fe20000000846 */
[----:B------:R-:W-:Y:S04]  /*9de0*/  LDGSTS.E.BYPASS.128 [R109+0x8400], desc[UR8][R116.64+0x500] ;  /* 0x08400500746d7fae */ /* 0x000fe8000b981808 */
[----:B------:R-:W-:Y:S03]  /*9df0*/  LDGSTS.E.BYPASS.128 [R109+0x8d00], desc[UR8][R114.64+0x500] ;  /* 0x08d00500726d7fae */ /* 0x000fe6000b981808 */
[C---:B------:R-:W-:Y:S01]  /*9e00*/  HMMA.16816.F16 R72, R24.reuse, R54, R72 ;  /* 0x000000361848723c */ /* 0x040fe20000000848 */
[----:B------:R-:W-:Y:S04]  /*9e10*/  LDGSTS.E.BYPASS.128 [R109+0x9600], desc[UR8][R112.64+0x500] ;  /* 0x09600500706d7fae */ /* 0x000fe8000b981808 */
        /* <DEDUP_REMOVED lines=22> */
[----:B------:R-:W-:Y:S07]  /*9f80*/  LDSM.16.MT88.4 R24, [R8] ;  /* 0x000000000818783b */ /* 0x000fee0000004200 */
[C---:B---3--:R-:W-:Y:S08]  /*9f90*/  HMMA.16816.F16 R52, R48.reuse, R52, R56 ;  /* 0x000000343034723c */ /* 0x048ff00000000838 */
[C---:B------:R-:W-:Y:S01]  /*9fa0*/  HMMA.16816.F16 R54, R48.reuse, R54, R58 ;  /* 0x000000363036723c */ /* 0x040fe2000000083a */
[----:B------:R-:W-:Y:S07]  /*9fb0*/  LDSM.16.M88.4 R56, [R13] ;  /* 0x000000000d38783b */ /* 0x000fee0000000200 */
[C---:B----4-:R-:W-:Y:S08]  /*9fc0*/  HMMA.16816.F16 R28, R48.reuse, R28, R76 ;  /* 0x0000001c301c723c */ /* 0x050ff0000000084c */
[----:B------:R-:W-:Y:S01]  /*9fd0*/  HMMA.16816.F16 R30, R48, R30, R74 ;  /* 0x0000001e301e723c */ /* 0x000fe2000000084a */
[----:B------:R-:W-:Y:S07]  /*9fe0*/  LDSM.16.MT88.4 R48, [R15] ;  /* 0x000000000f30783b */ /* 0x000fee0000004200 */
[----:B-----5:R-:W-:Y:S01]  /*9ff0*/  HMMA.16816.F16 R70, R32, R40, R70 ;  /* 0x000000282046723c */ /* 0x020fe20000000846 */
[----:B------:R-:W-:-:S04]  /*a000*/  IADD3 R40, P2, PT, R122, 0x108000, RZ ;  /* 0x001080007a287810 */ /* 0x000fc80007f5e0ff */
[----:B------:R-:W-:-:S03]  /*a010*/  IADD3.X R41, PT, PT, RZ, R123, RZ, P2, !PT ;  /* 0x0000007bff297210 */ /* 0x000fc600017fe4ff */
[----:B------:R-:W-:Y:S01]  /*a020*/  HMMA.16816.F16 R72, R32, R42, R72 ;  /* 0x0000002a2048723c */ /* 0x000fe20000000848 */
[----:B------:R-:W-:-:S05]  /*a030*/  IADD3 R42, P2, PT, R122, 0x114000, RZ ;  /* 0x001140007a2a7810 */ /* 0x000fca0007f5e0ff */
[----:B------:R-:W-:Y:S02]  /*a040*/  IMAD.X R43, RZ, RZ, R123, P2 ;  /* 0x000000ffff2b7224 */ /* 0x000fe400010e067b */
[C---:B-1----:R-:W-:Y:S08]  /*a050*/  HMMA.16816.F16 R76, R32.reuse, R36, R52 ;  /* 0x00000024204c723c */ /* 0x042ff00000000834 */
[C---:B------:R-:W-:Y:S01]  /*a060*/  HMMA.16816.F16 R80, R32.reuse, R38, R54 ;  /* 0x000000262050723c */ /* 0x040fe20000000836 */
[----:B------:R-:W1:Y:S04]  /*a070*/  LDSM.16.M88.4 R36, [R18] ;  /* 0x000000001224783b */ /* 0x000e680000000200 */
[----:B------:R-:W-:Y:S03]  /*a080*/  LDSM.16.M88.4 R52, [R9] ;  /* 0x000000000934783b */ /* 0x000fe60000000200 */
[C---:B------:R-:W-:Y:S08]  /*a090*/  HMMA.16816.F16 R74, R32.reuse, R44, R28 ;  /* 0x0000002c204a723c */ /* 0x040ff0000000081c */
[----:B------:R-:W-:Y:S01]  /*a0a0*/  HMMA.16816.F16 R78, R32, R46, R30 ;  /* 0x0000002e204e723c */ /* 0x000fe2000000081e */
[----:B------:R-:W2:Y:S04]  /*a0b0*/  LDSM.16.M88.4 R44, [R14] ;  /* 0x000000000e2c783b */ /* 0x000ea80000000200 */
[----:B------:R-:W3:Y:S04]  /*a0c0*/  LDSM.16.M88.4 R28, [R11] ;  /* 0x000000000b1c783b */ /* 0x000ee80000000200 */
[----:B------:R-:W4:Y:S04]  /*a0d0*/  LDSM.16.M88.4 R32, [R16] ;  /* 0x000000001020783b */ /* 0x000f280000000200 */
[----:B------:R-:W-:Y:S01]  /*a0e0*/  @!PT LDS RZ, [RZ] ;  /* 0x00000000fffff984 */ /* 0x000fe20000000800 */
[----:B------:R-:W-:Y:S01]  /*a0f0*/  @!PT LDS RZ, [RZ] ;  /* 0x00000000fffff984 */ /* 0x000fe20000000800 */
[----:B------:R-:W-:Y:S01]  /*a100*/  @!PT LDS RZ, [RZ] ;  /* 0x00000000fffff984 */ /* 0x000fe20000000800 */
[----:B------:R-:W-:Y:S04]  /*a110*/  LDGSTS.E.BYPASS.128 [R5+0x2800], desc[UR8][R40.64] ;  /* 0x0280000028057fae */ /* 0x000fe8000b981808 */
        /* <DEDUP_REMOVED lines=8> */
[----:B------:R1:W-:Y:S01]  /*a1a0*/  LDGSTS.E.BYPASS.128 [R109+0xd500], desc[UR8][R110.64+0x580] ;  /* 0x0d5005806e6d7fae */ /* 0x0003e2000b981808 */
[C---:B--2---:R-:W-:Y:S03]  /*a1b0*/  HMMA.16816.F16 R70, R48.reuse, R44, R70 ;  /* 0x0000002c3046723c */ /* 0x044fe60000000846 */
[----:B------:R-:W0:Y:S05]  /*a1c0*/  LDGDEPBAR ;  /* 0x00000000000079af */ /* 0x000e2a0000000000 */
[C---:B------:R-:W-:Y:S08]  /*a1d0*/  HMMA.16816.F16 R72, R48.reuse, R46, R72 ;  /* 0x0000002e3048723c */ /* 0x040ff00000000848 */
[C---:B------:R-:W-:Y:S08]  /*a1e0*/  HMMA.16816.F16 R74, R48.reuse, R52, R74 ;  /* 0x00000034304a723c */ /* 0x040ff0000000084a */
[----:B------:R-:W-:Y:S01]  /*a1f0*/  HMMA.16816.F16 R78, R48, R54, R78 ;  /* 0x00000036304e723c */ /* 0x000fe2000000084e */
[----:B------:R-:W-:-:S04]  /*a200*/  DEPBAR.LE SB0, 0x2 ;  /* 0x000080800000791a */ /* 0x000fc80000000000 */
[----:B------:R-:W-:Y:S03]  /*a210*/  BAR.SYNC.DEFER_BLOCKING 0x0 ;  /* 0x0000000000007b1d */ /* 0x000fe60000010000 */
[C---:B------:R-:W-:Y:S08]  /*a220*/  HMMA.16816.F16 R76, R24.reuse, R56, R76 ;  /* 0x00000038184c723c */ /* 0x040ff0000000084c */
[C---:B------:R-:W-:Y:S08]  /*a230*/  HMMA.16816.F16 R80, R24.reuse, R58, R80 ;  /* 0x0000003a1850723c */ /* 0x040ff00000000850 */
[C---:B---3--:R-:W-:Y:S01]  /*a240*/  HMMA.16816.F16 R70, R24.reuse, R28, R70 ;  /* 0x0000001c1846723c */ /* 0x048fe20000000846 */
[----:B------:R-:W-:Y:S07]  /*a250*/  LDSM.16.MT88.4 R36, [R108] ;  /* 0x000000006c24783b */ /* 0x000fee0000004200 */
[C---:B------:R-:W-:Y:S01]  /*a260*/  HMMA.16816.F16 R72, R24.reuse, R30, R72 ;  /* 0x0000001e1848723c */ /* 0x040fe20000000848 */
[----:B-----5:R-:W2:Y:S04]  /*a270*/  LDSM.16.M88.4 R40, [R105] ;  /* 0x000000006928783b */ /* 0x020ea80000000200 */
[----:B------:R-:W3:Y:S03]  /*a280*/  LDSM.16.M88.4 R44, [R104] ;  /* 0x00000000682c783b */ /* 0x000ee60000000200 */
[C---:B----4-:R-:W-:Y:S01]  /*a290*/  HMMA.16816.F16 R74, R24.reuse, R32, R74 ;  /* 0x00000020184a723c */ /* 0x050fe2000000084a */
[----:B------:R-:W4:Y:S04]  /*a2a0*/  LDSM.16.M88.4 R52, [R103] ;  /* 0x000000006734783b */ /* 0x000f280000000200 */
[----:B------:R-:W-:Y:S03]  /*a2b0*/  LDSM.16.MT88.4 R56, [R102] ;  /* 0x000000006638783b */ /* 0x000fe60000004200 */
[----:B------:R-:W-:Y:S01]  /*a2c0*/  HMMA.16816.F16 R78, R24, R34, R78 ;  /* 0x00000022184e723c */ /* 0x000fe2000000084e */
[----:B------:R-:W5:Y:S04]  /*a2d0*/  LDSM.16.M88.4 R48, [R101] ;  /* 0x000000006530783b */ /* 0x000f680000000200 */
[----:B------:R-:W1:Y:S04]  /*a2e0*/  LDSM.16.M88.4 R24, [R100] ;  /* 0x000000006418783b */ /* 0x000e680000000200 */
[----:B------:R-:W1:Y:S04]  /*a2f0*/  LDSM.16.M88.4 R28, [R99] ;  /* 0x00000000631c783b */ /* 0x000e680000000200 */
[----:B------:R-:W-:Y:S01]  /*a300*/  LDSM.16.MT88.4 R32, [R98] ;  /* 0x000000006220783b */ /* 0x000fe20000004200 */
[C---:B--2---:R-:W-:Y:S08]  /*a310*/  HMMA.16816.F16 R76, R36.reuse, R40, R76 ;  /* 0x00000028244c723c */ /* 0x044ff0000000084c */
[C---:B------:R-:W-:Y:S01]  /*a320*/  HMMA.16816.F16 R80, R36.reuse, R42, R80 ;  /* 0x0000002a2450723c */ /* 0x040fe20000000850 */
[----:B------:R-:W2:Y:S07]  /*a330*/  LDSM.16.M88.4 R40, [R97] ;  /* 0x000000006128783b */ /* 0x000eae0000000200 */
[C---:B---3--:R-:W-:Y:S08]  /*a340*/  HMMA.16816.F16 R70, R36.reuse, R44, R70 ;  /* 0x0000002c2446723c */ /* 0x048ff00000000846 */
[C---:B------:R-:W-:Y:S01]  /*a350*/  HMMA.16816.F16 R72, R36.reuse, R46, R72 ;  /* 0x0000002e2448723c */ /* 0x040fe20000000848 */
[----:B------:R-:W3:Y:S07]  /*a360*/  LDSM.16.M88.4 R44, [R96] ;  /* 0x00000000602c783b */ /* 0x000eee0000000200 */
[C---:B----4-:R-:W-:Y:S08]  /*a370*/  HMMA.16816.F16 R52, R36.reuse, R52, R74 ;  /* 0x000000342434723c */ /* 0x050ff0000000084a */
[----:B------:R-:W-:Y:S01]  /*a380*/  HMMA.16816.F16 R54, R36, R54, R78 ;  /* 0x000000362436723c */ /* 0x000fe2000000084e */
[----:B------:R-:W4:Y:S07]  /*a390*/  LDSM.16.M88.4 R36, [R95] ;  /* 0x000000005f24783b */ /* 0x000f2e0000000200 */
[C---:B-----5:R-:W-:Y:S08]  /*a3a0*/  HMMA.16816.F16 R48, R56.reuse, R48, R76 ;  /* 0x000000303830723c */ /* 0x060ff0000000084c */
[C---:B------:R-:W-:Y:S08]  /*a3b0*/  HMMA.16816.F16 R80, R56.reuse, R50, R80 ;  /* 0x000000323850723c */ /* 0x040ff00000000850 */
[C---:B-1----:R-:W-:Y:S08]  /*a3c0*/  HMMA.16816.F16 R70, R56.reuse, R24, R70 ;  /* 0x000000183846723c */ /* 0x042ff00000000846 */
[C---:B------:R-:W-:Y:S01]  /*a3d0*/  HMMA.16816.F16 R72, R56.reuse, R26, R72 ;  /* 0x0000001a3848723c */ /* 0x040fe20000000848 */
[----:B------:R-:W-:Y:S07]  /*a3e0*/  LDSM.16.MT88.4 R24, [R94] ;  /* 0x000000005e18783b */ /* 0x000fee0000004200 */
[C---:B------:R-:W-:Y:S08]  /*a3f0*/  HMMA.16816.F16 R50, R56.reuse, R28, R52 ;  /* 0x0000001c3832723c */ /* 0x040ff00000000834 */
[----:B------:R-:W-:Y:S01]  /*a400*/  HMMA.16816.F16 R56, R56, R30, R54 ;  /* 0x0000001e3838723c */ /* 0x000fe20000000836 */
[----:B------:R-:W1:Y:S04]  /*a410*/  LDSM.16.M88.4 R28, [R93] ;  /* 0x000000005d1c783b */ /* 0x000e680000000200 */
[----:B------:R-:W-:Y:S03]  /*a420*/  LDSM.16.M88.4 R52, [R91] ;  /* 0x000000005b34783b */ /* 0x000fe60000000200 */
[C---:B--2---:R-:W-:Y:S08]  /*a430*/  HMMA.16816.F16 R74, R32.reuse, R40, R48 ;  /* 0x00000028204a723c */ /* 0x044ff00000000830 */
[----:B------:R-:W-:Y:S01]  /*a440*/  HMMA.16816.F16 R58, R32, R42, R80 ;  /* 0x0000002a203a723c */ /* 0x000fe20000000850 */
[----:B------:R-:W2:Y:S01]  /*a450*/  LDSM.16.M88.4 R40, [R92] ;  /* 0x000000005c28783b */ /* 0x000ea20000000200 */
[----:B------:R-:W-:-:S06]  /*a460*/  DEPBAR.LE SB0, 0x1 ;  /* 0x000080400000791a */ /* 0x000fcc0000000000 */
[C---:B---3--:R-:W-:Y:S08]  /*a470*/  HMMA.16816.F16 R70, R32.reuse, R44, R70 ;  /* 0x0000002c2046723c */ /* 0x048ff00000000846 */
[C---:B------:R-:W-:Y:S01]  /*a480*/  HMMA.16816.F16 R72, R32.reuse, R46, R72 ;  /* 0x0000002e2048723c */ /* 0x040fe20000000848 */
[----:B------:R-:W-:Y:S07]  /*a490*/  BAR.SYNC.DEFER_BLOCKING 0x0 ;  /* 0x0000000000007b1d */ /* 0x000fee0000010000 */
[C---:B----4-:R-:W-:Y:S08]  /*a4a0*/  HMMA.16816.F16 R36, R32.reuse, R36, R50 ;  /* 0x000000242024723c */ /* 0x050ff00000000832 */
[----:B------:R-:W-:Y:S08]  /*a4b0*/  HMMA.16816.F16 R38, R32, R38, R56 ;  /* 0x000000262026723c */ /* 0x000ff00000000838 */
[C---:B-1----:R-:W-:Y:S01]  /*a4c0*/  HMMA.16816.F16 R56, R24.reuse, R30, R58 ;  /* 0x0000001e1838723c */ /* 0x042fe2000000083a */
[----:B------:R-:W-:Y:S04]  /*a4d0*/  LDSM.16.MT88.4 R44, [R90] ;  /* 0x000000005a2c783b */ /* 0x000fe80000004200 */
[----:B------:R-:W1:Y:S03]  /*a4e0*/  LDSM.16.M88.4 R48, [R89] ;  /* 0x000000005930783b */ /* 0x000e660000000200 */
[C---:B--2---:R-:W-:Y:S01]  /*a4f0*/  HMMA.16816.F16 R58, R24.reuse, R40, R70 ;  /* 0x00000028183a723c */ /* 0x044fe20000000846 */
[----:B------:R-:W2:Y:S07]  /*a500*/  LDSM.16.M88.4 R32, [R88] ;  /* 0x000000005820783b */ /* 0x000eae0000000200 */
        /* <DEDUP_REMOVED lines=9> */
[----:B------:R-:W1:Y:S07]  /*a5a0*/  LDSM.16.M88.4 R24, [R85] ;  /* 0x000000005518783b */ /* 0x000e6e0000000200 */
[C---:B------:R-:W-:Y:S01]  /*a5b0*/  HMMA.16816.F16 R78, R44.reuse, R50, R56 ;  /* 0x000000322c4e723c */ /* 0x040fe20000000838 */
[----:B------:R-:W-:Y:S07]  /*a5c0*/  LDSM.16.MT88.4 R48, [R82] ;  /* 0x000000005230783b */ /* 0x000fee0000004200 */
[C---:B--2---:R-:W-:Y:S01]  /*a5d0*/  HMMA.16816.F16 R80, R44.reuse, R32, R58 ;  /* 0x000000202c50723c */ /* 0x044fe2000000083a */
[----:B------:R-:W-:Y:S07]  /*a5e0*/  LDSM.16.M88.4 R56, [R69] ;  /* 0x000000004538783b */ /* 0x000fee0000000200 */
[C---:B------:R-:W-:Y:S01]  /*a5f0*/  HMMA.16816.F16 R70, R44.reuse, R34, R70 ;  /* 0x000000222c46723c */ /* 0x040fe20000000846 */
[----:B------:R-:W2:Y:S07]  /*a600*/  LDSM.16.M88.4 R32, [R68] ;  /* 0x000000004420783b */ /* 0x000eae0000000200 */
[C---:B---3--:R-:W-:Y:S08]  /*a610*/  HMMA.16816.F16 R72, R44.reuse, R28, R72 ;  /* 0x0000001c2c48723c */ /* 0x048ff00000000848 */
[----:B------:R-:W-:Y:S01]  /*a620*/  HMMA.16816.F16 R76, R44, R30, R76 ;  /* 0x0000001e2c4c723c */ /* 0x000fe2000000084c */
[----:B------:R-:W3:Y:S04]  /*a630*/  LDSM.16.M88.4 R28, [R67] ;  /* 0x00000000431c783b */ /* 0x000ee80000000200 */
[----:B------:R-:W-:Y:S03]  /*a640*/  LDSM.16.M88.4 R44, [R65] ;  /* 0x00000000412c783b */ /* 0x000fe60000000200 */
[C---:B----4-:R-:W-:Y:S08]  /*a650*/  HMMA.16816.F16 R52, R36.reuse, R52, R80 ;  /* 0x000000342434723c */ /* 0x050ff00000000850 */
[C---:B------:R-:W-:Y:S08]  /*a660*/  HMMA.16816.F16 R54, R36.reuse, R54, R70 ;  /* 0x000000362436723c */ /* 0x040ff00000000846 */
[C---:B-1----:R-:W-:Y:S08]  /*a670*/  HMMA.16816.F16 R74, R36.reuse, R24, R74 ;  /* 0x00000018244a723c */ /* 0x042ff0000000084a */
[C---:B------:R-:W-:Y:S01]  /*a680*/  HMMA.16816.F16 R78, R36.reuse, R26, R78 ;  /* 0x0000001a244e723c */ /* 0x040fe2000000084e */
[----:B------:R-:W1:Y:S07]  /*a690*/  LDSM.16.MT88.4 R24, [R66] ;  /* 0x000000004218783b */ /* 0x000e6e0000004200 */
[C---:B------:R-:W-:Y:S08]  /*a6a0*/  HMMA.16816.F16 R40, R36.reuse, R40, R72 ;  /* 0x000000282428723c */ /* 0x040ff00000000848 */
[----:B------:R-:W-:Y:S01]  /*a6b0*/  HMMA.16816.F16 R42, R36, R42, R76 ;  /* 0x0000002a242a723c */ /* 0x000fe2000000084c */
[----:B------:R4:W5:Y:S07]  /*a6c0*/  LDSM.16.M88.4 R36, [R64] ;  /* 0x000000004024783b */ /* 0x00096e0000000200 */
[C---:B--2---:R-:W-:Y:S08]  /*a6d0*/  HMMA.16816.F16 R52, R48.reuse, R32, R52 ;  /* 0x000000203034723c */ /* 0x044ff00000000834 */
[----:B------:R-:W-:Y:S01]  /*a6e0*/  HMMA.16816.F16 R68, R48, R34, R54 ;  /* 0x000000223044723c */ /* 0x000fe20000000836 */
[----:B------:R-:W2:Y:S01]  /*a6f0*/  LDSM.16.M88.4 R32, [R63] ;  /* 0x000000003f20783b */ /* 0x000ea20000000200 */
[----:B------:R-:W-:-:S06]  /*a700*/  DEPBAR.LE SB0, 0x0 ;  /* 0x000080000000791a */ /* 0x000fcc0000000000 */
[C---:B------:R-:W-:Y:S08]  /*a710*/  HMMA.16816.F16 R56, R48.reuse, R56, R74 ;  /* 0x000000383038723c */ /* 0x040ff0000000084a */
[C---:B------:R-:W-:Y:S08]  /*a720*/  HMMA.16816.F16 R58, R48.reuse, R58, R78 ;  /* 0x0000003a303a723c */ /* 0x040ff0000000084e */
[C---:B---3--:R-:W-:Y:S08]  /*a730*/  HMMA.16816.F16 R70, R48.reuse, R28, R40 ;  /* 0x0000001c3046723c */ /* 0x048ff00000000828 */
[----:B------:R-:W-:Y:S01]  /*a740*/  HMMA.16816.F16 R72, R48, R30, R42 ;  /* 0x0000001e3048723c */ /* 0x000fe2000000082a */
[----:B------:R-:W-:Y:S07]  /*a750*/  BAR.SYNC.DEFER_BLOCKING 0x0 ;  /* 0x0000000000007b1d */ /* 0x000fee0000010000 */
[C---:B-1----:R-:W-:Y:S08]  /*a760*/  HMMA.16816.F16 R66, R24.reuse, R44, R56 ;  /* 0x0000002c1842723c */ /* 0x042ff00000000838 */
[C---:B----4-:R-:W-:Y:S08]  /*a770*/  HMMA.16816.F16 R64, R24.reuse, R46, R58 ;  /* 0x0000002e1840723c */ /* 0x050ff0000000083a */
[C---:B-----5:R-:W-:Y:S01]  /*a780*/  HMMA.16816.F16 R74, R24.reuse, R36, R52 ;  /* 0x00000024184a723c */ /* 0x060fe20000000834 */
[----:B------:R-:W-:Y:S04]  /*a790*/  LDSM.16.MT88.4 R28, [R62] ;  /* 0x000000003e1c783b */ /* 0x000fe80000004200 */
[----:B------:R-:W1:Y:S03]  /*a7a0*/  LDSM.16.M88.4 R40, [R61] ;  /* 0x000000003d28783b */ /* 0x000e660000000200 */
[C---:B------:R-:W-:Y:S01]  /*a7b0*/  HMMA.16816.F16 R68, R24.reuse, R38, R68 ;  /* 0x000000261844723c */ /* 0x040fe20000000844 */
[----:B------:R-:W3:Y:S04]  /*a7c0*/  LDSM.16.M88.4 R48, [R60] ;  /* 0x000000003c30783b */ /* 0x000ee80000000200 */
[----:B------:R-:W4:Y:S03]  /*a7d0*/  LDSM.16.M88.4 R44, [R19] ;  /* 0x00000000132c783b */ /* 0x000f260000000200 */
[C---:B--2---:R-:W-:Y:S01]  /*a7e0*/  HMMA.16816.F16 R32, R24.reuse, R32, R70 ;  /* 0x000000201820723c */ /* 0x044fe20000000846 */
[----:B------:R-:W-:Y:S04]  /*a7f0*/  LDSM.16.MT88.4 R52, [R20] ;  /* 0x000000001434783b */ /* 0x000fe80000004200 */
[----:B------:R-:W2:Y:S03]  /*a800*/  LDSM.16.M88.4 R36, [R12] ;  /* 0x000000000c24783b */ /* 0x000ea60000000200 */
[----:B------:R-:W-:Y:S01]  /*a810*/  HMMA.16816.F16 R34, R24, R34, R72 ;  /* 0x000000221822723c */ /* 0x000fe20000000848 */
[----:B------:R-:W5:Y:S04]  /*a820*/  LDSM.16.M88.4 R56, [R10] ;  /* 0x000000000a38783b */ /* 0x000f680000000200 */
[----:B------:R-:W5:Y:S03]  /*a830*/  LDSM.16.M88.4 R24, [R17] ;  /* 0x000000001118783b */ /* 0x000f660000000200 */
[C---:B-1----:R-:W-:Y:S08]  /*a840*/  HMMA.16816.F16 R66, R28.reuse, R40, R66 ;  /* 0x000000281c42723c */ /* 0x042ff00000000842 */
[C---:B------:R-:W-:Y:S01]  /*a850*/  HMMA.16816.F16 R64, R28.reuse, R42, R64 ;  /* 0x0000002a1c40723c */ /* 0x040fe20000000840 */
[----:B------:R-:W-:Y:S07]  /*a860*/  LDSM.16.M88.4 R40, [R14] ;  /* 0x000000000e28783b */ /* 0x000fee0000000200 */
[C---:B---3--:R-:W-:Y:S08]  /*a870*/  HMMA.16816.F16 R48, R28.reuse, R48, R74 ;  /* 0x000000301c30723c */ /* 0x048ff0000000084a */
[C---:B------:R-:W-:Y:S08]  /*a880*/  HMMA.16816.F16 R50, R28.reuse, R50, R68 ;  /* 0x000000321c32723c */ /* 0x040ff00000000844 */
[C---:B----4-:R-:W-:Y:S08]  /*a890*/  HMMA.16816.F16 R60, R28.reuse, R44, R32 ;  /* 0x0000002c1c3c723c */ /* 0x050ff00000000820 */
[----:B------:R-:W-:Y:S01]  /*a8a0*/  HMMA.16816.F16 R62, R28, R46, R34 ;  /* 0x0000002e1c3e723c */ /* 0x000fe20000000822 */
[----:B------:R-:W-:Y:S04]  /*a8b0*/  LDSM.16.MT88.4 R28, [R15] ;  /* 0x000000000f1c783b */ /* 0x000fe80000004200 */
[----:B------:R-:W1:Y:S03]  /*a8c0*/  LDSM.16.M88.4 R32, [R18] ;  /* 0x000000001220783b */ /* 0x000e660000000200 */
[C---:B--2---:R-:W-:Y:S01]  /*a8d0*/  HMMA.16816.F16 R68, R52.reuse, R36, R48 ;  /* 0x000000243444723c */ /* 0x044fe20000000830 */
[----:B------:R-:W2:Y:S04]  /*a8e0*/  LDSM.16.M88.4 R44, [R9] ;  /* 0x00000000092c783b */ /* 0x000ea80000000200 */
[----:B------:R-:W-:Y:S03]  /*a8f0*/  LDSM.16.M88.4 R16, [R16] ;  /* 0x000000001010783b */ /* 0x000fe60000000200 */
[C---:B------:R-:W-:Y:S01]  /*a900*/  HMMA.16816.F16 R70, R52.reuse, R38, R50 ;  /* 0x000000263446723c */ /* 0x040fe20000000832 */
[----:B------:R3:W-:Y:S04]  /*a910*/  LDSM.16.MT88.4 R36, [R8] ;  /* 0x000000000824783b */ /* 0x0007e80000004200 */
[----:B------:R-:W4:Y:S03]  /*a920*/  LDSM.16.M88.4 R48, [R13] ;  /* 0x000000000d30783b */ /* 0x000f260000000200 */
[----:B-----5:R-:W-:Y:S01]  /*a930*/  HMMA.16816.F16 R66, R52, R56, R66 ;  /* 0x000000383442723c */ /* 0x020fe20000000842 */
[----:B---3--:R-:W-:-:S02]  /*a940*/  SHF.R.U32.HI R8, RZ, 0x2, R7 ;  /* 0x00000002ff087819 */ /* 0x008fc40000011607 */
[----:B------:R-:W-:-:S05]  /*a950*/  LOP3.LUT R7, R7, 0x3, RZ, 0xc0, !PT ;  /* 0x0000000307077812 */ /* 0x000fca00078ec0ff */
[----:B------:R-:W-:Y:S01]  /*a960*/  HMMA.16816.F16 R64, R52, R58, R64 ;  /* 0x0000003a3440723c */ /* 0x000fe20000000840 */
[----:B------:R-:W3:Y:S01]  /*a970*/  LDSM.16.M88.4 R56, [R11] ;  /* 0x000000000b38783b */ /* 0x000ee20000000200 */
[----:B------:R-:W-:Y:S02]  /*a980*/  IMAD R7, R8, 0x14, R7 ;  /* 0x0000001408077824 */ /* 0x000fe400078e0207 */
[----:B------:R-:W-:-:S03]  /*a990*/  VIADD R8, R6, 0x500 ;  /* 0x0000050006087836 */ /* 0x000fc60000000000 */
[C---:B------:R-:W-:Y:S01]  /*a9a0*/  LEA R12, R7.reuse, R6, 0x2 ;  /* 0x00000006070c7211 */ /* 0x040fe200078e10ff */
[----:B------:R-:W-:Y:S01]  /*a9b0*/  HMMA.16816.F16 R24, R52, R24, R60 ;  /* 0x000000183418723c */ /* 0x000fe2000000083c */
[----:B------:R-:W-:Y:S01]  /*a9c0*/  IADD3 R6, PT, PT, R6, 0xa00, RZ ;  /* 0x00000a0006067810 */ /* 0x000fe20007ffe0ff */
[----:B------:R-:W-:-:S03]  /*a9d0*/  IMAD.U32 R20, R7, 0x4, R8 ;  /* 0x0000000407147824 */ /* 0x000fc600078e0008 */
[----:B------:R-:W-:Y:S02]  /*a9e0*/  LEA R23, R7, R6, 0x2 ;  /* 0x0000000607177211 */ /* 0x000fe400078e10ff */
[----:B------:R-:W5:Y:S01]  /*a9f0*/  LDC.64 R6, c[0x0][0x3c0] ;  /* 0x0000f000ff067b82 */ /* 0x000f620000000a00 */
[----:B------:R-:W-:Y:S08]  /*aa00*/  HMMA.16816.F16 R26, R52, R26, R62 ;  /* 0x0000001a341a723c */ /* 0x000ff0000000083e */
[C---:B-1----:R-:W-:Y:S08]  /*aa10*/  HMMA.16816.F16 R32, R28.reuse, R32, R66 ;  /* 0x000000201c20723c */ /* 0x042ff00000000842 */
[----:B------:R-:W-:Y:S01]  /*aa20*/  HMMA.16816.F16 R34, R28, R34, R64 ;  /* 0x000000221c22723c */ /* 0x000fe20000000840 */
[----:B-----5:R-:W-:-:S07]  /*aa30*/  IMAD.WIDE.U32 R6, R3, 0x2, R6 ;  /* 0x0000000203067825 */ /* 0x020fce00078e0006 */
[C---:B------:R-:W-:Y:S08]  /*aa40*/  HMMA.16816.F16 R40, R28.reuse, R40, R68 ;  /* 0x000000281c28723c */ /* 0x040ff00000000844 */
[C---:B------:R-:W-:Y:S08]  /*aa50*/  HMMA.16816.F16 R42, R28.reuse, R42, R70 ;  /* 0x0000002a1c2a723c */ /* 0x040ff00000000846 */
[C---:B--2---:R-:W-:Y:S08]  /*aa60*/  HMMA.16816.F16 R24, R28.reuse, R44, R24 ;  /* 0x0000002c1c18723c */ /* 0x044ff00000000818 */
[----:B------:R-:W-:Y:S08]  /*aa70*/  HMMA.16816.F16 R26, R28, R46, R26 ;  /* 0x0000002e1c1a723c */ /* 0x000ff0000000081a */
[C---:B----4-:R-:W-:Y:S08]  /*aa80*/  HMMA.16816.F16 R32, R36.reuse, R48, R32 ;  /* 0x000000302420723c */ /* 0x050ff00000000820 */
[C---:B------:R-:W-:Y:S08]  /*aa90*/  HMMA.16816.F16 R34, R36.reuse, R50, R34 ;  /* 0x000000322422723c */ /* 0x040ff00000000822 */
[C---:B---3--:R-:W-:Y:S03]  /*aaa0*/  HMMA.16816.F16 R40, R36.reuse, R56, R40 ;  /* 0x000000382428723c */ /* 0x048fe60000000828 */
        /* <DEDUP_REMOVED lines=34> */
.L_x_12:
[----:B------:R-:W-:-:S03]  /*acd0*/  UMOV UR4, 0xffffffff ;  /* 0xffffffff00047882 */ /* 0x000fc60000000000 */
[----:B------:R-:W-:Y:S05]  /*ace0*/  BRA.DIV UR4, `(.L_x_13) ;  /* 0x0000003a04747947 */ /* 0x000fea000b800000 */
[----:B------:R-:W-:Y:S06]  /*acf0*/  BAR.SYNC.DEFER_BLOCKING 0x0 ;  /* 0x0000000000007b1d */ /* 0x000fec0000010000 */
.L_x_41:
[----:B------:R-:W-:Y:S04]  /*ad00*/  BSSY B0, `(.L_x_14) ;  /* 0x0000028000007945 */ /* 0x000fe80003800000 */
[----:B------:R-:W-:Y:S05]  /*ad10*/  @P1 BRA `(.L_x_15) ;  /* 0x0000000000981947 */ /* 0x000fea0003800000 */
[----:B------:R-:W2:Y:S01]  /*ad20*/  S2R R3, SR_CTAID.Y ;  /* 0x0000000000037919 */ /* 0x000ea20000002600 */
[----:B------:R-:W3:Y:S01]  /*ad30*/  LDCU UR4, c[0x0][0x370] ;  /* 0x00006e00ff0477ac */ /* 0x000ee20008000800 */
[----:B-1----:R-:W4:Y:S01]  /*ad40*/  S2R R4, SR_CTAID.Z ;  /* 0x0000000000047919 */ /* 0x002f220000002700 */
[----:B------:R-:W1:Y:S01]  /*ad50*/  LDCU UR5, c[0x0][0x374] ;  /* 0x00006e80ff0577ac */ /* 0x000e620008000800 */
[----:B------:R-:W5:Y:S01]  /*ad60*/  S2R R5, SR_LANEID ;  /* 0x0000000000057919 */ /* 0x000f620000000000 */
[----:B------:R-:W1:Y:S01]  /*ad70*/  LDCU UR6, c[0x0][0x378] ;  /* 0x00006f00ff0677ac */ /* 0x000e620008000800 */
[----:B------:R-:W-:Y:S01]  /*ad80*/  VOTEU.ANY UR7, UPT, PT ;  /* 0x0000000000077886 */ /* 0x000fe200038e0100 */
[----:B---3--:R-:W-:-:S04]  /*ad90*/  UIADD3 UR4, UPT, UPT, URZ, -UR4, URZ ;  /* 0x80000004ff047290 */ /* 0x008fc8000fffe0ff */
[----:B-1----:R-:W-:-:S04]  /*ada0*/  UIMAD UR4, UR4, UR5, URZ ;  /* 0x00000005040472a4 */ /* 0x002fc8000f8e02ff */
[----:B------:R-:W-:Y:S01]  /*adb0*/  UIMAD UR4, UR6, UR4, -0x7fffffff ;  /* 0x80000001060474a4 */ /* 0x000fe2000f8e0204 */
[----:B--2---:R-:W-:Y:S01]  /*adc0*/  IMAD.IADD R3, R0, 0x1, R3 ;  /* 0x0000000100037824 */ /* 0x004fe200078e0203 */
[----:B----4-:R-:W-:Y:S02]  /*add0*/  IADD3 R6, PT, PT, -R4, RZ, RZ ;  /* 0x000000ff04067210 */ /* 0x010fe40007ffe1ff */
[----:B------:R-:W5:Y:S02]  /*ade0*/  FLO.U32 R4, UR7 ;  /* 0x0000000700047d00 */ /* 0x000f6400080e0000 */
[----:B------:R-:W-:-:S06]  /*adf0*/  ISETP.NE.AND P2, PT, R3, R6, PT ;  /* 0x000000060300720c */ /* 0x000fcc0003f45270 */
[----:B------:R-:W1:Y:S01]  /*ae00*/  POPC R3, UR7 ;  /* 0x0000000700037d09 */ /* 0x000e620008000000 */
[----:B-----5:R-:W-:-:S06]  /*ae10*/  ISETP.EQ.U32.AND P1, PT, R4, R5, PT ;  /* 0x000000050400720c */ /* 0x020fcc0003f22070 */
        /* <DEDUP_REMOVED lines=16> */
.L_x_16:
[----:B------:R-:W2:Y:S04]  /*af20*/  LD.E.STRONG.GPU R4, desc[UR8][R106.64+0x4] ;  /* 0x000004086a047980 */ /* 0x000ea8000c10f900 */
[----:B--2---:R-:W-:Y:S01]  /*af30*/  CCTL.IVALL ;  /* 0x00000000ff00798f */ /* 0x004fe20002000000 */
[----:B------:R-:W-:Y:S05]  /*af40*/  YIELD ;  /* 0x0000000000007946 */ /* 0x000fea0003800000 */
[----:B------:R-:W-:-:S04]  /*af50*/  LOP3.LUT R4, R4, R3, RZ, 0x3c, !PT ;  /* 0x0000000304047212 */ /* 0x000fc800078e3cff */
[----:B------:R-:W-:-:S13]  /*af60*/  ISETP.GT.AND P1, PT, R4, -0x1, PT ;  /* 0xffffffff0400780c */ /* 0x000fda0003f24270 */
[----:B------:R-:W-:Y:S05]  /*af70*/  @P1 BRA `(.L_x_16) ;  /* 0xfffffffc00e81947 */ /* 0x000fea000383ffff */
.L_x_15:
[----:B------:R-:W-:Y:S05]  /*af80*/  BSYNC B0 ;  /* 0x0000000000007941 */ /* 0x000fea0003800000 */
.L_x_14:
[----:B------:R-:W-:-:S03]  /*af90*/  UMOV UR4, 0xffffffff ;  /* 0xffffffff00047882 */ /* 0x000fc60000000000 */
[----:B------:R-:W-:Y:S05]  /*afa0*/  BRA.DIV UR4, `(.L_x_17) ;  /* 0x0000003604f47947 */ /* 0x000fea000b800000 */
[----:B------:R-:W-:Y:S06]  /*afb0*/  BAR.SYNC.DEFER_BLOCKING 0x0 ;  /* 0x0000000000007b1d */ /* 0x000fec0000010000 */
.L_x_44:
[----:B------:R-:W-:Y:S01]  /*afc0*/  ISETP.NE.AND P1, PT, R22, RZ, PT ;  /* 0x000000ff1600720c */ /* 0x000fe20003f25270 */
[----:B------:R-:W-:-:S12]  /*afd0*/  @P0 BRA `(.L_x_18) ;  /* 0x00000008003c0947 */ /* 0x000fd80003800000 */
[----:B------:R-:W-:Y:S01]  /*afe0*/  PRMT R3, R0, 0x9910, RZ ;  /* 0x0000991000037816 */ /* 0x000fe200000000ff */
[----:B-1----:R-:W1:Y:S01]  /*aff0*/  LDC.64 R4, c[0x0][0x3c8] ;  /* 0x0000f200ff047b82 */ /* 0x002e620000000a00 */
[----:B----4-:R-:W-:-:S03]  /*b000*/  SHF.L.U32 R8, R2, 0x1, RZ ;  /* 0x0000000102087819 */ /* 0x010fc600000006ff */
[----:B------:R-:W-:Y:S01]  /*b010*/  IMAD R3, R3, 0xab, RZ ;  /* 0x000000ab03037824 */ /* 0x000fe200078e02ff */
[----:B------:R-:W-:-:S03]  /*b020*/  LOP3.LUT R8, R8, 0x1e, RZ, 0xc0, !PT ;  /* 0x0000001e08087812 */ /* 0x000fc600078ec0ff */
[----:B------:R-:W2:Y:S01]  /*b030*/  LDC.64 R6, c[0x0][0x390] ;  /* 0x0000e400ff067b82 */ /* 0x000ea20000000a00 */
[----:B------:R-:W-:-:S04]  /*b040*/  LOP3.LUT R3, R3, 0xffff, RZ, 0xc0, !PT ;  /* 0x0000ffff03037812 */ /* 0x000fc800078ec0ff */
[----:B------:R-:W-:-:S04]  /*b050*/  SHF.R.U32.HI R9, RZ, 0xc, R3 ;  /* 0x0000000cff097819 */ /* 0x000fc80000011603 */
[C---:B------:R-:W-:Y:S02]  /*b060*/  PRMT R3, R9.reuse, 0x9910, RZ ;  /* 0x0000991009037816 */ /* 0x040fe400000000ff */
[----:B------:R-:W-:-:S03]  /*b070*/  LOP3.LUT R12, R9, 0xffff, RZ, 0xc0, !PT ;  /* 0x0000ffff090c7812 */ /* 0x000fc600078ec0ff */
[----:B------:R-:W-:-:S04]  /*b080*/  IMAD R3, R3, 0x18, RZ ;  /* 0x0000001803037824 */ /* 0x000fc800078e02ff */
[----:B------:R-:W-:-:S05]  /*b090*/  IMAD.MOV R3, RZ, RZ, -R3 ;  /* 0x000000ffff037224 */ /* 0x000fca00078e0a03 */
[----:B------:R-:W-:-:S05]  /*b0a0*/  PRMT R3, R3, 0x7710, RZ ;  /* 0x0000771003037816 */ /* 0x000fca00000000ff */
[----:B------:R-:W-:Y:S01]  /*b0b0*/  IMAD.IADD R10, R3, 0x1, R0 ;  /* 0x00000001030a7824 */ /* 0x000fe200078e0200 */
[----:B------:R-:W-:-:S04]  /*b0c0*/  SHF.R.U32.HI R3, RZ, 0x4, R2 ;  /* 0x00000004ff037819 */ /* 0x000fc80000011602 */
[----:B------:R-:W-:Y:S01]  /*b0d0*/  SHF.L.U32 R13, R10, 0x5, RZ ;  /* 0x000000050a0d7819 */ /* 0x000fe200000006ff */
[----:B------:R-:W-:-:S03]  /*b0e0*/  IMAD R3, R12, 0x60, R3 ;  /* 0x000000600c037824 */ /* 0x000fc600078e0203 */
[----:B------:R-:W-:Y:S02]  /*b0f0*/  LOP3.LUT R13, R13, 0x1fe0, R8, 0xe2, !PT ;  /* 0x00001fe00d0d7812 */ /* 0x000fe400078ee208 */
[----:B------:R-:W3:Y:S03]  /*b100*/  LDC.64 R8, c[0x0][0x3d0] ;  /* 0x0000f400ff087b82 */ /* 0x000ee60000000a00 */
[----:B------:R-:W-:Y:S02]  /*b110*/  IMAD R3, R3, 0x300, R13 ;  /* 0x0000030003037824 */ /* 0x000fe400078e020d */
[----:B-1----:R-:W-:-:S04]  /*b120*/  IMAD.WIDE.U32 R4, R13, 0x2, R4 ;  /* 0x000000020d047825 */ /* 0x002fc800078e0004 */
[C---:B--2---:R-:W-:Y:S01]  /*b130*/  IMAD.WIDE.U32 R6, R3.reuse, 0x2, R6 ;  /* 0x0000000203067825 */ /* 0x044fe200078e0006 */
[----:B------:R-:W2:Y:S04]  /*b140*/  LDG.E.CONSTANT R12, desc[UR8][R4.64] ;  /* 0x00000008040c7981 */ /* 0x000ea8000c1e9900 */
[----:B------:R-:W2:Y:S01]  /*b150*/  LDG.E R11, desc[UR8][R6.64] ;  /* 0x00000008060b7981 */ /* 0x000ea2000c1e1900 */
[----:B---3--:R-:W-:-:S04]  /*b160*/  IMAD.WIDE.U32 R8, R3, 0x2, R8 ;  /* 0x0000000203087825 */ /* 0x008fc800078e0008 */
[----:B--2---:R-:W-:-:S05]  /*b170*/  HADD2 R11, R11, R12 ;  /* 0x0000000c0b0b7230 */ /* 0x004fca0000000000 */
[----:B------:R1:W-:Y:S04]  /*b180*/  STG.E desc[UR8][R8.64], R11 ;  /* 0x0000000b08007986 */ /* 0x0003e8000c101908 */
[----:B------:R-:W2:Y:S02]  /*b190*/  LDG.E R15, desc[UR8][R6.64+0x3000] ;  /* 0x00300008060f7981 */ /* 0x000ea4000c1e1900 */
[----:B--2---:R-:W-:-:S05]  /*b1a0*/  HADD2 R15, R15, R12 ;  /* 0x0000000c0f0f7230 */ /* 0x004fca0000000000 */
[----:B------:R2:W-:Y:S04]  /*b1b0*/  STG.E desc[UR8][R8.64+0x3000], R15 ;  /* 0x0030000f08007986 */ /* 0x0005e8000c101908 */
[----:B------:R-:W3:Y:S02]  /*b1c0*/  LDG.E R17, desc[UR8][R6.64+0x6000] ;  /* 0x0060000806117981 */ /* 0x000ee4000c1e1900 */
[----:B---3--:R-:W-:-:S05]  /*b1d0*/  HADD2 R17, R17, R12 ;  /* 0x0000000c11117230 */ /* 0x008fca0000000000 */
[----:B------:R-:W-:Y:S04]  /*b1e0*/  STG.E desc[UR8][R8.64+0x6000], R17 ;  /* 0x0060001108007986 */ /* 0x000fe8000c101908 */
[----:B------:R-:W3:Y:S02]  /*b1f0*/  LDG.E R5, desc[UR8][R6.64+0x9000] ;  /* 0x0090000806057981 */ /* 0x000ee4000c1e1900 */
[----:B---3--:R-:W-:-:S05]  /*b200*/  HADD2 R5, R5, R12 ;  /* 0x0000000c05057230 */ /* 0x008fca0000000000 */
[----:B------:R-:W-:Y:S04]  /*b210*/  STG.E desc[UR8][R8.64+0x9000], R5 ;  /* 0x0090000508007986 */ /* 0x000fe8000c101908 */
[----:B------:R-:W3:Y:S02]  /*b220*/  LDG.E R19, desc[UR8][R6.64+0xc000] ;  /* 0x00c0000806137981 */ /* 0x000ee4000c1e1900 */
[----:B---3--:R-:W-:-:S05]  /*b230*/  HADD2 R19, R19, R12 ;  /* 0x0000000c13137230 */ /* 0x008fca0000000000 */
[----:B------:R-:W-:Y:S04]  /*b240*/  STG.E desc[UR8][R8.64+0xc000], R19 ;  /* 0x00c0001308007986 */ /* 0x000fe8000c101908 */
[----:B-1----:R-:W3:Y:S02]  /*b250*/  LDG.E R11, desc[UR8][R6.64+0xf000] ;  /* 0x00f00008060b7981 */ /* 0x002ee4000c1e1900 */
[----:B---3--:R-:W-:-:S05]  /*b260*/  HADD2 R11, R11, R12 ;  /* 0x0000000c0b0b7230 */ /* 0x008fca0000000000 */
[----:B------:R1:W-:Y:S04]  /*b270*/  STG.E desc[UR8][R8.64+0xf000], R11 ;  /* 0x00f0000b08007986 */ /* 0x0003e8000c101908 */
[----:B--2---:R-:W2:Y:S01]  /*b280*/  LDG.E R15, desc[UR8][R6.64+0x12000] ;  /* 0x01200008060f7981 */ /* 0x004ea2000c1e1900 */
[----:B-1----:R-:W1:Y:S01]  /*b290*/  LDC.64 R10, c[0x0][0x3a8] ;  /* 0x0000ea00ff0a7b82 */ /* 0x002e620000000a00 */
[----:B--2---:R-:W-:-:S05]  /*b2a0*/  HADD2 R15, R15, R12 ;  /* 0x0000000c0f0f7230 */ /* 0x004fca0000000000 */
[----:B------:R2:W-:Y:S04]  /*b2b0*/  STG.E desc[UR8][R8.64+0x12000], R15 ;  /* 0x0120000f08007986 */ /* 0x0005e8000c101908 */
[----:B------:R-:W3:Y:S02]  /*b2c0*/  LDG.E R17, desc[UR8][R6.64+0x15000] ;  /* 0x0150000806117981 */ /* 0x000ee4000c1e1900 */
[----:B---3--:R-:W-:-:S05]  /*b2d0*/  HADD2 R17, R17, R12 ;  /* 0x0000000c11117230 */ /* 0x008fca0000000000 */
[----:B------:R3:W-:Y:S04]  /*b2e0*/  STG.E desc[UR8][R8.64+0x15000], R17 ;  /* 0x0150001108007986 */ /* 0x0007e8000c101908 */
[----:B------:R-:W4:Y:S02]  /*b2f0*/  LDG.E R5, desc[UR8][R6.64+0x18000] ;  /* 0x0180000806057981 */ /* 0x000f24000c1e1900 */
[----:B----4-:R-:W-:-:S05]  /*b300*/  HADD2 R19, R5, R12 ;  /* 0x0000000c05137230 */ /* 0x010fca0000000000 */
[----:B------:R-:W-:Y:S04]  /*b310*/  STG.E desc[UR8][R8.64+0x18000], R19 ;  /* 0x0180001308007986 */ /* 0x000fe8000c101908 */
[----:B------:R-:W4:Y:S02]  /*b320*/  LDG.E R5, desc[UR8][R6.64+0x1b000] ;  /* 0x01b0000806057981 */ /* 0x000f24000c1e1900 */
[----:B----4-:R-:W-:-:S05]  /*b330*/  HADD2 R21, R5, R12 ;  /* 0x0000000c05157230 */ /* 0x010fca0000000000 */
[----:B------:R-:W-:Y:S04]  /*b340*/  STG.E desc[UR8][R8.64+0x1b000], R21 ;  /* 0x01b0001508007986 */ /* 0x000fe8000c101908 */
[----:B------:R-:W2:Y:S02]  /*b350*/  LDG.E R5, desc[UR8][R6.64+0x1e000] ;  /* 0x01e0000806057981 */ /* 0x000ea4000c1e1900 */
[----:B--2---:R-:W-:Y:S02]  /*b360*/  HADD2 R15, R5, R12 ;  /* 0x0000000c050f7230 */ /* 0x004fe40000000000 */
[----:B------:R-:W2:Y:S03]  /*b370*/  LDC.64 R4, c[0x0][0x3e8] ;  /* 0x0000fa00ff047b82 */ /* 0x000ea60000000a00 */
[----:B------:R4:W-:Y:S04]  /*b380*/  STG.E desc[UR8][R8.64+0x1e000], R15 ;  /* 0x01e0000f08007986 */ /* 0x0009e8000c101908 */
[----:B------:R-:W5:Y:S01]  /*b390*/  LDG.E R23, desc[UR8][R6.64+0x21000] ;  /* 0x0210000806177981 */ /* 0x000f62000c1e1900 */
[----:B-1----:R-:W-:-:S04]  /*b3a0*/  IMAD.WIDE.U32 R10, R3, 0x2, R10 ;  /* 0x00000002030a7825 */ /* 0x002fc800078e000a */
[----:B--2---:R-:W-:-:S05]  /*b3b0*/  IMAD.WIDE.U32 R4, R13, 0x2, R4 ;  /* 0x000000020d047825 */ /* 0x004fca00078e0004 */
[----:B------:R-:W2:Y:S01]  /*b3c0*/  LDG.E.CONSTANT R14, desc[UR8][R4.64] ;  /* 0x00000008040e7981 */ /* 0x000ea2000c1e9900 */
[----:B-----5:R-:W-:Y:S02]  /*b3d0*/  HADD2 R23, R23, R12 ;  /* 0x0000000c17177230 */ /* 0x020fe40000000000 */
[----:B------:R-:W1:Y:S03]  /*b3e0*/  LDC.64 R12, c[0x0][0x3e0] ;  /* 0x0000f800ff0c7b82 */ /* 0x000e660000000a00 */
[----:B------:R5:W-:Y:S04]  /*b3f0*/  STG.E desc[UR8][R8.64+0x21000], R23 ;  /* 0x0210001708007986 */ /* 0x000be8000c101908 */
[----:B---3--:R-:W2:Y:S01]  /*b400*/  LDG.E R17, desc[UR8][R10.64] ;  /* 0x000000080a117981 */ /* 0x008ea2000c1e1900 */
[----:B-1----:R-:W-:-:S04]  /*b410*/  IMAD.WIDE.U32 R12, R3, 0x2, R12 ;  /* 0x00000002030c7825 */ /* 0x002fc800078e000c */
[----:B--2---:R-:W-:-:S05]  /*b420*/  HADD2 R17, R17, R14 ;  /* 0x0000000e11117230 */ /* 0x004fca0000000000 */
[----:B------:R1:W-:Y:S04]  /*b430*/  STG.E desc[UR8][R12.64], R17 ;  /* 0x000000110c007986 */ /* 0x0003e8000c101908 */
[----:B------:R-:W2:Y:S02]  /*b440*/  LDG.E R7, desc[UR8][R10.64+0x3000] ;  /* 0x003000080a077981 */ /* 0x000ea4000c1e1900 */
[----:B--2---:R-:W-:-:S05]  /*b450*/  HADD2 R7, R7, R14 ;  /* 0x0000000e07077230 */ /* 0x004fca0000000000 */
[----:B------:R2:W-:Y:S04]  /*b460*/  STG.E desc[UR8][R12.64+0x3000], R7 ;  /* 0x003000070c007986 */ /* 0x0005e8000c101908 */
[----:B----4-:R-:W3:Y:S02]  /*b470*/  LDG.E R15, desc[UR8][R10.64+0x6000] ;  /* 0x006000080a0f7981 */ /* 0x010ee4000c1e1900 */
[----:B---3--:R-:W-:-:S05]  /*b480*/  HADD2 R15, R15, R14 ;  /* 0x0000000e0f0f7230 */ /* 0x008fca0000000000 */
[----:B------:R3:W-:Y:S04]  /*b490*/  STG.E desc[UR8][R12.64+0x6000], R15 ;  /* 0x0060000f0c007986 */ /* 0x0007e8000c101908 */
[----:B------:R-:W4:Y:S02]  /*b4a0*/  LDG.E R5, desc[UR8][R10.64+0x9000] ;  /* 0x009000080a057981 */ /* 0x000f24000c1e1900 */
[----:B----4-:R-:W-:-:S05]  /*b4b0*/  HADD2 R5, R5, R14 ;  /* 0x0000000e05057230 */ /* 0x010fca0000000000 */
[----:B------:R4:W-:Y:S04]  /*b4c0*/  STG.E desc[UR8][R12.64+0x9000], R5 ;  /* 0x009000050c007986 */ /* 0x0009e8000c101908 */
[----:B-----5:R-:W5:Y:S02]  /*b4d0*/  LDG.E R9, desc[UR8][R10.64+0xc000] ;  /* 0x00c000080a097981 */ /* 0x020f64000c1e1900 */
[----:B-----5:R-:W-:-:S05]  /*b4e0*/  HADD2 R9, R9, R14 ;  /* 0x0000000e09097230 */ /* 0x020fca0000000000 */
[----:B------:R5:W-:Y:S04]  /*b4f0*/  STG.E desc[UR8][R12.64+0xc000], R9 ;  /* 0x00c000090c007986 */ /* 0x000be8000c101908 */
[----:B-1----:R-:W2:Y:S02]  /*b500*/  LDG.E R17, desc[UR8][R10.64+0xf000] ;  /* 0x00f000080a117981 */ /* 0x002ea4000c1e1900 */
[----:B--2---:R-:W-:-:S05]  /*b510*/  HADD2 R17, R17, R14 ;  /* 0x0000000e11117230 */ /* 0x004fca0000000000 */
[----:B------:R1:W-:Y:S04]  /*b520*/  STG.E desc[UR8][R12.64+0xf000], R17 ;  /* 0x00f000110c007986 */ /* 0x0003e8000c101908 */
[----:B------:R-:W2:Y:S02]  /*b530*/  LDG.E R7, desc[UR8][R10.64+0x12000] ;  /* 0x012000080a077981 */ /* 0x000ea4000c1e1900 */
[----:B--2---:R-:W-:-:S05]  /*b540*/  HADD2 R7, R7, R14 ;  /* 0x0000000e07077230 */ /* 0x004fca0000000000 */
[----:B------:R2:W-:Y:S04]  /*b550*/  STG.E desc[UR8][R12.64+0x12000], R7 ;  /* 0x012000070c007986 */ /* 0x0005e8000c101908 */
[----:B---3--:R-:W3:Y:S02]  /*b560*/  LDG.E R15, desc[UR8][R10.64+0x15000] ;  /* 0x015000080a0f7981 */ /* 0x008ee4000c1e1900 */
[----:B---3--:R-:W-:-:S05]  /*b570*/  HADD2 R15, R15, R14 ;  /* 0x0000000e0f0f7230 */ /* 0x008fca0000000000 */
[----:B------:R3:W-:Y:S04]  /*b580*/  STG.E desc[UR8][R12.64+0x15000], R15 ;  /* 0x0150000f0c007986 */ /* 0x0007e8000c101908 */
[----:B----4-:R-:W5:Y:S02]  /*b590*/  LDG.E R5, desc[UR8][R10.64+0x18000] ;  /* 0x018000080a057981 */ /* 0x010f64000c1e1900 */
[----:B-----5:R-:W-:-:S05]  /*b5a0*/  HADD2 R9, R5, R14 ;  /* 0x0000000e05097230 */ /* 0x020fca0000000000 */
[----:B------:R4:W-:Y:S04]  /*b5b0*/  STG.E desc[UR8][R12.64+0x18000], R9 ;  /* 0x018000090c007986 */ /* 0x0009e8000c101908 */
[----:B------:R-:W1:Y:S02]  /*b5c0*/  LDG.E R5, desc[UR8][R10.64+0x1b000] ;  /* 0x01b000080a057981 */ /* 0x000e64000c1e1900 */
[----:B-1----:R-:W-:-:S05]  /*b5d0*/  HADD2 R17, R5, R14 ;  /* 0x0000000e05117230 */ /* 0x002fca0000000000 */
[----:B------:R-:W-:Y:S04]  /*b5e0*/  STG.E desc[UR8][R12.64+0x1b000], R17 ;  /* 0x01b000110c007986 */ /* 0x000fe8000c101908 */
[----:B------:R-:W5:Y:S02]  /*b5f0*/  LDG.E R5, desc[UR8][R10.64+0x1e000] ;  /* 0x01e000080a057981 */ /* 0x000f64000c1e1900 */
[----:B-----5:R-:W-:Y:S02]  /*b600*/  HADD2 R19, R5, R14 ;  /* 0x0000000e05137230 */ /* 0x020fe40000000000 */
[----:B------:R-:W1:Y:S03]  /*b610*/  LDC.64 R4, c[0x0][0x3c0] ;  /* 0x0000f000ff047b82 */ /* 0x000e660000000a00 */
[----:B------:R-:W-:Y:S04]  /*b620*/  STG.E desc[UR8][R12.64+0x1e000], R19 ;  /* 0x01e000130c007986 */ /* 0x000fe8000c101908 */
[----:B--2---:R-:W3:Y:S01]  /*b630*/  LDG.E R7, desc[UR8][R10.64+0x21000] ;  /* 0x021000080a077981 */ /* 0x004ee2000c1e1900 */
[----:B-1----:R-:W-:-:S04]  /*b640*/  IMAD.WIDE.U32 R4, R3, 0x2, R4 ;  /* 0x0000000203047825 */ /* 0x002fc800078e0004 */
[----:B---3--:R-:W-:Y:S02]  /*b650*/  HADD2 R15, R7, R14 ;  /* 0x0000000e070f7230 */ /* 0x008fe40000000000 */
[----:B------:R-:W1:Y:S03]  /*b660*/  LDC.64 R6, c[0x0][0x3f0] ;  /* 0x0000fc00ff067b82 */ /* 0x000e660000000a00 */
[----:B------:R2:W-:Y:S04]  /*b670*/  STG.E desc[UR8][R12.64+0x21000], R15 ;  /* 0x0210000f0c007986 */ /* 0x0005e8000c101908 */
[----:B----4-:R-:W3:Y:S01]  /*b680*/  LDG.E R9, desc[UR8][R4.64] ;  /* 0x0000000804097981 */ /* 0x010ee2000c1e1900 */
[----:B-1----:R-:W-:-:S04]  /*b690*/  IMAD.WIDE.U32 R6, R3, 0x2, R6 ;  /* 0x0000000203067825 */ /* 0x002fc800078e0006 */
[----:B---3--:R-:W-:-:S05]  /*b6a0*/  HADD2 R9, R9, R14 ;  /* 0x0000000e09097230 */ /* 0x008fca0000000000 */
[----:B------:R1:W-:Y:S04]  /*b6b0*/  STG.E desc[UR8][R6.64], R9 ;  /* 0x0000000906007986 */ /* 0x0003e8000c101908 */
[----:B------:R-:W3:Y:S02]  /*b6c0*/  LDG.E R3, desc[UR8][R4.64+0x3000] ;  /* 0x0030000804037981 */ /* 0x000ee4000c1e1900 */
[----:B---3--:R-:W-:-:S05]  /*b6d0*/  HADD2 R3, R3, R14 ;  /* 0x0000000e03037230 */ /* 0x008fca0000000000 */
[----:B------:R3:W-:Y:S04]  /*b6e0*/  STG.E desc[UR8][R6.64+0x3000], R3 ;  /* 0x0030000306007986 */ /* 0x0007e8000c101908 */
[----:B------:R-:W4:Y:S02]  /*b6f0*/  LDG.E R11, desc[UR8][R4.64+0x6000] ;  /* 0x00600008040b7981 */ /* 0x000f24000c1e1900 */
[----:B----4-:R-:W-:-:S05]  /*b700*/  HADD2 R11, R11, R14 ;  /* 0x0000000e0b0b7230 */ /* 0x010fca0000000000 */
[----:B------:R4:W-:Y:S04]  /*b710*/  STG.E desc[UR8][R6.64+0x6000], R11 ;  /* 0x0060000b06007986 */ /* 0x0009e8000c101908 */
[----:B--2---:R-:W2:Y:S02]  /*b720*/  LDG.E R13, desc[UR8][R4.64+0x9000] ;  /* 0x00900008040d7981 */ /* 0x004ea4000c1e1900 */
[----:B--2---:R-:W-:-:S05]  /*b730*/  HADD2 R13, R13, R14 ;  /* 0x0000000e0d0d7230 */ /* 0x004fca0000000000 */
[----:B------:R2:W-:Y:S04]  /*b740*/  STG.E desc[UR8][R6.64+0x9000], R13 ;  /* 0x0090000d06007986 */ /* 0x0005e8000c101908 */
[----:B------:R-:W5:Y:S02]  /*b750*/  LDG.E R15, desc[UR8][R4.64+0xc000] ;  /* 0x00c00008040f7981 */ /* 0x000f64000c1e1900 */
[----:B-----5:R-:W-:-:S05]  /*b760*/  HADD2 R15, R15, R14 ;  /* 0x0000000e0f0f7230 */ /* 0x020fca0000000000 */
[----:B------:R5:W-:Y:S04]  /*b770*/  STG.E desc[UR8][R6.64+0xc000], R15 ;  /* 0x00c0000f06007986 */ /* 0x000be8000c101908 */
[----:B-1----:R-:W3:Y:S02]  /*b780*/  LDG.E R9, desc[UR8][R4.64+0xf000] ;  /* 0x00f0000804097981 */ /* 0x002ee4000c1e1900 */
[----:B---3--:R-:W-:-:S05]  /*b790*/  HADD2 R9, R9, R14 ;  /* 0x0000000e09097230 */ /* 0x008fca0000000000 */
[----:B------:R1:W-:Y:S04]  /*b7a0*/  STG.E desc[UR8][R6.64+0xf000], R9 ;  /* 0x00f0000906007986 */ /* 0x0003e8000c101908 */
[----:B------:R-:W3:Y:S02]  /*b7b0*/  LDG.E R3, desc[UR8][R4.64+0x12000] ;  /* 0x0120000804037981 */ /* 0x000ee4000c1e1900 */
[----:B---3--:R-:W-:-:S05]  /*b7c0*/  HADD2 R3, R3, R14 ;  /* 0x0000000e03037230 */ /* 0x008fca0000000000 */
[----:B------:R3:W-:Y:S04]  /*b7d0*/  STG.E desc[UR8][R6.64+0x12000], R3 ;  /* 0x0120000306007986 */ /* 0x0007e8000c101908 */
[----:B----4-:R-:W4:Y:S02]  /*b7e0*/  LDG.E R11, desc[UR8][R4.64+0x15000] ;  /* 0x01500008040b7981 */ /* 0x010f24000c1e1900 */
[----:B----4-:R-:W-:-:S05]  /*b7f0*/  HADD2 R11, R11, R14 ;  /* 0x0000000e0b0b7230 */ /* 0x010fca0000000000 */
[----:B------:R4:W-:Y:S04]  /*b800*/  STG.E desc[UR8][R6.64+0x15000], R11 ;  /* 0x0150000b06007986 */ /* 0x0009e8000c101908 */
[----:B--2---:R-:W2:Y:S02]  /*b810*/  LDG.E R13, desc[UR8][R4.64+0x18000] ;  /* 0x01800008040d7981 */ /* 0x004ea4000c1e1900 */
[----:B--2---:R-:W-:-:S05]  /*b820*/  HADD2 R13, R13, R14 ;  /* 0x0000000e0d0d7230 */ /* 0x004fca0000000000 */
[----:B------:R4:W-:Y:S04]  /*b830*/  STG.E desc[UR8][R6.64+0x18000], R13 ;  /* 0x0180000d06007986 */ /* 0x0009e8000c101908 */
[----:B-----5:R-:W2:Y:S02]  /*b840*/  LDG.E R15, desc[UR8][R4.64+0x1b000] ;  /* 0x01b00008040f7981 */ /* 0x020ea4000c1e1900 */
[----:B--2---:R-:W-:-:S05]  /*b850*/  HADD2 R15, R15, R14 ;  /* 0x0000000e0f0f7230 */ /* 0x004fca0000000000 */
[----:B------:R4:W-:Y:S04]  /*b860*/  STG.E desc[UR8][R6.64+0x1b000], R15 ;  /* 0x01b0000f06007986 */ /* 0x0009e8000c101908 */
[----:B-1----:R-:W2:Y:S02]  /*b870*/  LDG.E R9, desc[UR8][R4.64+0x1e000] ;  /* 0x01e0000804097981 */ /* 0x002ea4000c1e1900 */
[----:B--2---:R-:W-:-:S05]  /*b880*/  HADD2 R9, R9, R14 ;  /* 0x0000000e09097230 */ /* 0x004fca0000000000 */
[----:B------:R4:W-:Y:S04]  /*b890*/  STG.E desc[UR8][R6.64+0x1e000], R9 ;  /* 0x01e0000906007986 */ /* 0x0009e8000c101908 */
[----:B---3--:R-:W2:Y:S02]  /*b8a0*/  LDG.E R3, desc[UR8][R4.64+0x21000] ;  /* 0x0210000804037981 */ /* 0x008ea4000c1e1900 */
[----:B--2---:R-:W-:-:S05]  /*b8b0*/  HADD2 R3, R3, R14 ;  /* 0x0000000e03037230 */ /* 0x004fca0000000000 */
[----:B------:R4:W-:Y:S02]  /*b8c0*/  STG.E desc[UR8][R6.64+0x21000], R3 ;  /* 0x0210000306007986 */ /* 0x0009e4000c101908 */
.L_x_18:
[----:B------:R-:W-:-:S03]  /*b8d0*/  UMOV UR4, 0xffffffff ;  /* 0xffffffff00047882 */ /* 0x000fc60000000000 */
[----:B------:R-:W-:Y:S05]  /*b8e0*/  BRA.DIV UR4, `(.L_x_19) ;  /* 0x0000002e04d47947 */ /* 0x000fea000b800000 */
[----:B------:R-:W-:Y:S06]  /*b8f0*/  BAR.SYNC.DEFER_BLOCKING 0x0 ;  /* 0x0000000000007b1d */ /* 0x000fec0000010000 */
.L_x_47:
[----:B------:R-:W-:Y:S04]  /*b900*/  BSSY B0, `(.L_x_20) ;  /* 0x0000028000007945 */ /* 0x000fe80003800000 */
[----:B------:R-:W-:Y:S05]  /*b910*/  @P1 BRA `(.L_x_21) ;  /* 0x0000000000981947 */ /* 0x000fea0003800000 */
[----:B----4-:R-:W2:Y:S01]  /*b920*/  S2R R3, SR_CTAID.Y ;  /* 0x0000000000037919 */ /* 0x010ea20000002600 */
[----:B------:R-:W3:Y:S01]  /*b930*/  LDCU UR4, c[0x0][0x370] ;  /* 0x00006e00ff0477ac */ /* 0x000ee20008000800 */
[----:B-1----:R-:W1:Y:S01]  /*b940*/  S2R R4, SR_CTAID.Z ;  /* 0x0000000000047919 */ /* 0x002e620000002700 */
[----:B------:R-:W4:Y:S01]  /*b950*/  LDCU UR5, c[0x0][0x374] ;  /* 0x00006e80ff0577ac */ /* 0x000f220008000800 */
[----:B------:R-:W5:Y:S01]  /*b960*/  S2R R5, SR_LANEID ;  /* 0x0000000000057919 */ /* 0x000f620000000000 */
[----:B------:R-:W4:Y:S01]  /*b970*/  LDCU UR6, c[0x0][0x378] ;  /* 0x00006f00ff0677ac */ /* 0x000f220008000800 */
[----:B------:R-:W-:Y:S01]  /*b980*/  VOTEU.ANY UR7, UPT, PT ;  /* 0x0000000000077886 */ /* 0x000fe200038e0100 */
[----:B---3--:R-:W-:-:S04]  /*b990*/  UIADD3 UR4, UPT, UPT, URZ, -UR4, URZ ;  /* 0x80000004ff047290 */ /* 0x008fc8000fffe0ff */
[----:B----4-:R-:W-:-:S04]  /*b9a0*/  UIMAD UR4, UR4, UR5, URZ ;  /* 0x00000005040472a4 */ /* 0x010fc8000f8e02ff */
[----:B------:R-:W-:Y:S01]  /*b9b0*/  UIMAD UR4, UR6, UR4, -0x7fffffff ;  /* 0x80000001060474a4 */ /* 0x000fe2000f8e0204 */
[----:B--2---:R-:W-:Y:S01]  /*b9c0*/  IMAD.IADD R3, R0, 0x1, R3 ;  /* 0x0000000100037824 */ /* 0x004fe200078e0203 */
[----:B-1----:R-:W-:Y:S02]  /*b9d0*/  IADD3 R6, PT, PT, -R4, RZ, RZ ;  /* 0x000000ff04067210 */ /* 0x002fe40007ffe1ff */
        /* <DEDUP_REMOVED lines=20> */
.L_x_22:
[----:B------:R-:W2:Y:S04]  /*bb20*/  LD.E.STRONG.GPU R4, desc[UR8][R106.64+0x4] ;  /* 0x000004086a047980 */ /* 0x000ea8000c10f900 */
[----:B--2---:R-:W-:Y:S01]  /*bb30*/  CCTL.IVALL ;  /* 0x00000000ff00798f */ /* 0x004fe20002000000 */
[----:B------:R-:W-:Y:S05]  /*bb40*/  YIELD ;  /* 0x0000000000007946 */ /* 0x000fea0003800000 */
[----:B------:R-:W-:-:S04]  /*bb50*/  LOP3.LUT R4, R4, R3, RZ, 0x3c, !PT ;  /* 0x0000000304047212 */ /* 0x000fc800078e3cff */
[----:B------:R-:W-:-:S13]  /*bb60*/  ISETP.GT.AND P2, PT, R4, -0x1, PT ;  /* 0xffffffff0400780c */ /* 0x000fda0003f44270 */
[----:B------:R-:W-:Y:S05]  /*bb70*/  @P2 BRA `(.L_x_22) ;  /* 0xfffffffc00e82947 */ /* 0x000fea000383ffff */
.L_x_21:
[----:B------:R-:W-:Y:S05]  /*bb80*/  BSYNC B0 ;  /* 0x0000000000007941 */ /* 0x000fea0003800000 */
.L_x_20:
[----:B------:R-:W-:-:S03]  /*bb90*/  UMOV UR4, 0xffffffff ;  /* 0xffffffff00047882 */ /* 0x000fc60000000000 */
[----:B------:R-:W-:Y:S05]  /*bba0*/  BRA.DIV UR4, `(.L_x_23) ;  /* 0x0000002e04547947 */ /* 0x000fea000b800000 */
[----:B------:R-:W-:Y:S06]  /*bbb0*/  BAR.SYNC.DEFER_BLOCKING 0x0 ;  /* 0x0000000000007b1d */ /* 0x000fec0000010000 */
.L_x_50:
[----:B------:R-:W-:Y:S05]  /*bbc0*/  @P0 BRA `(.L_x_24) ;  /* 0x0000000000d00947 */ /* 0x000fea0003800000 */
[----:B----4-:R-:W-:Y:S01]  /*bbd0*/  PRMT R3, R0, 0x9910, RZ ;  /* 0x0000991000037816 */ /* 0x010fe200000000ff */
[----:B------:R-:W2:Y:S01]  /*bbe0*/  LDC.64 R6, c[0x0][0x3d0] ;  /* 0x0000f400ff067b82 */ /* 0x000ea20000000a00 */
[----:B------:R-:W-:-:S03]  /*bbf0*/  SHF.R.U32.HI R8, RZ, 0x2, R2 ;  /* 0x00000002ff087819 */ /* 0x000fc60000011602 */
[----:B------:R-:W-:-:S05]  /*bc00*/  IMAD R3, R3, 0xab, RZ ;  /* 0x000000ab03037824 */ /* 0x000fca00078e02ff */
[----:B------:R-:W-:-:S04]  /*bc10*/  LOP3.LUT R3, R3, 0xffff, RZ, 0xc0, !PT ;  /* 0x0000ffff03037812 */ /* 0x000fc800078ec0ff */
[----:B------:R-:W-:-:S04]  /*bc20*/  SHF.R.U32.HI R3, RZ, 0xc, R3 ;  /* 0x0000000cff037819 */ /* 0x000fc80000011603 */
[----:B-1----:R-:W-:-:S05]  /*bc30*/  PRMT R4, R3, 0x9910, RZ ;  /* 0x0000991003047816 */ /* 0x002fca00000000ff */
[----:B------:R-:W-:-:S04]  /*bc40*/  IMAD R4, R4, 0x18, RZ ;  /* 0x0000001804047824 */ /* 0x000fc800078e02ff */
[----:B------:R-:W-:-:S05]  /*bc50*/  IMAD.MOV R4, RZ, RZ, -R4 ;  /* 0x000000ffff047224 */ /* 0x000fca00078e0a04 */
[----:B------:R-:W-:Y:S01]  /*bc60*/  PRMT R5, R4, 0x7710, RZ ;  /* 0x0000771004057816 */ /* 0x000fe200000000ff */
[----:B------:R-:W-:-:S03]  /*bc70*/  IMAD.SHL.U32 R4, R2, 0x8, RZ ;  /* 0x0000000802047824 */ /* 0x000fc600078e00ff */
[----:B------:R-:W-:Y:S02]  /*bc80*/  IADD3 R5, PT, PT, R5, R0, RZ ;  /* 0x0000000005057210 */ /* 0x000fe40007ffe0ff */
[----:B------:R-:W-:Y:S02]  /*bc90*/  LOP3.LUT R10, R4, 0x18, RZ, 0xc0, !PT ;  /* 0x00000018040a7812 */ /* 0x000fe400078ec0ff */
[----:B------:R-:W-:Y:S02]  /*bca0*/  SHF.L.U32 R9, R5, 0x5, RZ ;  /* 0x0000000505097819 */ /* 0x000fe400000006ff */
[----:B------:R-:W-:Y:S02]  /*bcb0*/  LOP3.LUT R5, R3, 0xffff, RZ, 0xc0, !PT ;  /* 0x0000ffff03057812 */ /* 0x000fe400078ec0ff */
[----:B------:R-:W-:-:S03]  /*bcc0*/  LOP3.LUT R3, R9, 0x1fe0, RZ, 0xe2, !PT ;  /* 0x00001fe009037812 */ /* 0x000fc600078ee2ff */
[----:B------:R-:W-:Y:S01]  /*bcd0*/  IMAD R9, R5, 0x60, R8 ;  /* 0x0000006005097824 */ /* 0x000fe200078e0208 */
[----:B------:R-:W-:-:S05]  /*bce0*/  LOP3.LUT R4, R3, R10, RZ, 0xfc, !PT ;  /* 0x0000000a03047212 */ /* 0x000fca00078efcff */
[----:B------:R-:W-:Y:S02]  /*bcf0*/  IMAD R13, R9, 0x300, R4 ;  /* 0x00000300090d7824 */ /* 0x000fe400078e0204 */
[----:B------:R-:W1:Y:S02]  /*bd00*/  LDC.64 R4, c[0x0][0x3f8] ;  /* 0x0000fe00ff047b82 */ /* 0x000e640000000a00 */
[----:B--2---:R-:W-:-:S05]  /*bd10*/  IMAD.WIDE.U32 R6, R13, 0x2, R6 ;  /* 0x000000020d067825 */ /* 0x004fca00078e0006 */
[----:B------:R-:W2:Y:S01]  /*bd20*/  LDG.E.128 R16, desc[UR8][R6.64] ;  /* 0x0000000806107981 */ /* 0x000ea2000c1e1d00 */
[----:B------:R-:W-:Y:S02]  /*bd30*/  LOP3.LUT R8, R10, 0x20, R3, 0xf8, !PT ;  /* 0x000000200a087812 */ /* 0x000fe400078ef803 */
[----:B------:R-:W-:Y:S01]  /*bd40*/  LOP3.LUT R3, R3, 0x3c0, RZ, 0xc0, !PT ;  /* 0x000003c003037812 */ /* 0x000fe200078ec0ff */
[----:B------:R-:W3:Y:S04]  /*bd50*/  LDC.64 R10, c[0x0][0x3e0] ;  /* 0x0000f800ff0a7b82 */ /* 0x000ee80000000a00 */
[----:B------:R-:W-:-:S04]  /*bd60*/  IMAD R3, R3, 0x180, R8 ;  /* 0x0000018003037824 */ /* 0x000fc800078e0208 */
[----:B------:R-:W-:Y:S02]  /*bd70*/  IMAD R3, R9, 0x40, R3 ;  /* 0x0000004009037824 */ /* 0x000fe400078e0203 */
[----:B------:R-:W4:Y:S02]  /*bd80*/  LDC.64 R8, c[0x0][0x400] ;  /* 0x00010000ff087b82 */ /* 0x000f240000000a00 */
[----:B-1----:R-:W-:-:S05]  /*bd90*/  IMAD.WIDE.U32 R4, R3, 0x2, R4 ;  /* 0x0000000203047825 */ /* 0x002fca00078e0004 */
[----:B--2---:R-:W-:Y:S04]  /*bda0*/  STG.E.128 desc[UR8][R4.64], R16 ;  /* 0x0000001004007986 */ /* 0x004fe8000c101d08 */
[----:B------:R-:W2:Y:S01]  /*bdb0*/  LDG.E.128 R20, desc[UR8][R6.64+0xc000] ;  /* 0x00c0000806147981 */ /* 0x000ea2000c1e1d00 */
[----:B---3--:R-:W-:-:S03]  /*bdc0*/  IMAD.WIDE.U32 R10, R13, 0x2, R10 ;  /* 0x000000020d0a7825 */ /* 0x008fc600078e000a */
[----:B--2---:R-:W-:Y:S04]  /*bdd0*/  STG.E.128 desc[UR8][R4.64+0x1000], R20 ;  /* 0x0010001404007986 */ /* 0x004fe8000c101d08 */
[----:B------:R1:W2:Y:S01]  /*bde0*/  LDG.E.128 R24, desc[UR8][R6.64+0x18000] ;  /* 0x0180000806187981 */ /* 0x0002a2000c1e1d00 */
[----:B----4-:R-:W-:Y:S01]  /*bdf0*/  IMAD.WIDE.U32 R8, R3, 0x2, R8 ;  /* 0x0000000203087825 */ /* 0x010fe200078e0008 */
[----:B-1----:R-:W1:Y:S02]  /*be00*/  LDC.64 R6, c[0x0][0x3f0] ;  /* 0x0000fc00ff067b82 */ /* 0x002e640000000a00 */
[----:B--2---:R2:W-:Y:S04]  /*be10*/  STG.E.128 desc[UR8][R4.64+0x2000], R24 ;  /* 0x0020001804007986 */ /* 0x0045e8000c101d08 */
[----:B------:R-:W3:Y:S01]  /*be20*/  LDG.E.128 R28, desc[UR8][R10.64] ;  /* 0x000000080a1c7981 */ /* 0x000ee2000c1e1d00 */
[----:B-1----:R-:W-:Y:S01]  /*be30*/  IMAD.WIDE.U32 R6, R13, 0x2, R6 ;  /* 0x000000020d067825 */ /* 0x002fe200078e0006 */
[----:B--2---:R-:W1:Y:S02]  /*be40*/  LDC.64 R4, c[0x0][0x408] ;  /* 0x00010200ff047b82 */ /* 0x004e640000000a00 */
[----:B---3--:R-:W-:Y:S04]  /*be50*/  STG.E.128 desc[UR8][R8.64], R28 ;  /* 0x0000001c08007986 */ /* 0x008fe8000c101d08 */
[----:B------:R-:W2:Y:S04]  /*be60*/  LDG.E.128 R16, desc[UR8][R10.64+0xc000] ;  /* 0x00c000080a107981 */ /* 0x000ea8000c1e1d00 */
[----:B--2---:R2:W-:Y:S04]  /*be70*/  STG.E.128 desc[UR8][R8.64+0x1000], R16 ;  /* 0x0010001008007986 */ /* 0x0045e8000c101d08 */
[----:B------:R-:W3:Y:S01]  /*be80*/  LDG.E.128 R20, desc[UR8][R10.64+0x18000] ;  /* 0x018000080a147981 */ /* 0x000ee2000c1e1d00 */
[----:B-1----:R-:W-:-:S03]  /*be90*/  IMAD.WIDE.U32 R4, R3, 0x2, R4 ;  /* 0x0000000203047825 */ /* 0x002fc600078e0004 */
[----:B---3--:R3:W-:Y:S04]  /*bea0*/  STG.E.128 desc[UR8][R8.64+0x2000], R20 ;  /* 0x0020001408007986 */ /* 0x0087e8000c101d08 */
[----:B------:R-:W4:Y:S04]  /*beb0*/  LDG.E.128 R12, desc[UR8][R6.64] ;  /* 0x00000008060c7981 */ /* 0x000f28000c1e1d00 */
[----:B----4-:R3:W-:Y:S04]  /*bec0*/  STG.E.128 desc[UR8][R4.64], R12 ;  /* 0x0000000c04007986 */ /* 0x0107e8000c101d08 */
[----:B------:R-:W4:Y:S04]  /*bed0*/  LDG.E.128 R24, desc[UR8][R6.64+0xc000] ;  /* 0x00c0000806187981 */ /* 0x000f28000c1e1d00 */
[----:B----4-:R3:W-:Y:S04]  /*bee0*/  STG.E.128 desc[UR8][R4.64+0x1000], R24 ;  /* 0x0010001804007986 */ /* 0x0107e8000c101d08 */
[----:B--2---:R-:W2:Y:S04]  /*bef0*/  LDG.E.128 R16, desc[UR8][R6.64+0x18000] ;  /* 0x0180000806107981 */ /* 0x004ea8000c1e1d00 */
[----:B--2---:R3:W-:Y:S02]  /*bf00*/  STG.E.128 desc[UR8][R4.64+0x2000], R16 ;  /* 0x0020001004007986 */ /* 0x0047e4000c101d08 */
.L_x_24:
[----:B------:R-:W-:-:S03]  /*bf10*/  UMOV UR4, 0xffffffff ;  /* 0xffffffff00047882 */ /* 0x000fc60000000000 */
[----:B------:R-:W-:Y:S05]  /*bf20*/  BRA.DIV UR4, `(.L_x_25) ;  /* 0x0000002a04a47947 */ /* 0x000fea000b800000 */
[----:B------:R-:W-:Y:S06]  /*bf30*/  BAR.SYNC.DEFER_BLOCKING 0x0 ;  /* 0x0000000000007b1d */ /* 0x000fec0000010000 */
.L_x_53:
[----:B------:R-:W-:Y:S04]  /*bf40*/  BSSY B0, `(.L_x_26) ;  /* 0x0000028000007945 */ /* 0x000fe80003800000 */
[----:B------:R-:W-:Y:S05]  /*bf50*/  @P1 BRA `(.L_x_27) ;  /* 0x0000000000981947 */ /* 0x000fea0003800000 */
[----:B-1-3--:R-:W1:Y:S01]  /*bf60*/  S2R R4, SR_CTAID.Z ;  /* 0x0000000000047919 */ /* 0x00ae620000002700 */
[----:B------:R-:W2:Y:S01]  /*bf70*/  LDCU UR4, c[0x0][0x370] ;  /* 0x00006e00ff0477ac */ /* 0x000ea20008000800 */
[----:B----4-:R-:W3:Y:S01]  /*bf80*/  S2R R3, SR_CTAID.Y ;  /* 0x0000000000037919 */ /* 0x010ee20000002600 */
[----:B------:R-:W4:Y:S01]  /*bf90*/  LDCU UR5, c[0x0][0x374] ;  /* 0x00006e80ff0577ac */ /* 0x000f220008000800 */
[----:B------:R-:W5:Y:S01]  /*bfa0*/  S2R R5, SR_LANEID ;  /* 0x0000000000057919 */ /* 0x000f620000000000 */
[----:B------:R-:W4:Y:S01]  /*bfb0*/  LDCU UR6, c[0x0][0x378] ;  /* 0x00006f00ff0677ac */ /* 0x000f220008000800 */
[----:B------:R-:W-:Y:S01]  /*bfc0*/  VOTEU.ANY UR7, UPT, PT ;  /* 0x0000000000077886 */ /* 0x000fe200038e0100 */
[----:B--2---:R-:W-:-:S04]  /*bfd0*/  UIADD3 UR4, UPT, UPT, URZ, -UR4, URZ ;  /* 0x80000004ff047290 */ /* 0x004fc8000fffe0ff */
[----:B----4-:R-:W-:-:S04]  /*bfe0*/  UIMAD UR4, UR4, UR5, URZ ;  /* 0x00000005040472a4 */ /* 0x010fc8000f8e02ff */
[----:B------:R-:W-:Y:S01]  /*bff0*/  UIMAD UR4, UR6, UR4, -0x7fffffff ;  /* 0x80000001060474a4 */ /* 0x000fe2000f8e0204 */
[----:B-1----:R-:W-:Y:S02]  /*c000*/  IMAD.MOV R6, RZ, RZ, -R4 ;  /* 0x000000ffff067224 */ /* 0x002fe400078e0a04 */
[----:B------:R-:W5:Y:S01]  /*c010*/  FLO.U32 R4, UR7 ;  /* 0x0000000700047d00 */ /* 0x000f6200080e0000 */
[----:B---3--:R-:W-:-:S04]  /*c020*/  IADD3 R3, PT, PT, R0, R3, RZ ;  /* 0x0000000300037210 */ /* 0x008fc80007ffe0ff */
[----:B------:R-:W-:-:S03]  /*c030*/  ISETP.NE.AND P1, PT, R3, R6, PT ;  /* 0x000000060300720c */ /* 0x000fc60003f25270 */
[----:B------:R-:W1:Y:S01]  /*c040*/  POPC R3, UR7 ;  /* 0x0000000700037d09 */ /* 0x000e620008000000 */
[----:B-----5:R-:W-:-:S09]  /*c050*/  ISETP.EQ.U32.AND P0, PT, R4, R5, PT ;  /* 0x000000050400720c */ /* 0x020fd20003f02070 */
        /* <DEDUP_REMOVED lines=16> */
.L_x_28:
[----:B------:R-:W2:Y:S04]  /*c160*/  LD.E.STRONG.GPU R4, desc[UR8][R106.64+0x4] ;  /* 0x000004086a047980 */ /* 0x000ea8000c10f900 */
[----:B--2---:R-:W-:Y:S01]  /*c170*/  CCTL.IVALL ;  /* 0x00000000ff00798f */ /* 0x004fe20002000000 */
[----:B------:R-:W-:Y:S05]  /*c180*/  YIELD ;  /* 0x0000000000007946 */ /* 0x000fea0003800000 */
[----:B------:R-:W-:-:S04]  /*c190*/  LOP3.LUT R4, R4, R3, RZ, 0x3c, !PT ;  /* 0x0000000304047212 */ /* 0x000fc800078e3cff */
[----:B------:R-:W-:-:S13]  /*c1a0*/  ISETP.GT.AND P0, PT, R4, -0x1, PT ;  /* 0xffffffff0400780c */ /* 0x000fda0003f04270 */
[----:B------:R-:W-:Y:S05]  /*c1b0*/  @P0 BRA `(.L_x_28) ;  /* 0xfffffffc00e80947 */ /* 0x000fea000383ffff */
.L_x_27:
[----:B------:R-:W-:Y:S05]  /*c1c0*/  BSYNC B0 ;  /* 0x0000000000007941 */ /* 0x000fea0003800000 */
.L_x_26:
[----:B------:R-:W-:-:S03]  /*c1d0*/  UMOV UR4, 0xffffffff ;  /* 0xffffffff00047882 */ /* 0x000fc60000000000 */
[----:B------:R-:W-:Y:S05]  /*c1e0*/  BRA.DIV UR4, `(.L_x_29) ;  /* 0x0000002a04247947 */ /* 0x000fea000b800000 */
[----:B------:R-:W-:Y:S06]  /*c1f0*/  BAR.SYNC.DEFER_BLOCKING 0x0 ;  /* 0x0000000000007b1d */ /* 0x000fec0000010000 */
.L_x_56:
[----:B------:R-:W-:-:S13]  /*c200*/  ISETP.GT.U32.AND P0, PT, R0, 0x6b, PT ;  /* 0x0000006b0000780c */ /* 0x000fda0003f04070 */
[----:B------:R-:W-:Y:S05]  /*c210*/  @P0 EXIT ;  /* 0x000000000000094d */ /* 0x000fea0003800000 */
[----:B----4-:R-:W-:Y:S01]  /*c220*/  PRMT R3, R0, 0x9910, RZ ;  /* 0x0000991000037816 */ /* 0x010fe200000000ff */
[----:B---3--:R-:W2:Y:S01]  /*c230*/  S2R R9, SR_CgaCtaId ;  /* 0x0000000000097919 */ /* 0x008ea20000008800 */
[----:B-1----:R-:W1:Y:S01]  /*c240*/  LDC.64 R16, c[0x0][0x400] ;  /* 0x00010000ff107b82 */ /* 0x002e620000000a00 */
[--C-:B------:R-:W-:Y:S02]  /*c250*/  SHF.R.U32.HI R6, RZ, 0x3, R2.reuse ;  /* 0x00000003ff067819 */ /* 0x100fe40000011602 */
[----:B------:R-:W-:Y:S01]  /*c260*/  IMAD R3, R3, 0x39, RZ ;  /* 0x0000003903037824 */ /* 0x000fe200078e02ff */
[----:B------:R-:W3:Y:S01]  /*c270*/  S2R R22, SR_LANEID ;  /* 0x0000000000167919 */ /* 0x000ee20000000000 */
[----:B------:R-:W-:-:S03]  /*c280*/  SHF.R.U32.HI R20, RZ, 0x5, R2 ;  /* 0x00000005ff147819 */ /* 0x000fc60000011602 */
[----:B------:R-:W-:Y:S01]  /*c290*/  LOP3.LUT R3, R3, 0xffff, RZ, 0xc0, !PT ;  /* 0x0000ffff03037812 */ /* 0x000fe200078ec0ff */
[----:B------:R-:W4:Y:S01]  /*c2a0*/  LDC.64 R18, c[0x0][0x3f8] ;  /* 0x0000fe00ff127b82 */ /* 0x000f220000000a00 */
[----:B------:R-:W-:Y:S02]  /*c2b0*/  LOP3.LUT R107, R20, 0x1, RZ, 0xc0, !PT ;  /* 0x00000001146b7812 */ /* 0x000fe400078ec0ff */
[----:B------:R-:W-:-:S04]  /*c2c0*/  SHF.R.U32.HI R105, RZ, 0x9, R3 ;  /* 0x00000009ff697819 */ /* 0x000fc80000011603 */
[C---:B------:R-:W-:Y:S02]  /*c2d0*/  PRMT R3, R105.reuse, 0x9910, RZ ;  /* 0x0000991069037816 */ /* 0x040fe400000000ff */
[----:B------:R-:W-:-:S03]  /*c2e0*/  LOP3.LUT R105, R105, 0xffff, RZ, 0xc0, !PT ;  /* 0x0000ffff69697812 */ /* 0x000fc600078ec0ff */
[----:B------:R-:W-:-:S05]  /*c2f0*/  IMAD R3, R3, 0x9, RZ ;  /* 0x0000000903037824 */ /* 0x000fca00078e02ff */
[----:B------:R-:W-:-:S04]  /*c300*/  IADD3 R3, PT, PT, RZ, -R3, RZ ;  /* 0x80000003ff037210 */ /* 0x000fc80007ffe0ff */
[----:B------:R-:W-:-:S05]  /*c310*/  PRMT R3, R3, 0x7710, RZ ;  /* 0x0000771003037816 */ /* 0x000fca00000000ff */
[----:B------:R-:W-:-:S05]  /*c320*/  IMAD.IADD R0, R3, 0x1, R0 ;  /* 0x0000000103007824 */ /* 0x000fca00078e0200 */
[----:B------:R-:W-:-:S05]  /*c330*/  LOP3.LUT R3, R0, 0xff, RZ, 0xc0, !PT ;  /* 0x000000ff00037812 */ /* 0x000fca00078ec0ff */
[----:B------:R-:W-:-:S05]  /*c340*/  IMAD R3, R3, 0x56, RZ ;  /* 0x0000005603037824 */ /* 0x000fca00078e02ff */
[----:B------:R-:W-:-:S04]  /*c350*/  SHF.R.U32.HI R3, RZ, 0x8, R3 ;  /* 0x00000008ff037819 */ /* 0x000fc80000011603 */
[C---:B------:R-:W-:Y:S02]  /*c360*/  PRMT R4, R3.reuse, 0x9910, RZ ;  /* 0x0000991003047816 */ /* 0x040fe400000000ff */
[----:B------:R-:W-:-:S03]  /*c370*/  SHF.L.U32 R3, R3, 0x7, RZ ;  /* 0x0000000703037819 */ /* 0x000fc600000006ff */
[----:B------:R-:W-:-:S05]  /*c380*/  IMAD R4, R4, 0x3, RZ ;  /* 0x0000000304047824 */ /* 0x000fca00078e02ff */
[----:B------:R-:W-:-:S04]  /*c390*/  IADD3 R4, PT, PT, RZ, -R4, RZ ;  /* 0x80000004ff047210 */ /* 0x000fc80007ffe0ff */
[----:B------:R-:W-:Y:S02]  /*c3a0*/  PRMT R5, R4, 0x7710, RZ ;  /* 0x0000771004057816 */ /* 0x000fe400000000ff */
[----:B------:R-:W-:-:S03]  /*c3b0*/  SHF.L.U32 R4, R2, 0x3, RZ ;  /* 0x0000000302047819 */ /* 0x000fc600000006ff */
[----:B------:R-:W-:Y:S01]  /*c3c0*/  IMAD.IADD R0, R0, 0x1, R5 ;  /* 0x0000000100007824 */ /* 0x000fe200078e0205 */
[----:B------:R-:W-:-:S03]  /*c3d0*/  LOP3.LUT R5, R4, 0x38, RZ, 0xc0, !PT ;  /* 0x0000003804057812 */ /* 0x000fc600078ec0ff */
[----:B------:R-:W-:Y:S02]  /*c3e0*/  IMAD.SHL.U32 R0, R0, 0x80, RZ ;  /* 0x0000008000007824 */ /* 0x000fe400078e00ff */
[--C-:B------:R-:W-:Y:S02]  /*c3f0*/  IMAD R7, R105, 0x6000, R5.reuse ;  /* 0x0000600069077824 */ /* 0x100fe400078e0205 */
[----:B------:R-:W-:Y:S01]  /*c400*/  IMAD R5, R6, 0x48, R5 ;  /* 0x0000004806057824 */ /* 0x000fe200078e0205 */
[----:B------:R-:W-:Y:S02]  /*c410*/  LOP3.LUT R104, R0, 0x7f80, RZ, 0xe2, !PT ;  /* 0x00007f8000687812 */ /* 0x000fe400078ee2ff */
[----:B------:R-:W-:Y:S02]  /*c420*/  MOV R0, 0x400 ;  /* 0x0000040000007802 */ /* 0x000fe40000000f00 */
[----:B------:R-:W-:Y:S02]  /*c430*/  LOP3.LUT R4, R104, R6, RZ, 0xfc, !PT ;  /* 0x0000000668047212 */ /* 0x000fe400078efcff */
[----:B--2---:R-:W-:-:S02]  /*c440*/  LEA R0, R9, R0, 0x18 ;  /* 0x0000000009007211 */ /* 0x004fc400078ec0ff */
[----:B------:R-:W-:Y:S01]  /*c450*/  LOP3.LUT R6, R3, R6, RZ, 0xfc, !PT ;  /* 0x0000000603067212 */ /* 0x000fe200078efcff */
[--C-:B------:R-:W-:Y:S01]  /*c460*/  IMAD R9, R4, 0x40, R7.reuse ;  /* 0x0000004004097824 */ /* 0x100fe200078e0207 */
[----:B------:R-:W-:Y:S01]  /*c470*/  LEA R37, R5, R0, 0x1 ;  /* 0x0000000005257211 */ /* 0x000fe200078e08ff */
[----:B------:R-:W-:Y:S02]  /*c480*/  IMAD R107, R107, 0x2400, R0 ;  /* 0x000024006b6b7824 */ /* 0x000fe400078e0200 */
[----:B------:R-:W-:Y:S01]  /*c490*/  IMAD R27, R6, 0x40, R7 ;  /* 0x00000040061b7824 */ /* 0x000fe200078e0207 */
[C---:B------:R-:W-:Y:S01]  /*c4a0*/  IADD3 R7, PT, PT, R9.reuse, 0x400, RZ ;  /* 0x0000040009077810 */ /* 0x040fe20007ffe0ff */
[C-C-:B-1----:R-:W-:Y:S01]  /*c4b0*/  IMAD.WIDE.U32 R4, R9.reuse, 0x2, R16.reuse ;  /* 0x0000000209047825 */ /* 0x142fe200078e0010 */
[C---:B------:R-:W-:Y:S02]  /*c4c0*/  IADD3 R13, PT, PT, R9.reuse, 0xc00, RZ ;  /* 0x00000c00090d7810 */ /* 0x040fe40007ffe0ff */
[C---:B------:R-:W-:Y:S01]  /*c4d0*/  IADD3 R21, PT, PT, R9.reuse, 0x1400, RZ ;  /* 0x0000140009157810 */ /* 0x040fe20007ffe0ff */
[C---:B------:R-:W-:Y:S01]  /*c4e0*/  VIADD R11, R9.reuse, 0x800 ;  /* 0x00000800090b7836 */ /* 0x040fe20000000000 */
[C---:B------:R-:W-:Y:S01]  /*c4f0*/  IADD3 R25, PT, PT, R9.reuse, 0x1c00, RZ ;  /* 0x00001c0009197810 */ /* 0x040fe20007ffe0ff */
[C---:B------:R-:W-:Y:S01]  /*c500*/  VIADD R15, R9.reuse, 0x1000 ;  /* 0x00001000090f7836 */ /* 0x040fe20000000000 */
[----:B------:R-:W-:Y:S01]  /*c510*/  @!PT LDS RZ, [RZ] ;  /* 0x00000000fffff984 */ /* 0x000fe20000000800 */
[----:B------:R-:W-:Y:S01]  /*c520*/  @!PT LDS RZ, [RZ] ;  /* 0x00000000fffff984 */ /* 0x000fe20000000800 */
[----:B------:R-:W-:Y:S01]  /*c530*/  @!PT LDS RZ, [RZ] ;  /* 0x00000000fffff984 */ /* 0x000fe20000000800 */
[----:B------:R1:W-:Y:S01]  /*c540*/  LDGSTS.E.BYPASS.128 [R37], desc[UR8][R4.64] ;  /* 0x0000000004257fae */ /* 0x0003e2000b981808 */
[----:B------:R-:W-:Y:S01]  /*c550*/  VIADD R23, R9, 0x1800 ;  /* 0x0000180009177836 */ /* 0x000fe20000000000 */
[----:B------:R-:W-:Y:S01]  /*c560*/  IADD3 R29, PT, PT, R27, 0x1000, RZ ;  /* 0x000010001b1d7810 */ /* 0x000fe20007ffe0ff */
[----:B------:R-:W-:Y:S01]  /*c570*/  IMAD.WIDE.U32 R6, R7, 0x2, R16 ;  /* 0x0000000207067825 */ /* 0x000fe200078e0010 */
[----:B------:R-:W-:-:S03]  /*c580*/  IADD3 R33, PT, PT, R27, 0x1800, RZ ;  /* 0x000018001b217810 */ /* 0x000fc60007ffe0ff */
[--C-:B------:R-:W-:Y:S01]  /*c590*/  IMAD.WIDE.U32 R8, R11, 0x2, R16.reuse ;  /* 0x000000020b087825 */ /* 0x100fe200078e0010 */
[----:B------:R-:W-:Y:S03]  /*c5a0*/  LDGSTS.E.BYPASS.128 [R37+0x900], desc[UR8][R6.64] ;  /* 0x0090000006257fae */ /* 0x000fe6000b981808 */
[--C-:B------:R-:W-:Y:S01]  /*c5b0*/  IMAD.WIDE.U32 R10, R15, 0x2, R16.reuse ;  /* 0x000000020f0a7825 */ /* 0x100fe200078e0010 */
[----:B------:R-:W-:Y:S03]  /*c5c0*/  LDGSTS.E.BYPASS.128 [R37+0x1200], desc[UR8][R8.64] ;  /* 0x0120000008257fae */ /* 0x000fe6000b981808 */
[----:B-1----:R-:W-:-:S04]  /*c5d0*/  IMAD.WIDE.U32 R4, R13, 0x2, R16 ;  /* 0x000000020d047825 */ /* 0x002fc800078e0010 */
[--C-:B------:R-:W-:Y:S01]  /*c5e0*/  IMAD.WIDE.U32 R12, R21, 0x2, R16.reuse ;  /* 0x00000002150c7825 */ /* 0x100fe200078e0010 */
[----:B------:R4:W-:Y:S03]  /*c5f0*/  LDGSTS.E.BYPASS.128 [R37+0x1b00], desc[UR8][R4.64] ;  /* 0x01b0000004257fae */ /* 0x0009e6000b981808 */
[--C-:B------:R-:W-:Y:S01]  /*c600*/  IMAD.WIDE.U32 R14, R23, 0x2, R16.reuse ;  /* 0x00000002170e7825 */ /* 0x100fe200078e0010 */
[C---:B------:R-:W-:Y:S01]  /*c610*/  IADD3 R23, PT, PT, R27.reuse, 0x800, RZ ;  /* 0x000008001b177810 */ /* 0x040fe20007ffe0ff */
[----:B------:R1:W-:Y:S02]  /*c620*/  LDGSTS.E.BYPASS.128 [R37+0x2400], desc[UR8][R10.64] ;  /* 0x024000000a257fae */ /* 0x0003e4000b981808 */
[----:B------:R-:W-:Y:S02]  /*c630*/  VIADD R21, R27, 0x400 ;  /* 0x000004001b157836 */ /* 0x000fe40000000000 */
[----:B------:R-:W-:Y:S01]  /*c640*/  IMAD.WIDE.U32 R16, R25, 0x2, R16 ;  /* 0x0000000219107825 */ /* 0x000fe200078e0010 */
[----:B------:R-:W-:Y:S03]  /*c650*/  LDGSTS.E.BYPASS.128 [R37+0x2d00], desc[UR8][R12.64] ;  /* 0x02d000000c257fae */ /* 0x000fe6000b981808 */
[C---:B------:R-:W-:Y:S01]  /*c660*/  VIADD R25, R27.reuse, 0xc00 ;  /* 0x00000c001b197836 */ /* 0x040fe20000000000 */
[----:B------:R-:W-:Y:S01]  /*c670*/  LDGSTS.E.BYPASS.128 [R37+0x3600], desc[UR8][R14.64] ;  /* 0x036000000e257fae */ /* 0x000fe2000b981808 */
[----:B----4-:R-:W-:-:S03]  /*c680*/  IMAD.WIDE.U32 R4, R27, 0x2, R18 ;  /* 0x000000021b047825 */ /* 0x010fc600078e0012 */
[----:B------:R-:W-:Y:S01]  /*c690*/  LDGSTS.E.BYPASS.128 [R37+0x3f00], desc[UR8][R16.64] ;  /* 0x03f0000010257fae */ /* 0x000fe2000b981808 */
[----:B------:R-:W-:Y:S02]  /*c6a0*/  VIADD R31, R27, 0x1400 ;  /* 0x000014001b1f7836 */ /* 0x000fe40000000000 */
[--C-:B------:R-:W-:Y:S01]  /*c6b0*/  IMAD.WIDE.U32 R6, R21, 0x2, R18.reuse ;  /* 0x0000000215067825 */ /* 0x100fe200078e0012 */
[----:B------:R2:W-:Y:S01]  /*c6c0*/  LDGSTS.E.BYPASS.128 [R37+0x4800], desc[UR8][R4.64] ;  /* 0x0480000004257fae */ /* 0x0005e2000b981808 */
[----:B------:R-:W-:Y:S02]  /*c6d0*/  LOP3.LUT R21, R2, 0x3c0, RZ, 0xc0, !PT ;  /* 0x000003c002157812 */ /* 0x000fe400078ec0ff */
[----:B------:R-:W-:Y:S01]  /*c6e0*/  IMAD.WIDE.U32 R8, R23, 0x2, R18 ;  /* 0x0000000217087825 */ /* 0x000fe200078e0012 */
[----:B------:R4:W-:Y:S01]  /*c6f0*/  LDGSTS.E.BYPASS.128 [R37+0x5100], desc[UR8][R6.64] ;  /* 0x0510000006257fae */ /* 0x0009e2000b981808 */
[----:B---3--:R-:W-:Y:S02]  /*c700*/  SHF.R.U32.HI R23, RZ, 0x3, R22 ;  /* 0x00000003ff177819 */ /* 0x008fe40000011616 */
[----:B------:R-:W-:Y:S01]  /*c710*/  VIADD R35, R27, 0x1c00 ;  /* 0x00001c001b237836 */ /* 0x000fe20000000000 */
[----:B------:R3:W-:Y:S01]  /*c720*/  LDGSTS.E.BYPASS.128 [R37+0x5a00], desc[UR8][R8.64] ;  /* 0x05a0000008257fae */ /* 0x0007e2000b981808 */
[----:B-1----:R-:W-:Y:S01]  /*c730*/  IMAD.WIDE.U32 R10, R25, 0x2, R18 ;  /* 0x00000002190a7825 */ /* 0x002fe200078e0012 */
[----:B--2---:R-:W-:-:S03]  /*c740*/  LOP3.LUT R4, R22, 0x7, RZ, 0xc0, !PT ;  /* 0x0000000716047812 */ /* 0x004fc600078ec0ff */
[--C-:B------:R-:W-:Y:S01]  /*c750*/  IMAD.WIDE.U32 R12, R29, 0x2, R18.reuse ;  /* 0x000000021d0c7825 */ /* 0x100fe200078e0012 */
[----:B------:R1:W-:Y:S01]  /*c760*/  LDGSTS.E.BYPASS.128 [R37+0x6300], desc[UR8][R10.64] ;  /* 0x063000000a257fae */ /* 0x0003e2000b981808 */
[----:B------:R-:W-:Y:S02]  /*c770*/  SHF.L.U32 R5, R23, 0x3, RZ ;  /* 0x0000000317057819 */ /* 0x000fe400000006ff */
[----:B------:R-:W-:Y:S01]  /*c780*/  IMAD.WIDE.U32 R14, R31, 0x2, R18 ;  /* 0x000000021f0e7825 */ /* 0x000fe200078e0012 */
[----:B------:R2:W-:Y:S01]  /*c790*/  LDGSTS.E.BYPASS.128 [R37+0x6c00], desc[UR8][R12.64] ;  /* 0x06c000000c257fae */ /* 0x0005e2000b981808 */
[----:B----4-:R-:W-:Y:S02]  /*c7a0*/  SHF.R.U32.HI R7, RZ, 0x4, R22 ;  /* 0x00000004ff077819 */ /* 0x010fe40000011616 */
[----:B------:R-:W-:Y:S01]  /*c7b0*/  IMAD.WIDE.U32 R16, R33, 0x2, R18 ;  /* 0x0000000221107825 */ /* 0x000fe200078e0012 */
[----:B------:R2:W-:Y:S01]  /*c7c0*/  LDGSTS.E.BYPASS.128 [R37+0x7500], desc[UR8][R14.64] ;  /* 0x075000000e257fae */ /* 0x0005e2000b981808 */
[----:B------:R-:W-:-:S02]  /*c7d0*/  LOP3.LUT R5, R5, 0x8, R4, 0xe2, !PT ;  /* 0x0000000805057812 */ /* 0x000fc400078ee204 */
[----:B------:R-:W-:Y:S01]  /*c7e0*/  IMAD.WIDE.U32 R18, R35, 0x2, R18 ;  /* 0x0000000223127825 */ /* 0x000fe200078e0012 */
[----:B------:R2:W-:Y:S01]  /*c7f0*/  LDGSTS.E.BYPASS.128 [R37+0x7e00], desc[UR8][R16.64] ;  /* 0x07e0000010257fae */ /* 0x0005e2000b981808 */
[----:B---3--:R-:W-:Y:S02]  /*c800*/  LEA R9, R7, R4, 0x3 ;  /* 0x0000000407097211 */ /* 0x008fe400078e18ff */
[----:B------:R-:W-:Y:S01]  /*c810*/  IMAD.SHL.U32 R108, R23, 0x8, RZ ;  /* 0x00000008176c7824 */ /* 0x000fe200078e00ff */
[----:B------:R2:W-:Y:S01]  /*c820*/  LDGSTS.E.BYPASS.128 [R37+0x8700], desc[UR8][R18.64] ;  /* 0x0870000012257fae */ /* 0x0005e2000b981808 */
[----:B------:R-:W-:Y:S02]  /*c830*/  IMAD.SHL.U32 R106, R7, 0x8, RZ ;  /* 0x00000008076a7824 */ /* 0x000fe400078e00ff */
[----:B------:R-:W-:Y:S01]  /*c840*/  IMAD R21, R21, 0x90, R0 ;  /* 0x0000009015157824 */ /* 0x000fe200078e0200 */
[----:B------:R-:W0:Y:S01]  /*c850*/  LDGDEPBAR ;  /* 0x00000000000079af */ /* 0x000e220000000000 */
[----:B------:R-:W-:Y:S01]  /*c860*/  LOP3.LUT R108, R108, 0x8, RZ, 0xe2, !PT ;  /* 0x000000086c6c7812 */ /* 0x000fe200078ee2ff */
[----:B------:R-:W-:-:S02]  /*c870*/  IMAD R106, R5, 0x48, R106 ;  /* 0x00000048056a7824 */ /* 0x000fc400078e026a */
[C---:B------:R-:W-:Y:S01]  /*c880*/  IADD3 R5, PT, PT, R21.reuse, 0x4800, RZ ;  /* 0x0000480015057810 */ /* 0x040fe20007ffe0ff */
[C---:B------:R-:W-:Y:S01]  /*c890*/  VIADD R7, R21.reuse, 0x5100 ;  /* 0x0000510015077836 */ /* 0x040fe20000000000 */
[----:B-1----:R-:W-:Y:S01]  /*c8a0*/  IADD3 R11, PT, PT, R21, 0x5a00, RZ ;  /* 0x00005a00150b7810 */ /* 0x002fe20007ffe0ff */
[----:B------:R-:W-:Y:S01]  /*c8b0*/  IMAD R108, R9, 0x48, R108 ;  /* 0x00000048096c7824 */ /* 0x000fe200078e026c */
[----:B------:R-:W-:Y:S01]  /*c8c0*/  IADD3 R9, PT, PT, R107, 0x900, RZ ;  /* 0x000009006b097810 */ /* 0x000fe20007ffe0ff */
[----:B------:R-:W-:Y:S01]  /*c8d0*/  VIADD R21, R21, 0x6300 ;  /* 0x0000630015157836 */ /* 0x000fe20000000000 */
[----:B------:R-:W-:Y:S01]  /*c8e0*/  LEA R4, R106, R107, 0x1 ;  /* 0x0000006b6a047211 */ /* 0x000fe200078e08ff */
[C---:B------:R-:W-:Y:S01]  /*c8f0*/  IMAD.U32 R80, R108.reuse, 0x2, R5 ;  /* 0x000000026c507824 */ /* 0x040fe200078e0005 */
[C---:B------:R-:W-:Y:S01]  /*c900*/  LEA R40, R108.reuse, R7, 0x1 ;  /* 0x000000076c287211 */ /* 0x040fe200078e08ff */
[----:B------:R-:W-:Y:S01]  /*c910*/  IMAD.U32 R11, R108, 0x2, R11 ;  /* 0x000000026c0b7824 */ /* 0x000fe200078e000b */
[----:B------:R-:W-:Y:S01]  /*c920*/  LEA R24, R106, R9, 0x1 ;  /* 0x000000096a187211 */ /* 0x000fe200078e08ff */
[----:B------:R-:W-:-:S02]  /*c930*/  IMAD.U32 R21, R108, 0x2, R21 ;  /* 0x000000026c157824 */ /* 0x000fc400078e0015 */
[C---:B------:R-:W-:Y:S02]  /*c940*/  VIADD R9, R107.reuse, 0x1200 ;  /* 0x000012006b097836 */ /* 0x040fe40000000000 */
[----:B------:R-:W-:-:S03]  /*c950*/  VIADD R97, R107, 0x1b20 ;  /* 0x00001b206b617836 */ /* 0x000fc60000000000 */
[----:B------:R-:W-:Y:S01]  /*c960*/  LEA R9, R106, R9, 0x1 ;  /* 0x000000096a097211 */ /* 0x000fe200078e08ff */
[----:B--2---:R-:W-:-:S06]  /*c970*/  DEPBAR.LE SB0, 0x0 ;  /* 0x000080000000791a */ /* 0x004fcc0000000000 */
[----:B------:R-:W-:Y:S05]  /*c980*/  WARPSYNC.ALL ;  /* 0x0000000000007948 */ /* 0x000fea0003800000 */
[----:B------:R-:W-:Y:S01]  /*c990*/  BAR.SYNC.DEFER_BLOCKING 0x0 ;  /* 0x0000000000007b1d */ /* 0x000fe20000010000 */
[----:B------:R-:W-:-:S05]  /*c9a0*/  LEA R109, R106, R97, 0x1 ;  /* 0x000000616a6d7211 */ /* 0x000fca00078e08ff */
[----:B------:R-:W-:Y:S04]  /*c9b0*/  LDSM.16.M88.4 R4, [R4] ;  /* 0x000000000404783b */ /* 0x000fe80000000200 */
[----:B------:R-:W1:Y:S04]  /*c9c0*/  LDSM.16.M88.4 R80, [R80] ;  /* 0x000000005050783b */ /* 0x000e680000000200 */
[----:B------:R-:W2:Y:S04]  /*c9d0*/  LDSM.16.M88.4 R40, [R40] ;  /* 0x000000002828783b */ /* 0x000ea80000000200 */
[----:B------:R-:W3:Y:S04]  /*c9e0*/  LDSM.16.M88.4 R52, [R11] ;  /* 0x000000000b34783b */ /* 0x000ee80000000200 */
[----:B------:R-:W4:Y:S04]  /*c9f0*/  LDSM.16.M88.4 R44, [R21] ;  /* 0x00000000152c783b */ /* 0x000f280000000200 */
[----:B------:R-:W5:Y:S04]  /*ca00*/  LDSM.16.M88.4 R24, [R24] ;  /* 0x000000001818783b */ /* 0x000f680000000200 */
[----:B------:R-:W5:Y:S01]  /*ca10*/  LDSM.16.M88.4 R84, [R9] ;  /* 0x000000000954783b */ /* 0x000f620000000200 */
[C---:B-1----:R-:W-:Y:S08]  /*ca20*/  HMMA.16816.F16 R102, R4.reuse, R80, RZ ;  /* 0x000000500466723c */ /* 0x042ff000000008ff */
[C---:B------:R-:W-:Y:S08]  /*ca30*/  HMMA.16816.F16 R100, R4.reuse, R82, RZ ;  /* 0x000000520464723c */ /* 0x040ff000000008ff */
[C---:B--2---:R-:W-:Y:S08]  /*ca40*/  HMMA.16816.F16 R98, R4.reuse, R40, RZ ;  /* 0x000000280462723c */ /* 0x044ff000000008ff */
[C---:B------:R-:W-:Y:S08]  /*ca50*/  HMMA.16816.F16 R94, R4.reuse, R42, RZ ;  /* 0x0000002a045e723c */ /* 0x040ff000000008ff */
[C---:B---3--:R-:W-:Y:S08]  /*ca60*/  HMMA.16816.F16 R92, R4.reuse, R52, RZ ;  /* 0x00000034045c723c */ /* 0x048ff000000008ff */
[C---:B------:R-:W-:Y:S08]  /*ca70*/  HMMA.16816.F16 R22, R4.reuse, R54, RZ ;  /* 0x000000360416723c */ /* 0x040ff000000008ff */
[C---:B----4-:R-:W-:Y:S08]  /*ca80*/  HMMA.16816.F16 R32, R4.reuse, R44, RZ ;  /* 0x0000002c0420723c */ /* 0x050ff000000008ff */
[----:B------:R-:W-:Y:S01]  /*ca90*/  HMMA.16816.F16 R20, R4, R46, RZ ;  /* 0x0000002e0414723c */ /* 0x000fe200000008ff */
[----:B------:R-:W-:-:S05]  /*caa0*/  LOP3.LUT R7, R2, 0x3c0, RZ, 0xc0, !PT ;  /* 0x000003c002077812 */ /* 0x000fca00078ec0ff */
[----:B------:R-:W-:Y:S02]  /*cab0*/  IMAD R51, R7, 0x90, R0 ;  /* 0x0000009007337824 */ /* 0x000fe400078e0200 */
[C---:B-----5:R-:W-:Y:S02]  /*cac0*/  HMMA.16816.F16 R18, R24.reuse, R80, RZ ;  /* 0x000000501812723c */ /* 0x060fe400000008ff */
[C---:B------:R-:W-:Y:S01]  /*cad0*/  VIADD R37, R51.reuse, 0x4820 ;  /* 0x0000482033257836 */ /* 0x040fe20000000000 */
[C---:B------:R-:W-:Y:S01]  /*cae0*/  IADD3 R49, PT, PT, R51.reuse, 0x5a20, RZ ;  /* 0x00005a2033317810 */ /* 0x040fe20007ffe0ff */
[C---:B------:R-:W-:Y:S02]  /*caf0*/  VIADD R39, R51.reuse, 0x5120 ;  /* 0x0000512033277836 */ /* 0x040fe40000000000 */
[----:B------:R-:W-:Y:S01]  /*cb00*/  VIADD R51, R51, 0x6320 ;  /* 0x0000632033337836 */ /* 0x000fe20000000000 */
[C---:B------:R-:W-:Y:S01]  /*cb10*/  LEA R60, R108.reuse, R37, 0x1 ;  /* 0x000000256c3c7211 */ /* 0x040fe200078e08ff */
[----:B------:R-:W-:Y:S01]  /*cb20*/  HMMA.16816.F16 R12, R24, R82, RZ ;  /* 0x00000052180c723c */ /* 0x000fe200000008ff */
[C---:B------:R-:W-:Y:S01]  /*cb30*/  IMAD.U32 R56, R108.reuse, 0x2, R39 ;  /* 0x000000026c387824 */ /* 0x040fe200078e0027 */
[C---:B------:R-:W-:Y:S01]  /*cb40*/  LEA R49, R108.reuse, R49, 0x1 ;  /* 0x000000316c317211 */ /* 0x040fe200078e08ff */
[----:B------:R-:W-:-:S02]  /*cb50*/  IMAD.U32 R36, R108, 0x2, R51 ;  /* 0x000000026c247824 */ /* 0x000fc400078e0033 */
[----:B------:R-:W-:Y:S03]  /*cb60*/  LDSM.16.M88.4 R60, [R60] ;  /* 0x000000003c3c783b */ /* 0x000fe60000000200 */
[C---:B------:R-:W-:Y:S01]  /*cb70*/  HMMA.16816.F16 R10, R24.reuse, R40, RZ ;  /* 0x00000028180a723c */ /* 0x040fe200000008ff */
[----:B------:R-:W-:Y:S04]  /*cb80*/  LDSM.16.M88.4 R56, [R56] ;  /* 0x000000003838783b */ /* 0x000fe80000000200 */
[----:B------:R-:W-:Y:S03]  /*cb90*/  LDSM.16.M88.4 R48, [R49] ;  /* 0x000000003130783b */ /* 0x000fe60000000200 */
[C---:B------:R-:W-:Y:S01]  /*cba0*/  HMMA.16816.F16 R34, R24.reuse, R42, RZ ;  /* 0x0000002a1822723c */ /* 0x040fe200000008ff */
[----:B------:R-:W-:Y:S07]  /*cbb0*/  LDSM.16.M88.4 R36, [R36] ;  /* 0x000000002424783b */ /* 0x000fee0000000200 */
[C---:B------:R-:W-:Y:S08]  /*cbc0*/  HMMA.16816.F16 R4, R24.reuse, R52, RZ ;  /* 0x000000341804723c */ /* 0x040ff000000008ff */
[C---:B------:R-:W-:Y:S08]  /*cbd0*/  HMMA.16816.F16 R30, R24.reuse, R54, RZ ;  /* 0x00000036181e723c */ /* 0x040ff000000008ff */
[C---:B------:R-:W-:Y:S08]  /*cbe0*/  HMMA.16816.F16 R28, R24.reuse, R44, RZ ;  /* 0x0000002c181c723c */ /* 0x040ff000000008ff */
[----:B------:R-:W-:Y:S01]  /*cbf0*/  HMMA.16816.F16 R16, R24, R46, RZ ;  /* 0x0000002e1810723c */ /* 0x000fe200000008ff */
[C---:B------:R-:W-:Y:S01]  /*cc00*/  VIADD R25, R107.reuse, 0x1b00 ;  /* 0x00001b006b197836 */ /* 0x040fe20000000000 */
[----:B------:R-:W-:-:S04]  /*cc10*/  IADD3 R27, PT, PT, R107, 0x20, RZ ;  /* 0x000000206b1b7810 */ /* 0x000fc80007ffe0ff */
[C---:B------:R-:W-:Y:S01]  /*cc20*/  LEA R76, R106.reuse, R25, 0x1 ;  /* 0x000000196a4c7211 */ /* 0x040fe200078e08ff */
[C---:B------:R-:W-:Y:S01]  /*cc30*/  VIADD R25, R107.reuse, 0x920 ;  /* 0x000009206b197836 */ /* 0x040fe20000000000 */
[C---:B------:R-:W-:Y:S01]  /*cc40*/  LEA R72, R106.reuse, R27, 0x1 ;  /* 0x0000001b6a487211 */ /* 0x040fe200078e08ff */
[C---:B------:R-:W-:Y:S03]  /*cc50*/  HMMA.16816.F16 R14, R84.reuse, R80, RZ ;  /* 0x00000050540e723c */ /* 0x040fe600000008ff */
[C---:B------:R-:W-:Y:S01]  /*cc60*/  LEA R68, R106.reuse, R25, 0x1 ;  /* 0x000000196a447211 */ /* 0x040fe200078e08ff */
[----:B------:R-:W-:Y:S01]  /*cc70*/  VIADD R25, R107, 0x1220 ;  /* 0x000012206b197836 */ /* 0x000fe20000000000 */
[----:B------:R-:W1:Y:S03]  /*cc80*/  LDSM.16.M88.4 R76, [R76] ;  /* 0x000000004c4c783b */ /* 0x000e660000000200 */
[C---:B------:R-:W-:Y:S01]  /*cc90*/  HMMA.16816.F16 R8, R84.reuse, R82, RZ ;  /* 0x000000525408723c */ /* 0x040fe200000008ff */
[----:B------:R-:W-:Y:S01]  /*cca0*/  LEA R64, R106, R25, 0x1 ;  /* 0x000000196a407211 */ /* 0x000fe200078e08ff */
[----:B------:R-:W2:Y:S04]  /*ccb0*/  LDSM.16.M88.4 R72, [R72] ;  /* 0x000000004848783b */ /* 0x000ea80000000200 */
[----:B------:R-:W-:Y:S02]  /*ccc0*/  LDSM.16.M88.4 R68, [R68] ;  /* 0x000000004444783b */ /* 0x000fe40000000200 */
[C---:B------:R-:W-:Y:S02]  /*ccd0*/  HMMA.16816.F16 R6, R84.reuse, R40, RZ ;  /* 0x000000285406723c */ /* 0x040fe400000008ff */
[----:B------:R-:W3:Y:S06]  /*cce0*/  LDSM.16.M88.4 R64, [R64] ;  /* 0x000000004040783b */ /* 0x000eec0000000200 */
[C---:B------:R-:W-:Y:S08]  /*ccf0*/  HMMA.16816.F16 R90, R84.reuse, R42, RZ ;  /* 0x0000002a545a723c */ /* 0x040ff000000008ff */
[C---:B------:R-:W-:Y:S08]  /*cd00*/  HMMA.16816.F16 R88, R84.reuse, R52, RZ ;  /* 0x000000345458723c */ /* 0x040ff000000008ff */
[C---:B------:R-:W-:Y:S08]  /*cd10*/  HMMA.16816.F16 R26, R84.reuse, R54, RZ ;  /* 0x00000036541a723c */ /* 0x040ff000000008ff */
[C---:B------:R-:W-:Y:S08]  /*cd20*/  HMMA.16816.F16 R24, R84.reuse, R44, RZ ;  /* 0x0000002c5418723c */ /* 0x040ff000000008ff */
[----:B------:R-:W-:Y:S01]  /*cd30*/  HMMA.16816.F16 R96, R84, R46, RZ ;  /* 0x0000002e5460723c */ /* 0x000fe200000008ff */
[----:B------:R-:W4:Y:S07]  /*cd40*/  LDSM.16.M88.4 R84, [R109] ;  /* 0x000000006d54783b */ /* 0x000f2e0000000200 */
[C---:B-1----:R-:W-:Y:S08]  /*cd50*/  HMMA.16816.F16 R40, R76.reuse, R40, RZ ;  /* 0x000000284c28723c */ /* 0x042ff000000008ff */
[C---:B------:R-:W-:Y:S08]  /*cd60*/  HMMA.16816.F16 R42, R76.reuse, R42, RZ ;  /* 0x0000002a4c2a723c */ /* 0x040ff000000008ff */
[C---:B------:R-:W-:Y:S08]  /*cd70*/  HMMA.16816.F16 R52, R76.reuse, R52, RZ ;  /* 0x000000344c34723c */ /* 0x040ff000000008ff */
[C---:B------:R-:W-:Y:S08]  /*cd80*/  HMMA.16816.F16 R80, R76.reuse, R80, RZ ;  /* 0x000000504c50723c */ /* 0x040ff000000008ff */
[C---:B------:R-:W-:Y:S08]  /*cd90*/  HMMA.16816.F16 R82, R76.reuse, R82, RZ ;  /* 0x000000524c52723c */ /* 0x040ff000000008ff */
[C---:B------:R-:W-:Y:S08]  /*cda0*/  HMMA.16816.F16 R54, R76.reuse, R54, RZ ;  /* 0x000000364c36723c */ /* 0x040ff000000008ff */
[C---:B------:R-:W-:Y:S08]  /*cdb0*/  HMMA.16816.F16 R44, R76.reuse, R44, RZ ;  /* 0x0000002c4c2c723c */ /* 0x040ff000000008ff */
[----:B------:R-:W-:Y:S08]  /*cdc0*/  HMMA.16816.F16 R46, R76, R46, RZ ;  /* 0x0000002e4c2e723c */ /* 0x000ff000000008ff */
[C---:B--2---:R-:W-:Y:S08]  /*cdd0*/  HMMA.16816.F16 R78, R72.reuse, R60, R102 ;  /* 0x0000003c484e723c */ /* 0x044ff00000000866 */
[C---:B------:R-:W-:Y:S08]  /*cde0*/  HMMA.16816.F16 R76, R72.reuse, R62, R100 ;  /* 0x0000003e484c723c */ /* 0x040ff00000000864 */
[C---:B------:R-:W-:Y:S08]  /*cdf0*/  HMMA.16816.F16 R98, R72.reuse, R56, R98 ;  /* 0x000000384862723c */ /* 0x040ff00000000862 */
[C---:B------:R-:W-:Y:S08]  /*ce00*/  HMMA.16816.F16 R94, R72.reuse, R58, R94 ;  /* 0x0000003a485e723c */ /* 0x040ff0000000085e */
[C---:B------:R-:W-:Y:S08]  /*ce10*/  HMMA.16816.F16 R92, R72.reuse, R48, R92 ;  /* 0x00000030485c723c */ /* 0x040ff0000000085c */
[C---:B------:R-:W-:Y:S08]  /*ce20*/  HMMA.16816.F16 R22, R72.reuse, R50, R22 ;  /* 0x000000324816723c */ /* 0x040ff00000000816 */
[C---:B------:R-:W-:Y:S08]  /*ce30*/  HMMA.16816.F16 R32, R72.reuse, R36, R32 ;  /* 0x000000244820723c */ /* 0x040ff00000000820 */
[----:B------:R-:W-:Y:S08]  /*ce40*/  HMMA.16816.F16 R20, R72, R38, R20 ;  /* 0x000000264814723c */ /* 0x000ff00000000814 */
[----:B---3--:R-:W-:Y:S01]  /*ce50*/  HMMA.16816.F16 R74, R64, R36, R24 ;  /* 0x00000024404a723c */ /* 0x008fe20000000818 */
[----:B------:R-:W-:-:S07]  /*ce60*/  LOP3.LUT R25, R2, 0x3c0, RZ, 0xc0, !PT ;  /* 0x000003c002197812 */ /* 0x000fce00078ec0ff */
[C---:B------:R-:W-:Y:S08]  /*ce70*/  HMMA.16816.F16 R14, R64.reuse, R60, R14 ;  /* 0x0000003c400e723c */ /* 0x040ff0000000080e */
[C---:B------:R-:W-:Y:S08]  /*ce80*/  HMMA.16816.F16 R8, R64.reuse, R62, R8 ;  /* 0x0000003e4008723c */ /* 0x040ff00000000808 */
[C---:B------:R-:W-:Y:S08]  /*ce90*/  HMMA.16816.F16 R6, R64.reuse, R56, R6 ;  /* 0x000000384006723c */ /* 0x040ff00000000806 */
[C---:B------:R-:W-:Y:S08]  /*cea0*/  HMMA.16816.F16 R90, R64.reuse, R58, R90 ;  /* 0x0000003a405a723c */ /* 0x040ff0000000085a */
[C---:B------:R-:W-:Y:S08]  /*ceb0*/  HMMA.16816.F16 R88, R64.reuse, R48, R88 ;  /* 0x000000304058723c */ /* 0x040ff00000000858 */
[C---:B------:R-:W-:Y:S08]  /*cec0*/  HMMA.16816.F16 R72, R64.reuse, R50, R26 ;  /* 0x000000324048723c */ /* 0x040ff0000000081a */
[----:B------:R-:W-:Y:S01]  /*ced0*/  HMMA.16816.F16 R96, R64, R38, R96 ;  /* 0x000000264060723c */ /* 0x000fe20000000860 */
[----:B------:R-:W-:-:S02]  /*cee0*/  IMAD R65, R25, 0x90, R0 ;  /* 0x0000009019417824 */ /* 0x000fc400078e0200 */
[----:B------:R-:W-:-:S03]  /*cef0*/  VIADD R25, R107, 0x40 ;  /* 0x000000406b197836 */ /* 0x000fc60000000000 */
[C---:B------:R-:W-:Y:S02]  /*cf00*/  IADD3 R27, PT, PT, R65.reuse, 0x4840, RZ ;  /* 0x00004840411b7810 */ /* 0x040fe40007ffe0ff */
[----:B------:R-:W-:Y:S08]  /*cf10*/  HMMA.16816.F16 R4, R68, R48, R4 ;  /* 0x000000304404723c */ /* 0x000ff00000000804 */
[----:B----4-:R-:W-:Y:S01]  /*cf20*/  HMMA.16816.F16 R100, R84, R56, R40 ;  /* 0x000000385464723c */ /* 0x010fe20000000828 */
[----:B------:R-:W-:-:S04]  /*cf30*/  VIADD R41, R65, 0x5140 ;  /* 0x0000514041297836 */ /* 0x000fc80000000000 */
[----:B------:R-:W-:-:S03]  /*cf40*/  IMAD.U32 R41, R108, 0x2, R41 ;  /* 0x000000026c297824 */ /* 0x000fc600078e0029 */
[----:B------:R-:W-:Y:S01]  /*cf50*/  HMMA.16816.F16 R102, R84, R58, R42 ;  /* 0x0000003a5466723c */ /* 0x000fe2000000082a */
[C---:B------:R-:W-:Y:S01]  /*cf60*/  IADD3 R43, PT, PT, R65.reuse, 0x5a40, RZ ;  /* 0x00005a40412b7810 */ /* 0x040fe20007ffe0ff */
[----:B------:R-:W-:-:S03]  /*cf70*/  VIADD R65, R65, 0x6340 ;  /* 0x0000634041417836 */ /* 0x000fc60000000000 */
[C---:B------:R-:W-:Y:S01]  /*cf80*/  LEA R24, R108.reuse, R43, 0x1 ;  /* 0x0000002b6c187211 */ /* 0x040fe200078e08ff */
[----:B------:R-:W-:Y:S01]  /*cf90*/  IMAD.U32 R65, R108, 0x2, R65 ;  /* 0x000000026c417824 */ /* 0x000fe200078e0041 */
[----:B------:R-:W-:Y:S01]  /*cfa0*/  LDSM.16.M88.4 R40, [R41] ;  /* 0x000000002928783b */ /* 0x000fe20000000200 */
[----:B------:R-:W-:Y:S01]  /*cfb0*/  HMMA.16816.F16 R52, R84, R48, R52 ;  /* 0x000000305434723c */ /* 0x000fe20000000834 */
[----:B------:R-:W-:-:S03]  /*cfc0*/  VIADD R49, R107, 0x1240 ;  /* 0x000012406b317836 */ /* 0x000fc60000000000 */
[----:B------:R-:W-:Y:S02]  /*cfd0*/  LDSM.16.M88.4 R64, [R65] ;  /* 0x000000004140783b */ /* 0x000fe40000000200 */
[C---:B------:R-:W-:Y:S02]  /*cfe0*/  LEA R49, R106.reuse, R49, 0x1 ;  /* 0x000000316a317211 */ /* 0x040fe400078e08ff */
[-C--:B------:R-:W-:Y:S08]  /*cff0*/  HMMA.16816.F16 R18, R68, R60.reuse, R18 ;  /* 0x0000003c4412723c */ /* 0x080ff00000000812 */
[----:B------:R-:W-:Y:S01]  /*d000*/  HMMA.16816.F16 R80, R84, R60, R80 ;  /* 0x0000003c5450723c */ /* 0x000fe20000000850 */
[----:B------:R-:W-:-:S02]  /*d010*/  LEA R60, R106, R25, 0x1 ;  /* 0x000000196a3c7211 */ /* 0x000fc400078e08ff */
[----:B------:R-:W-:-:S05]  /*d020*/  IADD3 R25, PT, PT, R107, 0x940, RZ ;  /* 0x000009406b197810 */ /* 0x000fca0007ffe0ff */
[----:B------:R-:W-:Y:S01]  /*d030*/  HMMA.16816.F16 R10, R68, R56, R10 ;  /* 0x00000038440a723c */ /* 0x000fe2000000080a */
[----:B------:R-:W-:-:S07]  /*d040*/  IMAD.U32 R56, R108, 0x2, R27 ;  /* 0x000000026c387824 */ /* 0x000fce00078e001b */
[C---:B------:R-:W-:Y:S08]  /*d050*/  HMMA.16816.F16 R12, R68.reuse, R62, R12 ;  /* 0x0000003e440c723c */ /* 0x040ff0000000080c */
[C---:B------:R-:W-:Y:S01]  /*d060*/  HMMA.16816.F16 R34, R68.reuse, R58, R34 ;  /* 0x0000003a4422723c */ /* 0x040fe20000000822 */
[----:B------:R-:W-:Y:S07]  /*d070*/  LDSM.16.M88.4 R56, [R56] ;  /* 0x000000003838783b */ /* 0x000fee0000000200 */
[C---:B------:R-:W-:Y:S08]  /*d080*/  HMMA.16816.F16 R30, R68.reuse, R50, R30 ;  /* 0x00000032441e723c */ /* 0x040ff0000000081e */
[C---:B------:R-:W-:Y:S08]  /*d090*/  HMMA.16816.F16 R28, R68.reuse, R36, R28 ;  /* 0x00000024441c723c */ /* 0x040ff0000000081c */
[----:B------:R-:W-:Y:S01]  /*d0a0*/  HMMA.16816.F16 R16, R68, R38, R16 ;  /* 0x000000264410723c */ /* 0x000fe20000000810 */
[----:B------:R-:W-:-:S02]  /*d0b0*/  LEA R68, R106, R25, 0x1 ;  /* 0x000000196a447211 */ /* 0x000fc400078e08ff */
[----:B------:R-:W-:Y:S04]  /*d0c0*/  LDSM.16.M88.4 R24, [R24] ;  /* 0x000000001818783b */ /* 0x000fe80000000200 */
[----:B------:R-:W1:Y:S01]  /*d0d0*/  LDSM.16.M88.4 R68, [R68] ;  /* 0x000000004444783b */ /* 0x000e620000000200 */
[----:B------:R-:W-:Y:S01]  /*d0e0*/  HMMA.16816.F16 R44, R84, R36, R44 ;  /* 0x00000024542c723c */ /* 0x000fe2000000082c */
[----:B------:R-:W-:-:S05]  /*d0f0*/  VIADD R37, R107, 0x1b40 ;  /* 0x00001b406b257836 */ /* 0x000fca0000000000 */
[----:B------:R-:W-:Y:S02]  /*d100*/  LEA R37, R106, R37, 0x1 ;  /* 0x000000256a257211 */ /* 0x000fe400078e08ff */
[C---:B------:R-:W-:Y:S01]  /*d110*/  HMMA.16816.F16 R54, R84.reuse, R50, R54 ;  /* 0x000000325436723c */ /* 0x040fe20000000836 */
[----:B------:R-:W2:Y:S07]  /*d120*/  LDSM.16.M88.4 R48, [R49] ;  /* 0x000000003130783b */ /* 0x000eae0000000200 */
[C---:B------:R-:W-:Y:S01]  /*d130*/  HMMA.16816.F16 R82, R84.reuse, R62, R82 ;  /* 0x0000003e5452723c */ /* 0x040fe20000000852 */
[----:B------:R-:W3:Y:S07]  /*d140*/  LDSM.16.M88.4 R60, [R60] ;  /* 0x000000003c3c783b */ /* 0x000eee0000000200 */
[----:B------:R-:W-:Y:S01]  /*d150*/  HMMA.16816.F16 R46, R84, R38, R46 ;  /* 0x00000026542e723c */ /* 0x000fe2000000082e */
[----:B------:R-:W4:Y:S07]  /*d160*/  LDSM.16.M88.4 R36, [R37] ;  /* 0x000000002524783b */ /* 0x000f2e0000000200 */
[C---:B-1----:R-:W-:Y:S08]  /*d170*/  HMMA.16816.F16 R18, R68.reuse, R56, R18 ;  /* 0x000000384412723c */ /* 0x042ff00000000812 */
[----:B------:R-:W-:Y:S08]  /*d180*/  HMMA.16816.F16 R12, R68, R58, R12 ;  /* 0x0000003a440c723c */ /* 0x000ff0000000080c */
[C---:B--2---:R-:W-:Y:S08]  /*d190*/  HMMA.16816.F16 R14, R48.reuse, R56, R14 ;  /* 0x00000038300e723c */ /* 0x044ff0000000080e */
[C---:B------:R-:W-:Y:S08]  /*d1a0*/  HMMA.16816.F16 R8, R48.reuse, R58, R8 ;  /* 0x0000003a3008723c */ /* 0x040ff00000000808 */
[C---:B------:R-:W-:Y:S08]  /*d1b0*/  HMMA.16816.F16 R6, R48.reuse, R40, R6 ;  /* 0x000000283006723c */ /* 0x040ff00000000806 */
[C---:B------:R-:W-:Y:S08]  /*d1c0*/  HMMA.16816.F16 R90, R48.reuse, R42, R90 ;  /* 0x0000002a305a723c */ /* 0x040ff0000000085a */
[C---:B------:R-:W-:Y:S08]  /*d1d0*/  HMMA.16816.F16 R88, R48.reuse, R24, R88 ;  /* 0x000000183058723c */ /* 0x040ff00000000858 */
[C---:B------:R-:W-:Y:S08]  /*d1e0*/  HMMA.16816.F16 R84, R48.reuse, R26, R72 ;  /* 0x0000001a3054723c */ /* 0x040ff00000000848 */
[C---:B------:R-:W-:Y:S08]  /*d1f0*/  HMMA.16816.F16 R86, R48.reuse, R64, R74 ;  /* 0x000000403056723c */ /* 0x040ff0000000084a */
[----:B------:R-:W-:Y:S01]  /*d200*/  HMMA.16816.F16 R96, R48, R66, R96 ;  /* 0x000000423060723c */ /* 0x000fe20000000860 */
[----:B------:R-:W-:-:S07]  /*d210*/  LOP3.LUT R49, R2, 0x3c0, RZ, 0xc0, !PT ;  /* 0x000003c002317812 */ /* 0x000fce00078ec0ff */
[C---:B------:R-:W-:Y:S08]  /*d220*/  HMMA.16816.F16 R10, R68.reuse, R40, R10 ;  /* 0x00000028440a723c */ /* 0x040ff0000000080a */
[C---:B------:R-:W-:Y:S08]  /*d230*/  HMMA.16816.F16 R34, R68.reuse, R42, R34 ;  /* 0x0000002a4422723c */ /* 0x040ff00000000822 */
[C---:B------:R-:W-:Y:S08]  /*d240*/  HMMA.16816.F16 R4, R68.reuse, R24, R4 ;  /* 0x000000184404723c */ /* 0x040ff00000000804 */
[C---:B------:R-:W-:Y:S08]  /*d250*/  HMMA.16816.F16 R30, R68.reuse, R26, R30 ;  /* 0x0000001a441e723c */ /* 0x040ff0000000081e */
[C---:B------:R-:W-:Y:S08]  /*d260*/  HMMA.16816.F16 R28, R68.reuse, R64, R28 ;  /* 0x00000040441c723c */ /* 0x040ff0000000081c */
[----:B------:R-:W-:Y:S01]  /*d270*/  HMMA.16816.F16 R16, R68, R66, R16 ;  /* 0x000000424410723c */ /* 0x000fe20000000810 */
[----:B------:R-:W-:-:S02]  /*d280*/  IMAD R68, R49, 0x90, R0 ;  /* 0x0000009031447824 */ /* 0x000fc400078e0200 */
[----:B------:R-:W-:Y:S02]  /*d290*/  VIADD R49, R107, 0x60 ;  /* 0x000000606b317836 */ /* 0x000fe40000000000 */
[C---:B------:R-:W-:Y:S01]  /*d2a0*/  VIADD R69, R68.reuse, 0x5a60 ;  /* 0x00005a6044457836 */ /* 0x040fe20000000000 */
[----:B------:R-:W-:Y:S02]  /*d2b0*/  IADD3 R51, PT, PT, R68, 0x4860, RZ ;  /* 0x0000486044337810 */ /* 0x000fe40007ffe0ff */
[----:B---3--:R-:W-:Y:S02]  /*d2c0*/  HMMA.16816.F16 R78, R60, R56, R78 ;  /* 0x000000383c4e723c */ /* 0x008fe4000000084e */
[C---:B------:R-:W-:Y:S02]  /*d2d0*/  LEA R51, R108.reuse, R51, 0x1 ;  /* 0x000000336c337211 */ /* 0x040fe400078e08ff */
[----:B------:R-:W-:-:S04]  /*d2e0*/  LEA R69, R108, R69, 0x1 ;  /* 0x000000456c457211 */ /* 0x000fc800078e08ff */
[C---:B------:R-:W-:Y:S08]  /*d2f0*/  HMMA.16816.F16 R76, R60.reuse, R58, R76 ;  /* 0x0000003a3c4c723c */ /* 0x040ff0000000084c */
[C---:B------:R-:W-:Y:S08]  /*d300*/  HMMA.16816.F16 R98, R60.reuse, R40, R98 ;  /* 0x000000283c62723c */ /* 0x040ff00000000862 */
[C---:B------:R-:W-:Y:S08]  /*d310*/  HMMA.16816.F16 R94, R60.reuse, R42, R94 ;  /* 0x0000002a3c5e723c */ /* 0x040ff0000000085e */
[C---:B------:R-:W-:Y:S08]  /*d320*/  HMMA.16816.F16 R92, R60.reuse, R24, R92 ;  /* 0x000000183c5c723c */ /* 0x040ff0000000085c */
[C---:B------:R-:W-:Y:S08]  /*d330*/  HMMA.16816.F16 R22, R60.reuse, R26, R22 ;  /* 0x0000001a3c16723c */ /* 0x040ff00000000816 */
[C---:B------:R-:W-:Y:S08]  /*d340*/  HMMA.16816.F16 R32, R60.reuse, R64, R32 ;  /* 0x000000403c20723c */ /* 0x040ff00000000820 */
[----:B------:R-:W-:Y:S01]  /*d350*/  HMMA.16816.F16 R20, R60, R66, R20 ;  /* 0x000000423c14723c */ /* 0x000fe20000000814 */
[----:B------:R-:W-:-:S05]  /*d360*/  VIADD R61, R68, 0x5160 ;  /* 0x00005160443d7836 */ /* 0x000fca0000000000 */
[----:B------:R-:W-:Y:S02]  /*d370*/  LEA R61, R108, R61, 0x1 ;  /* 0x0000003d6c3d7211 */ /* 0x000fe400078e08ff */
[C---:B----4-:R-:W-:Y:S01]  /*d380*/  HMMA.16816.F16 R102, R36.reuse, R42, R102 ;  /* 0x0000002a2466723c */ /* 0x050fe20000000866 */
[----:B------:R-:W-:Y:S02]  /*d390*/  IADD3 R43, PT, PT, R68, 0x6360, RZ ;  /* 0x00006360442b7810 */ /* 0x000fe40007ffe0ff */
[----:B------:R-:W-:Y:S03]  /*d3a0*/  LDSM.16.M88.4 R68, [R69] ;  /* 0x000000004544783b */ /* 0x000fe60000000200 */
[----:B------:R-:W-:Y:S01]  /*d3b0*/  IMAD.U32 R43, R108, 0x2, R43 ;  /* 0x000000026c2b7824 */ /* 0x000fe200078e002b */
[----:B------:R-:W-:Y:S01]  /*d3c0*/  LDSM.16.M88.4 R60, [R61] ;  /* 0x000000003d3c783b */ /* 0x000fe20000000200 */
[----:B------:R-:W-:Y:S01]  /*d3d0*/  HMMA.16816.F16 R80, R36, R56, R80 ;  /* 0x000000382450723c */ /* 0x000fe20000000850 */
[----:B------:R-:W-:-:S02]  /*d3e0*/  IMAD.U32 R56, R106, 0x2, R49 ;  /* 0x000000026a387824 */ /* 0x000fc400078e0031 */
[----:B------:R-:W-:Y:S05]  /*d3f0*/  LDSM.16.M88.4 R48, [R51] ;  /* 0x000000003330783b */ /* 0x000fea0000000200 */
[----:B------:R-:W-:Y:S01]  /*d400*/  HMMA.16816.F16 R100, R36, R40, R100 ;  /* 0x000000282464723c */ /* 0x000fe20000000864 */
[----:B------:R-:W-:-:S05]  /*d410*/  VIADD R41, R107, 0x960 ;  /* 0x000009606b297836 */ /* 0x000fca0000000000 */
[----:B------:R-:W-:Y:S02]  /*d420*/  LEA R72, R106, R41, 0x1 ;  /* 0x000000296a487211 */ /* 0x000fe400078e08ff */
[C---:B------:R-:W-:Y:S01]  /*d430*/  HMMA.16816.F16 R82, R36.reuse, R58, R82 ;  /* 0x0000003a2452723c */ /* 0x040fe20000000852 */
[----:B------:R-:W1:Y:S04]  /*d440*/  LDSM.16.M88.4 R56, [R56] ;  /* 0x000000003838783b */ /* 0x000e680000000200 */
[----:B------:R-:W2:Y:S03]  /*d450*/  LDSM.16.M88.4 R40, [R43] ;  /* 0x000000002b28783b */ /* 0x000ea60000000200 */
[----:B------:R-:W-:Y:S01]  /*d460*/  HMMA.16816.F16 R52, R36, R24, R52 ;  /* 0x000000182434723c */ /* 0x000fe20000000834 */
[C---:B------:R-:W-:Y:S01]  /*d470*/  VIADD R25, R107.reuse, 0x1260 ;  /* 0x000012606b197836 */ /* 0x040fe20000000000 */
[----:B------:R-:W3:Y:S01]  /*d480*/  LDSM.16.M88.4 R72, [R72] ;  /* 0x000000004848783b */ /* 0x000ee20000000200 */
[----:B------:R-:W-:-:S03]  /*d490*/  VIADD R107, R107, 0x1b60 ;  /* 0x00001b606b6b7836 */ /* 0x000fc60000000000 */
[C---:B------:R-:W-:Y:S02]  /*d4a0*/  LEA R25, R106.reuse, R25, 0x1 ;  /* 0x000000196a197211 */ /* 0x040fe400078e08ff */
[C---:B------:R-:W-:Y:S04]  /*d4b0*/  HMMA.16816.F16 R54, R36.reuse, R26, R54 ;  /* 0x0000001a2436723c */ /* 0x040fe80000000836 */
[----:B------:R-:W4:Y:S04]  /*d4c0*/  LDSM.16.M88.4 R24, [R25] ;  /* 0x000000001918783b */ /* 0x000f280000000200 */
[C---:B------:R-:W-:Y:S08]  /*d4d0*/  HMMA.16816.F16 R44, R36.reuse, R64, R44 ;  /* 0x00000040242c723c */ /* 0x040ff0000000082c */
[----:B------:R-:W-:Y:S01]  /*d4e0*/  HMMA.16816.F16 R46, R36, R66, R46 ;  /* 0x00000042242e723c */ /* 0x000fe2000000082e */
[----:B------:R-:W-:-:S06]  /*d4f0*/  LEA R36, R106, R107, 0x1 ;  /* 0x0000006b6a247211 */ /* 0x000fcc00078e08ff */
[----:B------:R-:W5:Y:S01]  /*d500*/  LDSM.16.M88.4 R36, [R36] ;  /* 0x000000002424783b */ /* 0x000f620000000200 */
[C---:B-1----:R-:W-:Y:S08]  /*d510*/  HMMA.16816.F16 R78, R56.reuse, R48, R78 ;  /* 0x00000030384e723c */ /* 0x042ff0000000084e */
[C---:B------:R-:W-:Y:S08]  /*d520*/  HMMA.16816.F16 R76, R56.reuse, R50, R76 ;  /* 0x00000032384c723c */ /* 0x040ff0000000084c */
[C---:B------:R-:W-:Y:S03]  /*d530*/  HMMA.16816.F16 R98, R56.reuse, R60, R98 ;  /* 0x0000003c3862723c */ /* 0x040fe60000000862 */
[----:B------:R-:W1:Y:S04]  /*d540*/  MOVM.16.MT88 R78, R78 ;  /* 0x000000004e4e723a */ /* 0x000e680000000000 */
[----:B------:R-:W1:Y:S01]  /*d550*/  MOVM.16.MT88 R79, R79 ;  /* 0x000000004f4f723a */ /* 0x000e620000000000 */
[C---:B------:R-:W-:Y:S03]  /*d560*/  HMMA.16816.F16 R94, R56.reuse, R62, R94 ;  /* 0x0000003e385e723c */ /* 0x040fe6000000085e */
[----:B------:R-:W1:Y:S04]  /*d570*/  MOVM.16.MT88 R76, R76 ;  /* 0x000000004c4c723a */ /* 0x000e680000000000 */
[----:B------:R-:W1:Y:S01]  /*d580*/  MOVM.16.MT88 R77, R77 ;  /* 0x000000004d4d723a */ /* 0x000e620000000000 */
[C---:B------:R-:W-:Y:S03]  /*d590*/  HMMA.16816.F16 R92, R56.reuse, R68, R92 ;  /* 0x00000044385c723c */ /* 0x040fe6000000085c */
[----:B------:R-:W-:Y:S05]  /*d5a0*/  MOVM.16.MT88 R99, R99 ;  /* 0x000000006363723a */ /* 0x000fea0000000000 */
[C---:B------:R-:W-:Y:S03]  /*d5b0*/  HMMA.16816.F16 R22, R56.reuse, R70, R22 ;  /* 0x000000463816723c */ /* 0x040fe60000000816 */
[----:B------:R-:W-:Y:S05]  /*d5c0*/  MOVM.16.MT88 R95, R95 ;  /* 0x000000005f5f723a */ /* 0x000fea0000000000 */
[C---:B--2---:R-:W-:Y:S03]  /*d5d0*/  HMMA.16816.F16 R32, R56.reuse, R40, R32 ;  /* 0x000000283820723c */ /* 0x044fe60000000820 */
[----:B------:R-:W-:Y:S05]  /*d5e0*/  MOVM.16.MT88 R93, R93 ;  /* 0x000000005d5d723a */ /* 0x000fea0000000000 */
[----:B------:R-:W-:Y:S01]  /*d5f0*/  HMMA.16816.F16 R20, R56, R42, R20 ;  /* 0x0000002a3814723c */ /* 0x000fe20000000814 */
[----:B------:R-:W2:Y:S01]  /*d600*/  S2R R56, SR_TID.X ;  /* 0x0000000000387919 */ /* 0x000ea20000002100 */
[----:B------:R-:W5:Y:S06]  /*d610*/  S2R R57, SR_LANEID ;  /* 0x0000000000397919 */ /* 0x000f6c0000000000 */
[-C--:B---3--:R-:W-:Y:S01]  /*d620*/  HMMA.16816.F16 R18, R72, R48.reuse, R18 ;  /* 0x000000304812723c */ /* 0x088fe20000000812 */
[----:B------:R-:W-:Y:S04]  /*d630*/  MOVM.16.MT88 R23, R23 ;  /* 0x000000001717723a */ /* 0x000fe80000000000 */
[----:B------:R-:W-:Y:S03]  /*d640*/  MOVM.16.MT88 R33, R33 ;  /* 0x000000002121723a */ /* 0x000fe60000000000 */
[C---:B----4-:R-:W-:Y:S03]  /*d650*/  HMMA.16816.F16 R14, R24.reuse, R48, R14 ;  /* 0x00000030180e723c */ /* 0x050fe6000000080e */
[----:B------:R-:W-:Y:S05]  /*d660*/  MOVM.16.MT88 R21, R21 ;  /* 0x000000001515723a */ /* 0x000fea0000000000 */
[C---:B------:R-:W-:Y:S08]  /*d670*/  HMMA.16816.F16 R8, R24.reuse, R50, R8 ;  /* 0x000000321808723c */ /* 0x040ff00000000808 */
[----:B------:R-:W-:Y:S01]  /*d680*/  HMMA.16816.F16 R6, R24, R60, R6 ;  /* 0x0000003c1806723c */ /* 0x000fe20000000806 */
[----:B--2---:R-:W-:-:S07]  /*d690*/  SHF.L.U32 R56, R56, 0x3, RZ ;  /* 0x0000000338387819 */ /* 0x004fce00000006ff */
[C---:B------:R-:W-:Y:S03]  /*d6a0*/  HMMA.16816.F16 R90, R24.reuse, R62, R90 ;  /* 0x0000003e185a723c */ /* 0x040fe6000000085a */
[----:B------:R-:W-:Y:S05]  /*d6b0*/  MOVM.16.MT88 R58, R9 ;  /* 0x00000000093a723a */ /* 0x000fea0000000000 */
[C---:B------:R-:W-:Y:S03]  /*d6c0*/  HMMA.16816.F16 R88, R24.reuse, R68, R88 ;  /* 0x000000441858723c */ /* 0x040fe60000000858 */
[----:B------:R-:W-:Y:S05]  /*d6d0*/  MOVM.16.MT88 R7, R7 ;  /* 0x000000000707723a */ /* 0x000fea0000000000 */
[C---:B------:R-:W-:Y:S03]  /*d6e0*/  HMMA.16816.F16 R84, R24.reuse, R70, R84 ;  /* 0x000000461854723c */ /* 0x040fe60000000854 */
[----:B------:R-:W-:Y:S05]  /*d6f0*/  MOVM.16.MT88 R91, R91 ;  /* 0x000000005b5b723a */ /* 0x000fea0000000000 */
[C---:B------:R-:W-:Y:S03]  /*d700*/  HMMA.16816.F16 R86, R24.reuse, R40, R86 ;  /* 0x000000281856723c */ /* 0x040fe60000000856 */
[----:B------:R-:W-:Y:S05]  /*d710*/  MOVM.16.MT88 R89, R89 ;  /* 0x000000005959723a */ /* 0x000fea0000000000 */
[----:B------:R-:W-:Y:S01]  /*d720*/  HMMA.16816.F16 R96, R24, R42, R96 ;  /* 0x0000002a1860723c */ /* 0x000fe20000000860 */
[----:B------:R-:W-:Y:S01]  /*d730*/  IMAD.SHL.U32 R24, R2, 0x4, RZ ;  /* 0x0000000402187824 */ /* 0x000fe200078e00ff */
[----:B-----5:R-:W-:Y:S01]  /*d740*/  SHF.R.U32.HI R26, RZ, 0x2, R57 ;  /* 0x00000002ff1a7819 */ /* 0x020fe20000011639 */
[----:B------:R-:W-:Y:S01]  /*d750*/  MOVM.16.MT88 R85, R85 ;  /* 0x000000005555723a */ /* 0x000fe20000000000 */
[----:B------:R-:W-:-:S02]  /*d760*/  LOP3.LUT R57, R57, 0x3, RZ, 0xc0, !PT ;  /* 0x0000000339397812 */ /* 0x000fc400078ec0ff */
[----:B------:R-:W-:Y:S02]  /*d770*/  LOP3.LUT R25, R24, 0x80, RZ, 0xc0, !PT ;  /* 0x0000008018197812 */ /* 0x000fe400078ec0ff */
[----:B------:R-:W-:Y:S01]  /*d780*/  HMMA.16816.F16 R12, R72, R50, R12 ;  /* 0x00000032480c723c */ /* 0x000fe2000000080c */
[----:B------:R-:W-:Y:S02]  /*d790*/  LOP3.LUT R24, R56, 0x78, RZ, 0xc0, !PT ;  /* 0x0000007838187812 */ /* 0x000fe400078ec0ff */
[----:B------:R-:W-:Y:S03]  /*d7a0*/  MOVM.16.MT88 R56, R15 ;  /* 0x000000000f38723a */ /* 0x000fe60000000000 */
[----:B------:R-:W-:Y:S01]  /*d7b0*/  IMAD R105, R105, 0x24000, R24 ;  /* 0x0002400069697824 */ /* 0x000fe200078e0218 */
[----:B------:R-:W-:Y:S01]  /*d7c0*/  MOVM.16.MT88 R87, R87 ;  /* 0x000000005757723a */ /* 0x000fe20000000000 */
[----:B------:R-:W-:Y:S01]  /*d7d0*/  HMMA.16816.F16 R80, R36, R48, R80 ;  /* 0x000000302450723c */ /* 0x000fe20000000850 */
[----:B------:R-:W-:-:S02]  /*d7e0*/  LOP3.LUT R48, R2, 0x3c0, RZ, 0xc0, !PT ;  /* 0x000003c002307812 */ /* 0x000fc400078ec0ff */
[----:B------:R-:W-:Y:S01]  /*d7f0*/  SHF.R.U32.HI R2, RZ, 0x4, R2 ;  /* 0x00000004ff027819 */ /* 0x000fe20000011602 */
[----:B------:R-:W-:Y:S01]  /*d800*/  MOVM.16.MT88 R97, R97 ;  /* 0x000000006161723a */ /* 0x000fe20000000000 */
[----:B------:R-:W-:Y:S01]  /*d810*/  LOP3.LUT R105, R105, R104, RZ, 0xfc, !PT ;  /* 0x0000006869697212 */ /* 0x000fe200078efcff */
[----:B------:R-:W-:Y:S02]  /*d820*/  IMAD R27, R48, 0x110, R25 ;  /* 0x00000110301b7824 */ /* 0x000fe400078e0219 */
[-C--:B------:R-:W-:Y:S01]  /*d830*/  HMMA.16816.F16 R28, R72, R40.reuse, R28 ;  /* 0x00000028481c723c */ /* 0x080fe2000000081c */
[----:B------:R-:W-:Y:S01]  /*d840*/  MOVM.16.MT88 R48, R19 ;  /* 0x000000001330723a */ /* 0x000fe20000000000 */
[----:B------:R-:W-:Y:S01]  /*d850*/  IMAD R49, R2, 0x88, R24 ;  /* 0x0000008802317824 */ /* 0x000fe200078e0218 */
[----:B------:R-:W-:Y:S01]  /*d860*/  LOP3.LUT R2, R3, R2, RZ, 0xfc, !PT ;  /* 0x0000000203027212 */ /* 0x000fe200078efcff */
[----:B------:R-:W-:Y:S02]  /*d870*/  IMAD R25, R26, 0x44, R57 ;  /* 0x000000441a197824 */ /* 0x000fe400078e0239 */
[----:B------:R-:W-:Y:S01]  /*d880*/  IMAD.IADD R26, R0, 0x1, R27 ;  /* 0x00000001001a7824 */ /* 0x000fe200078e021b */
[----:B------:R-:W-:Y:S01]  /*d890*/  LEA R0, R49, R0, 0x1 ;  /* 0x0000000031007211 */ /* 0x000fe200078e08ff */
[C---:B------:R-:W-:Y:S01]  /*d8a0*/  HMMA.16816.F16 R44, R36.reuse, R40, R44 ;  /* 0x00000028242c723c */ /* 0x040fe2000000082c */
[----:B------:R2:W3:Y:S01]  /*d8b0*/  MOVM.16.MT88 R41, R18 ;  /* 0x000000001229723a */ /* 0x0004e20000000000 */
[C---:B------:R-:W-:Y:S01]  /*d8c0*/  VIADD R40, R26.reuse, 0x1100 ;  /* 0x000011001a287836 */ /* 0x040fe20000000000 */
[C---:B------:R-:W-:Y:S01]  /*d8d0*/  IADD3 R66, PT, PT, R26.reuse, 0x2220, RZ ;  /* 0x000022201a427810 */ /* 0x040fe20007ffe0ff */
[C---:B------:R-:W-:Y:S01]  /*d8e0*/  VIADD R64, R26.reuse, 0x2200 ;  /* 0x000022001a407836 */ /* 0x040fe20000000000 */
[----:B------:R4:W5:Y:S01]  /*d8f0*/  MOVM.16.MT88 R49, R12 ;  /* 0x000000000c31723a */ /* 0x0009620000000000 */
[C---:B------:R-:W-:Y:S01]  /*d900*/  VIADD R106, R26.reuse, 0x3340 ;  /* 0x000033401a6a7836 */ /* 0x040fe20000000000 */
[C---:B------:R-:W-:Y:S01]  /*d910*/  IADD3 R108, PT, PT, R26.reuse, 0x3360, RZ ;  /* 0x000033601a6c7810 */ /* 0x040fe20007ffe0ff */
[----:B------:R-:W-:Y:S01]  /*d920*/  HMMA.16816.F16 R82, R36, R50, R82 ;  /* 0x000000322452723c */ /* 0x000fe20000000852 */
[----:B------:R1:W-:Y:S01]  /*d930*/  MOVM.16.MT88 R51, R14 ;  /* 0x000000000e33723a */ /* 0x0003e20000000000 */
[----:B--2---:R-:W-:-:S02]  /*d940*/  VIADD R18, R26, 0x40 ;  /* 0x000000401a127836 */ /* 0x004fc40000000000 */
[C---:B------:R-:W-:Y:S01]  /*d950*/  IMAD.U32 R65, R25.reuse, 0x4, R26 ;  /* 0x0000000419417824 */ /* 0x040fe200078e001a */
[----:B------:R-:W-:Y:S01]  /*d960*/  BAR.SYNC.DEFER_BLOCKING 0x0 ;  /* 0x0000000000007b1d */ /* 0x000fe20000010000 */
[C---:B----4-:R-:W-:Y:S01]  /*d970*/  IADD3 R12, PT, PT, R26.reuse, 0x20, RZ ;  /* 0x000000201a0c7810 */ /* 0x050fe20007ffe0ff */
[C---:B------:R-:W-:Y:S01]  /*d980*/  IMAD.U32 R66, R25.reuse, 0x4, R66 ;  /* 0x0000000419427824 */ /* 0x040fe200078e0042 */
[----:B------:R-:W-:Y:S01]  /*d990*/  HMMA.16816.F16 R10, R72, R60, R10 ;  /* 0x0000003c480a723c */ /* 0x000fe2000000080a */
[----:B-1----:R-:W-:Y:S01]  /*d9a0*/  IADD3 R14, PT, PT, R26, 0x60, RZ ;  /* 0x000000601a0e7810 */ /* 0x002fe20007ffe0ff */
[C---:B------:R-:W-:Y:S02]  /*d9b0*/  IMAD.U32 R15, R25.reuse, 0x4, R108 ;  /* 0x00000004190f7824 */ /* 0x040fe400078e006c */
[----:B------:R-:W-:Y:S01]  /*d9c0*/  IMAD R3, R2, 0x180, R105 ;  /* 0x0000018002037824 */ /* 0x000fe200078e0269 */
[----:B------:R1:W-:Y:S01]  /*d9d0*/  MOVM.16.MT88 R57, R8 ;  /* 0x000000000839723a */ /* 0x0003e20000000000 */
[----:B------:R-:W-:-:S02]  /*d9e0*/  IMAD.U32 R59, R25, 0x4, R14 ;  /* 0x00000004193b7824 */ /* 0x000fc400078e000e */
[----:B------:R-:W-:Y:S01]  /*d9f0*/  HMMA.16816.F16 R34, R72, R62, R34 ;  /* 0x0000003e4822723c */ /* 0x000fe20000000822 */
[----:B------:R2:W4:Y:S01]  /*da00*/  MOVM.16.MT88 R50, R13 ;  /* 0x000000000d32723a */ /* 0x0005220000000000 */
[----:B-1----:R-:W-:-:S03]  /*da10*/  IADD3 R8, PT, PT, R26, 0x1120, RZ ;  /* 0x000011201a087810 */ /* 0x002fc60007ffe0ff */
[----:B------:R-:W1:Y:S03]  /*da20*/  MOVM.16.MT88 R80, R80 ;  /* 0x000000005050723a */ /* 0x000e660000000000 */
[C---:B------:R-:W-:Y:S01]  /*da30*/  HMMA.16816.F16 R100, R36.reuse, R60, R100 ;  /* 0x0000003c2464723c */ /* 0x040fe20000000864 */
[C---:B------:R-:W-:Y:S01]  /*da40*/  VIADD R60, R26.reuse, 0x1140 ;  /* 0x000011401a3c7836 */ /* 0x040fe20000000000 */
[C---:B------:R-:W-:Y:S01]  /*da50*/  LEA R61, R25.reuse, R18, 0x2 ;  /* 0x00000012193d7211 */ /* 0x040fe200078e10ff */
[C---:B------:R-:W-:Y:S01]  /*da60*/  IMAD.U32 R19, R25.reuse, 0x4, R8 ;  /* 0x0000000419137824 */ /* 0x040fe200078e0008 */
[C---:B------:R-:W-:Y:S01]  /*da70*/  LEA R18, R25.reuse, R40, 0x2 ;  /* 0x0000002819127211 */ /* 0x040fe200078e10ff */
[----:B------:R-:W1:Y:S01]  /*da80*/  MOVM.16.MT88 R81, R81 ;  /* 0x000000005151723a */ /* 0x000e620000000000 */
[C---:B------:R-:W-:Y:S02]  /*da90*/  LEA R40, R25.reuse, R64, 0x2 ;  /* 0x0000004019287211 */ /* 0x040fe400078e10ff */
[----:B------:R-:W-:Y:S01]  /*daa0*/  HMMA.16816.F16 R102, R36, R62, R102 ;  /* 0x0000003e2466723c */ /* 0x000fe20000000866 */
[----:B------:R-:W-:Y:S01]  /*dab0*/  IADD3 R62, PT, PT, R26, 0x1160, RZ ;  /* 0x000011601a3e7810 */ /* 0x000fe20007ffe0ff */
[C---:B------:R-:W-:Y:S01]  /*dac0*/  IMAD.U32 R63, R25.reuse, 0x4, R12 ;  /* 0x00000004193f7824 */ /* 0x040fe200078e000c */
[----:B------:R-:W1:Y:S01]  /*dad0*/  MOVM.16.MT88 R82, R82 ;  /* 0x000000005252723a */ /* 0x000e620000000000 */
[----:B------:R-:W-:-:S02]  /*dae0*/  LEA R12, R25, R106, 0x2 ;  /* 0x0000006a190c7211 */ /* 0x000fc400078e10ff */
[C---:B------:R-:W-:Y:S01]  /*daf0*/  IMAD.U32 R27, R25.reuse, 0x4, R62 ;  /* 0x00000004191b7824 */ /* 0x040fe200078e003e */
[----:B------:R-:W1:Y:S01]  /*db00*/  MOVM.16.MT88 R83, R83 ;  /* 0x000000005353723a */ /* 0x000e620000000000 */
[C---:B------:R-:W-:Y:S03]  /*db10*/  HMMA.16816.F16 R4, R72.reuse, R68, R4 ;  /* 0x000000444804723c */ /* 0x040fe60000000804 */
[----:B------:R-:W-:Y:S04]  /*db20*/  STS [R65], R78 ;  /* 0x0000004e41007388 */ /* 0x000fe80000000800 */
[----:B------:R-:W-:Y:S01]  /*db30*/  STS [R65+0x10], R79 ;  /* 0x0000104f41007388 */ /* 0x000fe20000000800 */
[C---:B------:R-:W-:Y:S03]  /*db40*/  HMMA.16816.F16 R30, R72.reuse, R70, R30 ;  /* 0x00000046481e723c */ /* 0x040fe6000000081e */
[----:B------:R-:W-:Y:S04]  /*db50*/  STS [R65+0x880], R76 ;  /* 0x0008804c41007388 */ /* 0x000fe80000000800 */
[----:B------:R-:W-:Y:S01]  /*db60*/  STS [R65+0x890], R77 ;  /* 0x0008904d41007388 */ /* 0x000fe20000000800 */
[----:B------:R-:W-:Y:S01]  /*db70*/  HMMA.16816.F16 R16, R72, R42, R16 ;  /* 0x0000002a4810723c */ /* 0x000fe20000000810 */
[C---:B------:R-:W-:Y:S01]  /*db80*/  VIADD R72, R26.reuse, 0x3300 ;  /* 0x000033001a487836 */ /* 0x040fe20000000000 */
[C---:B------:R-:W-:Y:S01]  /*db90*/  IADD3 R74, PT, PT, R26.reuse, 0x3320, RZ ;  /* 0x000033201a4a7810 */ /* 0x040fe20007ffe0ff */
[----:B---3--:R-:W-:Y:S03]  /*dba0*/  STS [R63], R41 ;  /* 0x000000293f007388 */ /* 0x008fe60000000800 */
[C---:B------:R-:W-:Y:S01]  /*dbb0*/  LEA R14, R25.reuse, R72, 0x2 ;  /* 0x00000048190e7211 */ /* 0x040fe200078e10ff */
[C---:B--2---:R-:W-:Y:S01]  /*dbc0*/  IMAD.U32 R13, R25.reuse, 0x4, R74 ;  /* 0x00000004190d7824 */ /* 0x044fe200078e004a */
[C---:B------:R-:W-:Y:S01]  /*dbd0*/  HMMA.16816.F16 R52, R36.reuse, R68, R52 ;  /* 0x000000442434723c */ /* 0x040fe20000000834 */
[C---:B------:R-:W-:Y:S01]  /*dbe0*/  VIADD R68, R26.reuse, 0x2240 ;  /* 0x000022401a447836 */ /* 0x040fe20000000000 */
[----:B------:R-:W-:Y:S04]  /*dbf0*/  MOVM.16.MT88 R10, R10 ;  /* 0x000000000a0a723a */ /* 0x000fe80000000000 */
[----:B------:R-:W-:Y:S01]  /*dc00*/  LEA R8, R25, R68, 0x2 ;  /* 0x0000004419087211 */ /* 0x000fe200078e10ff */
[----:B------:R-:W-:Y:S01]  /*dc10*/  MOVM.16.MT88 R34, R34 ;  /* 0x000000002222723a */ /* 0x000fe20000000000 */
[----:B------:R-:W-:Y:S01]  /*dc20*/  HMMA.16816.F16 R54, R36, R70, R54 ;  /* 0x000000462436723c */ /* 0x000fe20000000836 */
[----:B------:R-:W-:-:S02]  /*dc30*/  IADD3 R70, PT, PT, R26, 0x2260, RZ ;  /* 0x000022601a467810 */ /* 0x000fc40007ffe0ff */
[C---:B------:R-:W-:Y:S01]  /*dc40*/  LEA R26, R25.reuse, R60, 0x2 ;  /* 0x0000003c191a7211 */ /* 0x040fe200078e10ff */
[----:B------:R-:W-:Y:S02]  /*dc50*/  STS [R63+0x10], R48 ;  /* 0x000010303f007388 */ /* 0x000fe40000000800 */
[----:B------:R-:W-:Y:S02]  /*dc60*/  IMAD.U32 R9, R25, 0x4, R70 ;  /* 0x0000000419097824 */ /* 0x000fe400078e0046 */
[----:B------:R-:W-:Y:S01]  /*dc70*/  HMMA.16816.F16 R46, R36, R42, R46 ;  /* 0x0000002a242e723c */ /* 0x000fe2000000082e */
[----:B------:R-:W2:Y:S04]  /*dc80*/  MOVM.16.MT88 R25, R98 ;  /* 0x000000006219723a */ /* 0x000ea80000000000 */
[----:B------:R-:W3:Y:S04]  /*dc90*/  MOVM.16.MT88 R37, R94 ;  /* 0x000000005e25723a */ /* 0x000ee80000000000 */
        /* <DEDUP_REMOVED lines=12> */
[----:B-----5:R-:W-:Y:S04]  /*dd60*/  STS [R63+0x880], R49 ;  /* 0x000880313f007388 */ /* 0x020fe80000000800 */
[----:B----4-:R-:W-:Y:S04]  /*dd70*/  STS [R63+0x890], R50 ;  /* 0x000890323f007388 */ /* 0x010fe80000000800 */
[----:B------:R-:W-:Y:S04]  /*dd80*/  STS [R61], R51 ;  /* 0x000000333d007388 */ /* 0x000fe80000000800 */
[----:B------:R-:W-:Y:S04]  /*dd90*/  STS [R61+0x10], R56 ;  /* 0x000010383d007388 */ /* 0x000fe80000000800 */
[----:B------:R-:W-:Y:S04]  /*dda0*/  STS [R61+0x880], R57 ;  /* 0x000880393d007388 */ /* 0x000fe80000000800 */
[----:B------:R-:W-:Y:S04]  /*ddb0*/  STS [R61+0x890], R58 ;  /* 0x0008903a3d007388 */ /* 0x000fe80000000800 */
[----:B-1----:R-:W-:Y:S04]  /*ddc0*/  STS [R59], R80 ;  /* 0x000000503b007388 */ /* 0x002fe80000000800 */
[----:B------:R-:W-:Y:S04]  /*ddd0*/  STS [R59+0x10], R81 ;  /* 0x000010513b007388 */ /* 0x000fe80000000800 */
[----:B------:R-:W-:Y:S04]  /*dde0*/  STS [R59+0x880], R82 ;  /* 0x000880523b007388 */ /* 0x000fe80000000800 */
[----:B------:R-:W-:Y:S04]  /*ddf0*/  STS [R59+0x890], R83 ;  /* 0x000890533b007388 */ /* 0x000fe80000000800 */
[----:B--2---:R-:W-:Y:S04]  /*de00*/  STS [R18], R25 ;  /* 0x0000001912007388 */ /* 0x004fe80000000800 */
[----:B------:R-:W-:Y:S04]  /*de10*/  STS [R18+0x10], R99 ;  /* 0x0000106312007388 */ /* 0x000fe80000000800 */
[----:B---3--:R-:W-:Y:S04]  /*de20*/  STS [R18+0x880], R37 ;  /* 0x0008802512007388 */ /* 0x008fe80000000800 */
[----:B------:R-:W-:Y:S04]  /*de30*/  STS [R18+0x890], R95 ;  /* 0x0008905f12007388 */ /* 0x000fe80000000800 */
[----:B------:R-:W-:Y:S04]  /*de40*/  STS [R19], R10 ;  /* 0x0000000a13007388 */ /* 0x000fe80000000800 */
[----:B------:R-:W-:Y:S04]  /*de50*/  STS [R19+0x10], R36 ;  /* 0x0000102413007388 */ /* 0x000fe80000000800 */
[----:B------:R-:W-:Y:S04]  /*de60*/  STS [R19+0x880], R34 ;  /* 0x0008802213007388 */ /* 0x000fe80000000800 */
        /* <DEDUP_REMOVED lines=9> */
[----:B------:R-:W1:Y:S04]  /*df00*/  MOVM.16.MT88 R30, R30 ;  /* 0x000000001e1e723a */ /* 0x000e680000000000 */
[----:B------:R-:W2:Y:S04]  /*df10*/  MOVM.16.MT88 R31, R31 ;  /* 0x000000001f1f723a */ /* 0x000ea80000000000 */
[----:B------:R-:W-:Y:S04]  /*df20*/  STS [R40], R11 ;  /* 0x0000000b28007388 */ /* 0x000fe80000000800 */
[----:B------:R-:W-:Y:S04]  /*df30*/  STS [R40+0x10], R93 ;  /* 0x0000105d28007388 */ /* 0x000fe80000000800 */
[----:B------:R-:W-:Y:S04]  /*df40*/  STS [R40+0x880], R35 ;  /* 0x0008802328007388 */ /* 0x000fe80000000800 */
[----:B------:R-:W-:Y:S04]  /*df50*/  STS [R40+0x890], R23 ;  /* 0x0008901728007388 */ /* 0x000fe80000000800 */
[----:B------:R-:W-:Y:S04]  /*df60*/  STS [R66], R4 ;  /* 0x0000000442007388 */ /* 0x000fe80000000800 */
[----:B------:R-:W3:Y:S04]  /*df70*/  MOVM.16.MT88 R7, R88 ;  /* 0x000000005807723a */ /* 0x000ee80000000000 */
[----:B------:R-:W4:Y:S04]  /*df80*/  MOVM.16.MT88 R19, R84 ;  /* 0x000000005413723a */ /* 0x000f280000000000 */
[----:B------:R-:W-:Y:S04]  /*df90*/  STS [R66+0x10], R5 ;  /* 0x0000100542007388 */ /* 0x000fe80000000800 */
[----:B------:R-:W5:Y:S04]  /*dfa0*/  MOVM.16.MT88 R52, R52 ;  /* 0x000000003434723a */ /* 0x000f680000000000 */
        /* <DEDUP_REMOVED lines=15> */
[----:B-1----:R-:W-:Y:S04]  /*e0a0*/  STS [R66+0x880], R30 ;  /* 0x0008801e42007388 */ /* 0x002fe80000000800 */
[----:B--2---:R-:W-:Y:S04]  /*e0b0*/  STS [R66+0x890], R31 ;  /* 0x0008901f42007388 */ /* 0x004fe80000000800 */
[----:B---3--:R-:W-:Y:S04]  /*e0c0*/  STS [R8], R7 ;  /* 0x0000000708007388 */ /* 0x008fe80000000800 */
[----:B------:R-:W-:Y:S04]  /*e0d0*/  STS [R8+0x10], R89 ;  /* 0x0000105908007388 */ /* 0x000fe80000000800 */
[----:B----4-:R-:W-:Y:S04]  /*e0e0*/  STS [R8+0x880], R19 ;  /* 0x0008801308007388 */ /* 0x010fe80000000800 */
[----:B------:R-:W-:Y:S04]  /*e0f0*/  STS [R8+0x890], R85 ;  /* 0x0008905508007388 */ /* 0x000fe80000000800 */
[----:B-----5:R-:W-:Y:S04]  /*e100*/  STS [R9], R52 ;  /* 0x0000003409007388 */ /* 0x020fe80000000800 */
[----:B------:R-:W-:Y:S04]  /*e110*/  STS [R9+0x10], R6 ;  /* 0x0000100609007388 */ /* 0x000fe80000000800 */
[----:B------:R-:W-:Y:S04]  /*e120*/  STS [R9+0x880], R54 ;  /* 0x0008803609007388 */ /* 0x000fe80000000800 */
[----:B------:R-:W-:Y:S04]  /*e130*/  STS [R9+0x890], R4 ;  /* 0x0008900409007388 */ /* 0x000fe80000000800 */
[----:B------:R1:W-:Y:S04]  /*e140*/  STS [R14], R5 ;  /* 0x000000050e007388 */ /* 0x0003e80000000800 */
[----:B------:R-:W-:Y:S04]  /*e150*/  STS [R14+0x10], R33 ;  /* 0x000010210e007388 */ /* 0x000fe80000000800 */
[----:B------:R-:W-:Y:S01]  /*e160*/  STS [R14+0x880], R11 ;  /* 0x0008800b0e007388 */ /* 0x000fe20000000800 */
[----:B-1----:R-:W1:Y:S03]  /*e170*/  LDC.64 R4, c[0x0][0x410] ;  /* 0x00010400ff047b82 */ /* 0x002e660000000a00 */
[----:B------:R-:W-:Y:S04]  /*e180*/  STS [R14+0x890], R21 ;  /* 0x000890150e007388 */ /* 0x000fe80000000800 */
[----:B------:R-:W-:Y:S04]  /*e190*/  STS [R13], R28 ;  /* 0x0000001c0d007388 */ /* 0x000fe80000000800 */
[----:B------:R-:W-:Y:S04]  /*e1a0*/  STS [R13+0x10], R10 ;  /* 0x0000100a0d007388 */ /* 0x000fe80000000800 */
[----:B------:R-:W-:Y:S04]  /*e1b0*/  STS [R13+0x880], R16 ;  /* 0x000880100d007388 */ /* 0x000fe80000000800 */
[----:B------:R-:W-:Y:S04]  /*e1c0*/  STS [R13+0x890], R18 ;  /* 0x000890120d007388 */ /* 0x000fe80000000800 */
[----:B------:R-:W-:Y:S01]  /*e1d0*/  STS [R12], R23 ;  /* 0x000000170c007388 */ /* 0x000fe20000000800 */
[----:B-1----:R-:W-:-:S03]  /*e1e0*/  IMAD.WIDE.U32 R2, R3, 0x2, R4 ;  /* 0x0000000203027825 */ /* 0x002fc600078e0004 */
        /* <DEDUP_REMOVED lines=11> */
[----:B------:R-:W4:Y:S04]  /*e2a0*/  LDS.128 R32, [R0+0x1980] ;  /* 0x0019800000207984 */ /* 0x000f280000000c00 */
[----:B------:R-:W5:Y:S04]  /*e2b0*/  LDS.128 R36, [R0+0x2200] ;  /* 0x0022000000247984 */ /* 0x000f680000000c00 */
        /* <DEDUP_REMOVED lines=11> */
[----:B-1----:R-:W-:Y:S04]  /*e370*/  STG.E.128 desc[UR8][R2.64], R8 ;  /* 0x0000000802007986 */ /* 0x002fe8000c101d08 */
[----:B--2---:R-:W-:Y:S04]  /*e380*/  STG.E.128 desc[UR8][R2.64+0x1800], R16 ;  /* 0x0018001002007986 */ /* 0x004fe8000c101d08 */
[----:B---3--:R-:W-:Y:S04]  /*e390*/  STG.E.128 desc[UR8][R2.64+0x3000], R28 ;  /* 0x0030001c02007986 */ /* 0x008fe8000c101d08 */
[----:B----4-:R-:W-:Y:S04]  /*e3a0*/  STG.E.128 desc[UR8][R2.64+0x4800], R32 ;  /* 0x0048002002007986 */ /* 0x010fe8000c101d08 */
[----:B-----5:R-:W-:Y:S04]  /*e3b0*/  STG.E.128 desc[UR8][R2.64+0x6000], R36 ;  /* 0x0060002402007986 */ /* 0x020fe8000c101d08 */
[----:B------:R-:W-:Y:S04]  /*e3c0*/  STG.E.128 desc[UR8][R2.64+0x7800], R40 ;  /* 0x0078002802007986 */ /* 0x000fe8000c101d08 */
        /* <DEDUP_REMOVED lines=9> */
[----:B------:R-:W-:Y:S01]  /*e460*/  STG.E.128 desc[UR8][R2.64+0x16800], R72 ;  /* 0x0168004802007986 */ /* 0x000fe2000c101d08 */
[----:B------:R-:W-:Y:S05]  /*e470*/  EXIT ;  /* 0x000000000000794d */ /* 0x000fea0003800000 */
.L_x_5:
[----:B------:R-:W-:Y:S01]  /*e480*/  BSSY B0, `(.L_x_30) ;  /* 0x000000a000007945 */ /* 0x000fe20003800000 */
[----:B------:R-:W-:Y:S01]  /*e490*/  MOV R5, 0x0 ;  /* 0x0000000000057802 */ /* 0x000fe20000000f00 */
[----:B------:R-:W-:Y:S01]  /*e4a0*/  IMAD.MOV.U32 R6, RZ, RZ, 0x0 ;  /* 0x00000000ff067424 */ /* 0x000fe200078e00ff */
[----:B------:R-:W-:-:S07]  /*e4b0*/  MOV R4, 0xffffffff ;  /* 0xffffffff00047802 */ /* 0x000fce0000000f00 */
[----:B------:R-:W-:Y:S05]  /*e4c0*/  WARPSYNC.COLLECTIVE.ALL `(.L_x_31) ;  /* 0x0000000000147948 */ /* 0x000fea0003c00000 */
[----:B------:R-:W-:-:S04]  /*e4d0*/  SHF.L.U32 R6, R6, 0x10, RZ ;  /* 0x0000001006067819 */ /* 0x000fc800000006ff */
[----:B------:R-:W-:-:S05]  /*e4e0*/  LOP3.LUT R6, R6, 0xf, R5, 0xf8, !PT ;  /* 0x0000000f06067812 */ /* 0x000fca00078ef805 */
[----:B------:R1:W-:Y:S02]  /*e4f0*/  BAR.SYNC.DEFER_BLOCKING R6, R6 ;  /* 0x000000060000731d */ /* 0x0003e40000010000 */
[----:B-1----:R-:W-:-:S04]  /*e500*/  SHF.R.U32 R6, R6, 0x10, RZ ;  /* 0x0000001006067819 */ /* 0x002fc800000016ff */
[----:B------:R-:W-:Y:S05]  /*e510*/  ENDCOLLECTIVE ;  /* 0x000000000000791b */ /* 0x000fea0003800000 */
.L_x_31:
[----:B------:R-:W-:Y:S05]  /*e520*/  BSYNC B0 ;  /* 0x0000000000007941 */ /* 0x000fea0003800000 */
.L_x_30:
[----:B------:R-:W-:Y:S05]  /*e530*/  BRA `(.L_x_32) ;  /* 0xffffff54008c7947 */ /* 0x000fea000383ffff */
.L_x_7:
[----:B------:R-:W-:Y:S01]  /*e540*/  BSSY B0, `(.L_x_33) ;  /* 0x000000a000007945 */ /* 0x000fe20003800000 */
[----:B-1----:R-:W-:Y:S01]  /*e550*/  IMAD.MOV.U32 R5, RZ, RZ, 0x0 ;  /* 0x00000000ff057424 */ /* 0x002fe200078e00ff */
[----:B------:R-:W-:Y:S01]  /*e560*/  MOV R6, 0x0 ;  /* 0x0000000000067802 */ /* 0x000fe20000000f00 */
[----:B------:R-:W-:-:S07]  /*e570*/  IMAD.MOV.U32 R4, RZ, RZ, -0x1 ;  /* 0xffffffffff047424 */ /* 0x000fce00078e00ff */
[----:B------:R-:W-:Y:S05]  /*e580*/  WARPSYNC.COLLECTIVE.ALL `(.L_x_34) ;  /* 0x0000000000147948 */ /* 0x000fea0003c00000 */
[----:B------:R-:W-:-:S04]  /*e590*/  SHF.L.U32 R6, R6, 0x10, RZ ;  /* 0x0000001006067819 */ /* 0x000fc800000006ff */
[----:B------:R-:W-:-:S05]  /*e5a0*/  LOP3.LUT R6, R6, 0xf, R5, 0xf8, !PT ;  /* 0x0000000f06067812 */ /* 0x000fca00078ef805 */
[----:B------:R1:W-:Y:S02]  /*e5b0*/  BAR.SYNC.DEFER_BLOCKING R6, R6 ;  /* 0x000000060000731d */ /* 0x0003e40000010000 */
[----:B-1----:R-:W-:-:S04]  /*e5c0*/  SHF.R.U32 R6, R6, 0x10, RZ ;  /* 0x0000001006067819 */ /* 0x002fc800000016ff */
[----:B------:R-:W-:Y:S05]  /*e5d0*/  ENDCOLLECTIVE ;  /* 0x000000000000791b */ /* 0x000fea0003800000 */
.L_x_34:
[----:B------:R-:W-:Y:S05]  /*e5e0*/  BSYNC B0 ;  /* 0x0000000000007941 */ /* 0x000fea0003800000 */
.L_x_33:
[----:B------:R-:W-:Y:S05]  /*e5f0*/  BRA `(.L_x_35) ;  /* 0xffffff8c00347947 */ /* 0x000fea000383ffff */
.L_x_11:
[----:B------:R-:W-:Y:S01]  /*e600*/  BSSY B0, `(.L_x_36) ;  /* 0x000000a000007945 */ /* 0x000fe20003800000 */
[----:B-1----:R-:W-:Y:S01]  /*e610*/  MOV R5, 0x0 ;  /* 0x0000000000057802 */ /* 0x002fe20000000f00 */
        /* <DEDUP_REMOVED lines=8> */
.L_x_37:
[----:B------:R-:W-:Y:S05]  /*e6a0*/  BSYNC B0 ;  /* 0x0000000000007941 */ /* 0x000fea0003800000 */
.L_x_36:
[----:B------:R-:W-:Y:S05]  /*e6b0*/  BRA `(.L_x_38) ;  /* 0xffffff8c00b47947 */ /* 0x000fea000383ffff */
.L_x_13:
[----:B------:R-:W-:Y:S01]  /*e6c0*/  BSSY B0, `(.L_x_39) ;  /* 0x000000a000007945 */ /* 0x000fe20003800000 */
[----:B-1----:R-:W-:Y:S01]  /*e6d0*/  IMAD.MOV.U32 R5, RZ, RZ, 0x0 ;  /* 0x00000000ff057424 */ /* 0x002fe200078e00ff */
[----:B----4-:R-:W-:Y:S01]  /*e6e0*/  MOV R6, 0x0 ;  /* 0x0000000000067802 */ /* 0x010fe20000000f00 */
[----:B------:R-:W-:-:S07]  /*e6f0*/  IMAD.MOV.U32 R4, RZ, RZ, -0x1 ;  /* 0xffffffffff047424 */ /* 0x000fce00078e00ff */
[----:B------:R-:W-:Y:S05]  /*e700*/  WARPSYNC.COLLECTIVE.ALL `(.L_x_40) ;  /* 0x0000000000147948 */ /* 0x000fea0003c00000 */
[----:B------:R-:W-:-:S04]  /*e710*/  SHF.L.U32 R6, R6, 0x10, RZ ;  /* 0x0000001006067819 */ /* 0x000fc800000006ff */
[----:B------:R-:W-:-:S05]  /*e720*/  LOP3.LUT R6, R6, 0xf, R5, 0xf8, !PT ;  /* 0x0000000f06067812 */ /* 0x000fca00078ef805 */
[----:B------:R1:W-:Y:S02]  /*e730*/  BAR.SYNC.DEFER_BLOCKING R6, R6 ;  /* 0x000000060000731d */ /* 0x0003e40000010000 */
[----:B-1----:R-:W-:-:S04]  /*e740*/  SHF.R.U32 R6, R6, 0x10, RZ ;  /* 0x0000001006067819 */ /* 0x002fc800000016ff */
[----:B------:R-:W-:Y:S05]  /*e750*/  ENDCOLLECTIVE ;  /* 0x000000000000791b */ /* 0x000fea0003800000 */
.L_x_40:
[----:B------:R-:W-:Y:S05]  /*e760*/  BSYNC B0 ;  /* 0x0000000000007941 */ /* 0x000fea0003800000 */
.L_x_39:
[----:B------:R-:W-:Y:S05]  /*e770*/  BRA `(.L_x_41) ;  /* 0xffffffc400607947 */ /* 0x000fea000383ffff */
.L_x_17:
[----:B------:R-:W-:Y:S01]  /*e780*/  BSSY B0, `(.L_x_42) ;  /* 0x000000a000007945 */ /* 0x000fe20003800000 */
[----:B-1----:R-:W-:Y:S01]  /*e790*/  MOV R5, 0x0 ;  /* 0x0000000000057802 */ /* 0x002fe20000000f00 */
[----:B----4-:R-:W-:Y:S01]  /*e7a0*/  IMAD.MOV.U32 R6, RZ, RZ, 0x0 ;  /* 0x00000000ff067424 */ /* 0x010fe200078e00ff */
[----:B------:R-:W-:-:S07]  /*e7b0*/  MOV R4, 0xffffffff ;  /* 0xffffffff00047802 */ /* 0x000fce0000000f00 */
[----:B------:R-:W-:Y:S05]  /*e7c0*/  WARPSYNC.COLLECTIVE.ALL `(.L_x_43) ;  /* 0x0000000000147948 */ /* 0x000fea0003c00000 */
[----:B------:R-:W-:-:S04]  /*e7d0*/  SHF.L.U32 R6, R6, 0x10, RZ ;  /* 0x0000001006067819 */ /* 0x000fc800000006ff */
[----:B------:R-:W-:-:S05]  /*e7e0*/  LOP3.LUT R6, R6, 0xf, R5, 0xf8, !PT ;  /* 0x0000000f06067812 */ /* 0x000fca00078ef805 */
[----:B------:R1:W-:Y:S02]  /*e7f0*/  BAR.SYNC.DEFER_BLOCKING R6, R6 ;  /* 0x000000060000731d */ /* 0x0003e40000010000 */
[----:B-1----:R-:W-:-:S04]  /*e800*/  SHF.R.U32 R6, R6, 0x10, RZ ;  /* 0x0000001006067819 */ /* 0x002fc800000016ff */
[----:B------:R-:W-:Y:S05]  /*e810*/  ENDCOLLECTIVE ;  /* 0x000000000000791b */ /* 0x000fea0003800000 */
.L_x_43:
[----:B------:R-:W-:Y:S05]  /*e820*/  BSYNC B0 ;  /* 0x0000000000007941 */ /* 0x000fea0003800000 */
.L_x_42:
[----:B------:R-:W-:Y:S05]  /*e830*/  BRA `(.L_x_44) ;  /* 0xffffffc400e07947 */ /* 0x000fea000383ffff */
.L_x_19:
        /* <DEDUP_REMOVED lines=10> */
.L_x_46:
[----:B------:R-:W-:Y:S05]  /*e8e0*/  BSYNC B0 ;  /* 0x0000000000007941 */ /* 0x000fea0003800000 */
.L_x_45:
[----:B------:R-:W-:Y:S05]  /*e8f0*/  BRA `(.L_x_47) ;  /* 0xffffffd000007947 */ /* 0x000fea000383ffff */
.L_x_23:
        /* <DEDUP_REMOVED lines=10> */
.L_x_49:
[----:B------:R-:W-:Y:S05]  /*e9a0*/  BSYNC B0 ;  /* 0x0000000000007941 */ /* 0x000fea0003800000 */
.L_x_48:
[----:B------:R-:W-:Y:S05]  /*e9b0*/  BRA `(.L_x_50) ;  /* 0xffffffd000807947 */ /* 0x000fea000383ffff */
.L_x_25:
[----:B------:R-:W-:Y:S01]  /*e9c0*/  BSSY B0, `(.L_x_51) ;  /* 0x000000a000007945 */ /* 0x000fe20003800000 */
[----:B-1-3--:R-:W-:Y:S01]  /*e9d0*/  IMAD.MOV.U32 R5, RZ, RZ, 0x0 ;  /* 0x00000000ff057424 */ /* 0x00afe200078e00ff */
        /* <DEDUP_REMOVED lines=8> */
.L_x_52:
[----:B------:R-:W-:Y:S05]  /*ea60*/  BSYNC B0 ;  /* 0x0000000000007941 */ /* 0x000fea0003800000 */
.L_x_51:
[----:B------:R-:W-:Y:S05]  /*ea70*/  BRA `(.L_x_53) ;  /* 0xffffffd400307947 */ /* 0x000fea000383ffff */
.L_x_29:
[----:B------:R-:W-:Y:S01]  /*ea80*/  BSSY B0, `(.L_x_54) ;  /* 0x000000a000007945 */ /* 0x000fe20003800000 */
[----:B-1-3--:R-:W-:Y:S01]  /*ea90*/  MOV R5, 0x0 ;  /* 0x0000000000057802 */ /* 0x00afe20000000f00 */
        /* <DEDUP_REMOVED lines=8> */
.L_x_55:
[----:B------:R-:W-:Y:S05]  /*eb20*/  BSYNC B0 ;  /* 0x0000000000007941 */ /* 0x000fea0003800000 */
.L_x_54:
[----:B------:R-:W-:Y:S05]  /*eb30*/  BRA `(.L_x_56) ;  /* 0xffffffd400b07947 */ /* 0x000fea000383ffff */
.L_x_57:
[----:B------:R-:W-:-:S00]  /*eb40*/  BRA `(.L_x_57) ;  /* 0xfffffffc00fc7947 */ /* 0x000fc0000383ffff */
[----:B------:R-:W-:-:S00]  /*eb50*/  NOP ;  /* 0x0000000000007918 */ /* 0x000fc00000000000 */
        /* <DEDUP_REMOVED lines=10> */
.L_x_88:


//--------------------- .text._Z7gemm_k6PK6__halfS1_PS_ --------------------------
	.section	.text._Z7gemm_k6PK6__halfS1_PS_,"ax",@progbits
	.align	128
        .global         _Z7gemm_k6PK6__halfS1_PS_
        .type           _Z7gemm_k6PK6__halfS1_PS_,@function
        .size           _Z7gemm_k6PK6__halfS1_PS_,(.L_x_89 - _Z7gemm_k6PK6__halfS1_PS_)
        .other          _Z7gemm_k6PK6__halfS1_PS_,@"STO_CUDA_ENTRY STV_DEFAULT"
_Z7gemm_k6PK6__halfS1_PS_:
.text._Z7gemm_k6PK6__halfS1_PS_:
[----:B------:R-:W-:Y:S01]  /*0000*/  LDC R1, c[0x0][0x37c] ;  /* 0x0000df00ff017b82 */ /* 0x000fe20000000800 */
[----:B------:R-:W1:Y:S07]  /*0010*/  S2R R2, SR_CTAID.X ;  /* 0x0000000000027919 */ /* 0x000e6e0000002500 */
[----:B------:R-:W2:Y:S01]  /*0020*/  LDC.64 R124, c[0x0][0x380] ;  /* 0x0000e000ff7c7b82 */ /* 0x000ea20000000a00 */
[----:B------:R-:W3:Y:S01]  /*0030*/  LDCU.64 UR6, c[0x0][0x388] ;  /* 0x00007100ff0677ac */ /* 0x000ee20008000a00 */
[----:B------:R-:W4:Y:S01]  /*0040*/  S2R R109, SR_TID.X ;  /* 0x00000000006d7919 */ /* 0x000f220000002100 */
[----:B------:R-:W5:Y:S01]  /*0050*/  LDCU.64 UR4, c[0x0][0x358] ;  /* 0x00006b00ff0477ac */ /* 0x000f620008000a00 */
[----:B------:R-:W3:Y:S01]  /*0060*/  S2R R3, SR_CTAID.Z ;  /* 0x0000000000037919 */ /* 0x000ee20000002700 */
[----:B------:R-:W5:Y:S01]  /*0070*/  S2R R9, SR_CgaCtaId ;  /* 0x0000000000097919 */ /* 0x000f620000008800 */
[----:B-1----:R-:W-:-:S04]  /*0080*/  IMAD.HI.U32 R0, R2, 0x2aaaaaab, RZ ;  /* 0x2aaaaaab02007827 */ /* 0x002fc800078e00ff */
[----:B----4-:R-:W-:Y:S01]  /*0090*/  IMAD.SHL.U32 R4, R109, 0x8, RZ ;  /* 0x000000086d047824 */ /* 0x010fe200078e00ff */
[----:B------:R-:W-:Y:S01]  /*00a0*/  SHF.R.U32.HI R11, RZ, 0x1, R0 ;  /* 0x00000001ff0b7819 */ /* 0x000fe20000011600 */
[----:B---3--:R-:W-:-:S03]  /*00b0*/  IMAD R6, R3, 0x240000, RZ ;  /* 0x0024000003067824 */ /* 0x008fc600078e02ff */
[----:B------:R-:W-:Y:S01]  /*00c0*/  LOP3.LUT R5, R4, 0x38, RZ, 0xc0, !PT ;  /* 0x0000003804057812 */ /* 0x000fe200078ec0ff */
[----:B------:R-:W-:Y:S01]  /*00d0*/  IMAD R0, R11, -0xc, R2 ;  /* 0xfffffff40b007824 */ /* 0x000fe200078e0202 */
[----:B------:R-:W-:Y:S01]  /*00e0*/  SHF.R.U32.HI R2, RZ, 0x3, R109 ;  /* 0x00000003ff027819 */ /* 0x000fe2000001166d */
[----:B------:R-:W-:Y:S01]  /*00f0*/  IMAD R13, R3, 0x120000, RZ ;  /* 0x00120000030d7824 */ /* 0x000fe200078e02ff */
[----:B------:R-:W-:Y:S01]  /*0100*/  MOV R4, 0x400 ;  /* 0x0000040000047802 */ /* 0x000fe20000000f00 */
[----:B------:R-:W-:Y:S02]  /*0110*/  IMAD.SHL.U32 R0, R0, 0x40, RZ ;  /* 0x0000004000007824 */ /* 0x000fe400078e00ff */
[----:B------:R-:W-:Y:S01]  /*0120*/  IMAD R11, R11, 0x30, R2 ;  /* 0x000000300b0b7824 */ /* 0x000fe200078e0202 */
[----:B-----5:R-:W-:Y:S02]  /*0130*/  LEA R4, R9, R4, 0x18 ;  /* 0x0000000409047211 */ /* 0x020fe400078ec0ff */
[----:B------:R-:W-:Y:S01]  /*0140*/  LOP3.LUT R0, R5, R0, R6, 0xfe, !PT ;  /* 0x0000000005007212 */ /* 0x000fe200078efe06 */
[----:B------:R-:W-:-:S02]  /*0150*/  IMAD R6, R11, 0xc00, R5 ;  /* 0x00000c000b067824 */ /* 0x000fc400078e0205 */
[C---:B------:R-:W-:Y:S02]  /*0160*/  IMAD R5, R2.reuse, 0x48, R5 ;  /* 0x0000004802057824 */ /* 0x040fe400078e0205 */
[----:B------:R-:W-:Y:S01]  /*0170*/  IMAD R7, R2, 0x300, R0 ;  /* 0x0000030002077824 */ /* 0x000fe200078e0200 */
[----:B------:R-:W-:Y:S01]  /*0180*/  IADD3 R9, P0, PT, R13, R6, RZ ;  /* 0x000000060d097210 */ /* 0x000fe20007f1e0ff */
[----:B------:R-:W-:Y:S02]  /*0190*/  IMAD R2, R5, 0x2, R4 ;  /* 0x0000000205027824 */ /* 0x000fe400078e0204 */
[----:B--2---:R-:W-:-:S04]  /*01a0*/  IMAD.WIDE.U32 R124, R7, 0x2, R124 ;  /* 0x00000002077c7825 */ /* 0x004fc800078e007c */
[----:B------:R-:W-:Y:S01]  /*01b0*/  IMAD.X R10, RZ, RZ, RZ, P0 ;  /* 0x000000ffff0a7224 */ /* 0x000fe200000e06ff */
[----:B------:R-:W-:Y:S01]  /*01c0*/  LEA R96, P0, R9, UR6, 0x1 ;  /* 0x0000000609607c11 */ /* 0x000fe2000f8008ff */
[----:B------:R-:W-:Y:S01]  /*01d0*/  @!PT LDS RZ, [RZ] ;  /* 0x00000000fffff984 */ /* 0x000fe20000000800 */
[----:B------:R-:W-:Y:S01]  /*01e0*/  @!PT LDS RZ, [RZ] ;  /* 0x00000000fffff984 */ /* 0x000fe20000000800 */
[----:B------:R-:W-:Y:S01]  /*01f0*/  @!PT LDS RZ, [RZ] ;  /* 0x00000000fffff984 */ /* 0x000fe20000000800 */
[----:B------:R-:W-:Y:S01]  /*0200*/  LDGSTS.E.BYPASS.128 [R2], desc[UR4][R124.64] ;  /* 0x000000007c027fae */ /* 0x000fe2000b981804 */
[----:B------:R-:W-:Y:S01]  /*0210*/  IADD3 R6, P1, PT, R124, 0x6000, RZ ;  /* 0x000060007c067810 */ /* 0x000fe20007f3e0ff */
[----:B------:R-:W-:Y:S01]  /*0220*/  IMAD R0, R3, -0x1f8000, R0 ;  /* 0xffe0800003007824 */ /* 0x000fe200078e0200 */
[----:B------:R-:W-:Y:S01]  /*0230*/  LEA.HI.X R97, R9, UR7, R10, 0x1, P0 ;  /* 0x0000000709617c11 */ /* 0x000fe200080f0c0a */
[----:B------:R-:W1:Y:S01]  /*0240*/  LDCU.64 UR6, c[0x0][0x390] ;  /* 0x00007200ff0677ac */ /* 0x000e620008000a00 */
[C---:B------:R-:W-:Y:S01]  /*0250*/  IADD3 R100, P0, PT, R96.reuse, 0x18000, RZ ;  /* 0x0001800060647810 */ /* 0x040fe20007f1e0ff */
[----:B------:R-:W2:Y:S01]  /*0260*/  S2R R10, SR_LANEID ;  /* 0x00000000000a7919 */ /* 0x000ea20000000000 */
[-C--:B------:R-:W-:Y:S01]  /*0270*/  IADD3.X R7, PT, PT, RZ, R125.reuse, RZ, P1, !PT ;  /* 0x0000007dff077210 */ /* 0x080fe20000ffe4ff */
[----:B------:R-:W-:Y:S01]  /*0280*/  IMAD R11, R11, 0x300, RZ ;  /* 0x000003000b0b7824 */ /* 0x000fe200078e02ff */
[----:B------:R-:W-:Y:S01]  /*0290*/  IADD3 R98, P1, PT, R96, 0x30000, RZ ;  /* 0x0003000060627810 */ /* 0x000fe20007f3e0ff */
[--C-:B------:R-:W-:Y:S01]  /*02a0*/  IMAD.X R101, RZ, RZ, R97.reuse, P0 ;  /* 0x000000ffff657224 */ /* 0x100fe200000e0661 */
[C---:B------:R-:W-:Y:S01]  /*02b0*/  IADD3 R8, P2, PT, R124.reuse, 0xc000, RZ ;  /* 0x0000c0007c087810 */ /* 0x040fe20007f5e0ff */
[----:B------:R3:W-:Y:S01]  /*02c0*/  LDGSTS.E.BYPASS.128 [R2+0x900], desc[UR4][R6.64] ;  /* 0x0090000006027fae */ /* 0x0007e2000b981804 */
[C---:B------:R-:W-:Y:S01]  /*02d0*/  IADD3 R12, P3, PT, R124.reuse, 0x12000, RZ ;  /* 0x000120007c0c7810 */ /* 0x040fe20007f7e0ff */
[----:B------:R-:W-:Y:S01]  /*02e0*/  IMAD.X R99, RZ, RZ, R97, P1 ;  /* 0x000000ffff637224 */ /* 0x000fe200008e0661 */
[C---:B------:R-:W-:Y:S01]  /*02f0*/  IADD3 R14, P0, PT, R124.reuse, 0x18000, RZ ;  /* 0x000180007c0e7810 */ /* 0x040fe20007f1e0ff */
[--C-:B------:R-:W-:Y:S01]  /*0300*/  IMAD.X R9, RZ, RZ, R125.reuse, P2 ;  /* 0x000000ffff097224 */ /* 0x100fe200010e067d */
[----:B------:R-:W-:Y:S01]  /*0310*/  IADD3 R16, P1, PT, R124, 0x1e000, RZ ;  /* 0x0001e0007c107810 */ /* 0x000fe20007f3e0ff */
[----:B------:R-:W-:Y:S01]  /*0320*/  IMAD.X R13, RZ, RZ, R125, P3 ;  /* 0x000000ffff0d7224 */ /* 0x000fe200018e067d */
[----:B------:R-:W-:-:S02]  /*0330*/  IADD3.X R15, PT, PT, RZ, R125, RZ, P0, !PT ;  /* 0x0000007dff0f7210 */ /* 0x000fc400007fe4ff */
[----:B------:R4:W-:Y:S01]  /*0340*/  LDGSTS.E.BYPASS.128 [R2+0x1200], desc[UR4][R8.64] ;  /* 0x0120000008027fae */ /* 0x0009e2000b981804 */
[----:B------:R-:W-:Y:S01]  /*0350*/  IMAD.X R17, RZ, RZ, R125, P1 ;  /* 0x000000ffff117224 */ /* 0x000fe200008e067d */
[----:B------:R-:W-:Y:S02]  /*0360*/  IADD3 R126, P3, PT, R96, 0x31000, RZ ;  /* 0x00031000607e7810 */ /* 0x000fe40007f7e0ff */
[----:B---3--:R-:W-:Y:S01]  /*0370*/  IADD3 R6, P0, PT, R124, 0x24000, RZ ;  /* 0x000240007c067810 */ /* 0x008fe20007f1e0ff */
[----:B------:R3:W-:Y:S01]  /*0380*/  LDGSTS.E.BYPASS.128 [R2+0x1b00], desc[UR4][R12.64] ;  /* 0x01b000000c027fae */ /* 0x0007e2000b981804 */
[----:B------:R-:W-:-:S03]  /*0390*/  IADD3.X R127, PT, PT, RZ, R97, RZ, P3, !PT ;  /* 0x00000061ff7f7210 */ /* 0x000fc60001ffe4ff */
[----:B------:R-:W-:Y:S01]  /*03a0*/  IMAD.X R7, RZ, RZ, R125, P0 ;  /* 0x000000ffff077224 */ /* 0x000fe200000e067d */
[----:B------:R-:W-:Y:S01]  /*03b0*/  LDGSTS.E.BYPASS.128 [R2+0x6c00], desc[UR4][R96.64] ;  /* 0x06c0000060027fae */ /* 0x000fe2000b981804 */
[----:B----4-:R-:W-:-:S03]  /*03c0*/  IADD3 R8, P1, PT, R124, 0x2a000, RZ ;  /* 0x0002a0007c087810 */ /* 0x010fc60007f3e0ff */
[----:B------:R-:W-:Y:S01]  /*03d0*/  LDGSTS.E.BYPASS.128 [R2+0x7500], desc[UR4][R100.64] ;  /* 0x0750000064027fae */ /* 0x000fe2000b981804 */
[----:B---3--:R-:W-:-:S03]  /*03e0*/  IADD3 R12, P0, PT, R124, 0x30000, RZ ;  /* 0x000300007c0c7810 */ /* 0x008fc60007f1e0ff */
[----:B------:R-:W-:Y:S01]  /*03f0*/  LDGSTS.E.BYPASS.128 [R2+0x7e00], desc[UR4][R98.64] ;  /* 0x07e0000062027fae */ /* 0x000fe2000b981804 */
[--C-:B------:R-:W-:Y:S01]  /*0400*/  IMAD.X R9, RZ, RZ, R125.reuse, P1 ;  /* 0x000000ffff097224 */ /* 0x100fe200008e067d */
[C---:B------:R-:W-:Y:S02]  /*0410*/  IADD3 R18, P1, PT, R124.reuse, 0x36000, RZ ;  /* 0x000360007c127810 */ /* 0x040fe40007f3e0ff */
[----:B------:R-:W0:Y:S01]  /*0420*/  LDGDEPBAR ;  /* 0x00000000000079af */ /* 0x000e220000000000 */
[--C-:B------:R-:W-:Y:S01]  /*0430*/  IMAD.X R13, RZ, RZ, R125.reuse, P0 ;  /* 0x000000ffff0d7224 */ /* 0x100fe200000e067d */
[----:B------:R-:W-:Y:S02]  /*0440*/  IADD3 R20, P0, PT, R124, 0x3c000, RZ ;  /* 0x0003c0007c147810 */ /* 0x000fe40007f1e0ff */
[----:B------:R3:W-:Y:S01]  /*0450*/  LDGSTS.E.BYPASS.128 [R2+0x2400], desc[UR4][R14.64] ;  /* 0x024000000e027fae */ /* 0x0007e2000b981804 */
[----:B------:R-:W-:Y:S02]  /*0460*/  IADD3.X R19, PT, PT, RZ, R125, RZ, P1, !PT ;  /* 0x0000007dff137210 */ /* 0x000fe40000ffe4ff */
[----:B------:R-:W-:Y:S01]  /*0470*/  IMAD.X R21, RZ, RZ, R125, P0 ;  /* 0x000000ffff157224 */ /* 0x000fe200000e067d */
[----:B------:R-:W-:Y:S01]  /*0480*/  LDGSTS.E.BYPASS.128 [R2+0x2d00], desc[UR4][R16.64] ;  /* 0x02d0000010027fae */ /* 0x000fe2000b981804 */
[----:B--2---:R-:W-:-:S03]  /*0490*/  SHF.R.U32.HI R5, RZ, 0x3, R10 ;  /* 0x00000003ff057819 */ /* 0x004fc6000001160a */
[----:B------:R2:W-:Y:S02]  /*04a0*/  LDGSTS.E.BYPASS.128 [R2+0x3600], desc[UR4][R6.64] ;  /* 0x0360000006027fae */ /* 0x0005e4000b981804 */
[----:B------:R-:W-:Y:S01]  /*04b0*/  IMAD.SHL.U32 R5, R5, 0x8, RZ ;  /* 0x0000000805057824 */ /* 0x000fe200078e00ff */
[----:B---3--:R-:W-:Y:S01]  /*04c0*/  IADD3 R14, P2, PT, R124, 0x42000, RZ ;  /* 0x000420007c0e7810 */ /* 0x008fe20007f5e0ff */
[----:B------:R3:W-:Y:S03]  /*04d0*/  LDGSTS.E.BYPASS.128 [R2+0x3f00], desc[UR4][R8.64] ;  /* 0x03f0000008027fae */ /* 0x0007e6000b981804 */
[----:B------:R-:W-:Y:S01]  /*04e0*/  LOP3.LUT R5, R5, 0x8, RZ, 0xe2, !PT ;  /* 0x0000000805057812 */ /* 0x000fe200078ee2ff */
[----:B------:R-:W-:Y:S01]  /*04f0*/  LDGSTS.E.BYPASS.128 [R2+0x8700], desc[UR4][R96.64+0x80] ;  /* 0x0870008060027fae */ /* 0x000fe2000b981804 */
[----:B------:R-:W-:Y:S01]  /*0500*/  IMAD.X R15, RZ, RZ, R125, P2 ;  /* 0x000000ffff0f7224 */ /* 0x000fe200010e067d */
[----:B--2---:R-:W-:-:S02]  /*0510*/  LOP3.LUT R6, R10, 0x7, RZ, 0xc0, !PT ;  /* 0x000000070a067812 */ /* 0x004fc400078ec0ff */
[----:B------:R-:W-:Y:S01]  /*0520*/  LDGSTS.E.BYPASS.128 [R2+0x9000], desc[UR4][R100.64+0x80] ;  /* 0x0900008064027fae */ /* 0x000fe2000b981804 */
[----:B------:R-:W-:-:S03]  /*0530*/  SHF.R.U32.HI R7, RZ, 0x4, R10 ;  /* 0x00000004ff077819 */ /* 0x000fc6000001160a */
[----:B------:R-:W-:Y:S02]  /*0540*/  LDGSTS.E.BYPASS.128 [R2+0x9900], desc[UR4][R98.64+0x80] ;  /* 0x0990008062027fae */ /* 0x000fe4000b981804 */
[----:B------:R-:W-:Y:S01]  /*0550*/  IMAD R6, R7, 0x8, R6 ;  /* 0x0000000807067824 */ /* 0x000fe200078e0206 */
[----:B------:R-:W-:Y:S01]  /*0560*/  LOP3.LUT R7, R109, 0x3e0, RZ, 0xc0, !PT ;  /* 0x000003e06d077812 */ /* 0x000fe200078ec0ff */
[----:B------:R-:W0:Y:S01]  /*0570*/  LDGDEPBAR ;  /* 0x00000000000079af */ /* 0x000e220000000000 */
[----:B------:R-:W-:Y:S01]  /*0580*/  SHF.R.U32.HI R109, RZ, 0x5, R109 ;  /* 0x00000005ff6d7819 */ /* 0x000fe2000001166d */
[----:B------:R-:W-:Y:S01]  /*0590*/  IMAD R5, R6, 0x48, R5 ;  /* 0x0000004806057824 */ /* 0x000fe200078e0205 */
[----:B------:R-:W-:Y:S01]  /*05a0*/  IADD3 R102, PT, PT, R4, R7, RZ ;  /* 0x0000000704667210 */ /* 0x000fe20007ffe0ff */
[----:B------:R2:W-:Y:S02]  /*05b0*/  LDGSTS.E.BYPASS.128 [R2+0x4800], desc[UR4][R12.64] ;  /* 0x048000000c027fae */ /* 0x0005e4000b981804 */
[----:B------:R-:W-:Y:S01]  /*05c0*/  IMAD R10, R109, 0x900, R4 ;  /* 0x000009006d0a7824 */ /* 0x000fe200078e0204 */
[C---:B------:R-:W-:Y:S01]  /*05d0*/  IADD3 R114, PT, PT, R102.reuse, 0x9000, RZ ;  /* 0x0000900066727810 */ /* 0x040fe20007ffe0ff */
[----:B------:R-:W-:Y:S01]  /*05e0*/  LDGSTS.E.BYPASS.128 [R2+0x5100], desc[UR4][R18.64] ;  /* 0x0510000012027fae */ /* 0x000fe2000b981804 */
[----:B------:R-:W-:-:S02]  /*05f0*/  VIADD R6, R102, 0x7500 ;  /* 0x0000750066067836 */ /* 0x000fc40000000000 */
[C---:B---3--:R-:W-:Y:S01]  /*0600*/  VIADD R8, R10.reuse, 0x60 ;  /* 0x000000600a087836 */ /* 0x048fe20000000000 */
[----:B------:R-:W-:Y:S01]  /*0610*/  LDGSTS.E.BYPASS.128 [R2+0x5a00], desc[UR4][R20.64] ;  /* 0x05a0000014027fae */ /* 0x000fe2000b981804 */
[----:B------:R-:W-:Y:S01]  /*0620*/  IADD3 R118, PT, PT, R10, 0x40, RZ ;  /* 0x000000400a767810 */ /* 0x000fe20007ffe0ff */
[----:B------:R-:W-:Y:S01]  /*0630*/  VIADD R122, R102, 0x6c00 ;  /* 0x00006c00667a7836 */ /* 0x000fe20000000000 */
[C---:B------:R-:W-:Y:S01]  /*0640*/  LEA R121, R5.reuse, R6, 0x1 ;  /* 0x0000000605797211 */ /* 0x040fe200078e08ff */
[----:B------:R3:W-:Y:S01]  /*0650*/  LDGSTS.E.BYPASS.128 [R2+0x6300], desc[UR4][R14.64] ;  /* 0x063000000e027fae */ /* 0x0007e2000b981804 */
[----:B------:R-:W-:Y:S01]  /*0660*/  VIADD R6, R10, 0x20 ;  /* 0x000000200a067836 */ /* 0x000fe20000000000 */
[C---:B------:R-:W-:Y:S01]  /*0670*/  LEA R114, R5.reuse, R114, 0x1 ;  /* 0x0000007205727211 */ /* 0x040fe200078e08ff */
[----:B------:R-:W-:Y:S01]  /*0680*/  VIADD R120, R102, 0x7e00 ;  /* 0x00007e0066787836 */ /* 0x000fe20000000000 */
[----:B------:R-:W-:Y:S01]  /*0690*/  LDGSTS.E.BYPASS.128 [R2+0xa200], desc[UR4][R96.64+0x100] ;  /* 0x0a20010060027fae */ /* 0x000fe2000b981804 */
[C---:B------:R-:W-:Y:S01]  /*06a0*/  IMAD.U32 R119, R5.reuse, 0x2, R6 ;  /* 0x0000000205777824 */ /* 0x040fe200078e0006 */
[C---:B------:R-:W-:Y:S01]  /*06b0*/  IADD3 R6, P0, PT, R124.reuse, 0x48000, RZ ;  /* 0x000480007c067810 */ /* 0x040fe20007f1e0ff */
[C---:B------:R-:W-:Y:S01]  /*06c0*/  IMAD.U32 R117, R5.reuse, 0x2, R8 ;  /* 0x0000000205757824 */ /* 0x040fe200078e0008 */
[----:B------:R-:W-:Y:S01]  /*06d0*/  LDGSTS.E.BYPASS.128 [R2+0xab00], desc[UR4][R100.64+0x100] ;  /* 0x0ab0010064027fae */ /* 0x000fe2000b981804 */
[----:B------:R-:W-:Y:S01]  /*06e0*/  IADD3 R8, P1, PT, R124, 0x4e000, RZ ;  /* 0x0004e0007c087810 */ /* 0x000fe20007f3e0ff */
[C---:B------:R-:W-:Y:S01]  /*06f0*/  IMAD.U32 R122, R5.reuse, 0x2, R122 ;  /* 0x00000002057a7824 */ /* 0x040fe200078e007a */
[----:B------:R-:W-:Y:S01]  /*0700*/  IADD3 R110, PT, PT, R10, 0x2460, RZ ;  /* 0x000024600a6e7810 */ /* 0x000fe20007ffe0ff */
[----:B------:R-:W-:Y:S01]  /*0710*/  LDGSTS.E.BYPASS.128 [R2+0xb400], desc[UR4][R98.64+0x100] ;  /* 0x0b40010062027fae */ /* 0x000fe2000b981804 */
[----:B------:R-:W-:Y:S01]  /*0720*/  IMAD.X R7, RZ, RZ, R125, P0 ;  /* 0x000000ffff077224 */ /* 0x000fe200000e067d */
[C---:B--2---:R-:W-:Y:S01]  /*0730*/  IADD3 R12, P0, PT, R124.reuse, 0x54000, RZ ;  /* 0x000540007c0c7810 */ /* 0x044fe20007f1e0ff */
[C---:B------:R-:W-:Y:S01]  /*0740*/  IMAD.U32 R123, R5.reuse, 0x2, R10 ;  /* 0x00000002057b7824 */ /* 0x040fe200078e000a */
[----:B------:R-:W0:Y:S01]  /*0750*/  LDGDEPBAR ;  /* 0x00000000000079af */ /* 0x000e220000000000 */
[----:B---3--:R-:W-:Y:S01]  /*0760*/  IADD3 R14, P2, PT, R124, 0x5a000, RZ ;  /* 0x0005a0007c0e7810 */ /* 0x008fe20007f5e0ff */
[C---:B------:R-:W-:Y:S01]  /*0770*/  IMAD.U32 R120, R5.reuse, 0x2, R120 ;  /* 0x0000000205787824 */ /* 0x040fe200078e0078 */
[----:B------:R-:W-:Y:S01]  /*0780*/  IADD3.X R9, PT, PT, RZ, R125, RZ, P1, !PT ;  /* 0x0000007dff097210 */ /* 0x000fe20000ffe4ff */
[----:B------:R-:W-:-:S02]  /*0790*/  IMAD.U32 R118, R5, 0x2, R118 ;  /* 0x0000000205767824 */ /* 0x000fc400078e0076 */
[--C-:B------:R-:W-:Y:S02]  /*07a0*/  IMAD.X R13, RZ, RZ, R125.reuse, P0 ;  /* 0x000000ffff0d7224 */ /* 0x100fe400000e067d */
[----:B------:R-:W-:Y:S02]  /*07b0*/  IMAD.X R15, RZ, RZ, R125, P2 ;  /* 0x000000ffff0f7224 */ /* 0x000fe400010e067d */
[C---:B------:R-:W-:Y:S02]  /*07c0*/  VIADD R116, R10.reuse, 0x2400 ;  /* 0x000024000a747836 */ /* 0x040fe40000000000 */
[----:B------:R-:W-:Y:S02]  /*07d0*/  VIADD R112, R10, 0x2420 ;  /* 0x000024200a707836 */ /* 0x000fe40000000000 */
[C---:B------:R-:W-:Y:S02]  /*07e0*/  IMAD.U32 R116, R5.reuse, 0x2, R116 ;  /* 0x0000000205747824 */ /* 0x040fe400078e0074 */
[----:B------:R-:W-:-:S02]  /*07f0*/  IMAD.U32 R112, R5, 0x2, R112 ;  /* 0x0000000205707824 */ /* 0x000fc400078e0070 */
[----:B------:R-:W-:Y:S01]  /*0800*/  IMAD.U32 R110, R5, 0x2, R110 ;  /* 0x00000002056e7824 */ /* 0x000fe200078e006e */
[----:B------:R-:W-:-:S04]  /*0810*/  DEPBAR.LE SB0, 0x2 ;  /* 0x000080800000791a */ /* 0x000fc80000000000 */
[----:B------:R-:W-:Y:S06]  /*0820*/  BAR.SYNC.DEFER_BLOCKING 0x0 ;  /* 0x0000000000007b1d */ /* 0x000fec0000010000 */
[----:B------:R-:W-:Y:S04]  /*0830*/  LDSM.16.MT88.4 R68, [R123] ;  /* 0x000000007b44783b */ /* 0x000fe80000004200 */
[----:B------:R-:W2:Y:S04]  /*0840*/  LDSM.16.M88.4 R56, [R122] ;  /* 0x000000007a38783b */ /* 0x000ea80000000200 */
[----:B------:R-:W3:Y:S04]  /*0850*/  LDSM.16.M88.4 R44, [R121] ;  /* 0x00000000792c783b */ /* 0x000ee80000000200 */
[----:B------:R-:W4:Y:S04]  /*0860*/  LDSM.16.M88.4 R32, [R120] ;  /* 0x000000007820783b */ /* 0x000f280000000200 */
[----:B------:R-:W5:Y:S04]  /*0870*/  LDSM.16.MT88.4 R28, [R119] ;  /* 0x00000000771c783b */ /* 0x000f680000004200 */
[----:B------:R-:W1:Y:S04]  /*0880*/  LDSM.16.MT88.4 R60, [R118] ;  /* 0x00000000763c783b */ /* 0x000e680000004200 */
[----:B------:R-:W1:Y:S04]  /*0890*/  LDSM.16.MT88.4 R40, [R117] ;  /* 0x000000007528783b */ /* 0x000e680000004200 */
[----:B------:R-:W-:Y:S01]  /*08a0*/  @!PT LDS RZ, [RZ] ;  /* 0x00000000fffff984 */ /* 0x000fe20000000800 */
[----:B------:R-:W-:Y:S01]  /*08b0*/  @!PT LDS RZ, [RZ] ;  /* 0x00000000fffff984 */ /* 0x000fe20000000800 */
[----:B------:R-:W-:Y:S01]  /*08c0*/  @!PT LDS RZ, [RZ] ;  /* 0x00000000fffff984 */ /* 0x000fe20000000800 */
[----:B------:R2:W-:Y:S04]  /*08d0*/  LDGSTS.E.BYPASS.128 [R2], desc[UR4][R6.64] ;  /* 0x0000000006027fae */ /* 0x0005e8000b981804 */
[----:B------:R3:W-:Y:S04]  /*08e0*/  LDGSTS.E.BYPASS.128 [R2+0x900], desc[UR4][R8.64] ;  /* 0x0090000008027fae */ /* 0x0007e8000b981804 */
[----:B------:R-:W-:Y:S04]  /*08f0*/  LDGSTS.E.BYPASS.128 [R2+0x1200], desc[UR4][R12.64] ;  /* 0x012000000c027fae */ /* 0x000fe8000b981804 */
[----:B------:R1:W-:Y:S01]  /*0900*/  LDGSTS.E.BYPASS.128 [R2+0x1b00], desc[UR4][R14.64] ;  /* 0x01b000000e027fae */ /* 0x0003e2000b981804 */
[----:B--2---:R-:W-:-:S03]  /*0910*/  VIADD R6, R102, 0x8700 ;  /* 0x0000870066067836 */ /* 0x004fc60000000000 */
[----:B------:R-:W-:Y:S01]  /*0920*/  LDGSTS.E.BYPASS.128 [R2+0x6c00], desc[UR4][R96.64+0x180] ;  /* 0x06c0018060027fae */ /* 0x000fe2000b981804 */
[C---:B------:R-:W-:Y:S01]  /*0930*/  IMAD.U32 R115, R5.reuse, 0x2, R6 ;  /* 0x0000000205737824 */ /* 0x040fe200078e0006 */
[C---:B------:R-:W-:Y:S01]  /*0940*/  HMMA.16816.F16 R74, R68.reuse, R56, RZ ;  /* 0x00000038444a723c */ /* 0x040fe200000008ff */
[----:B------:R-:W-:Y:S01]  /*0950*/  VIADD R6, R10, 0x2440 ;  /* 0x000024400a067836 */ /* 0x000fe20000000000 */
[----:B------:R-:W-:Y:S01]  /*0960*/  LDGSTS.E.BYPASS.128 [R2+0x7500], desc[UR4][R100.64+0x180] ;  /* 0x0750018064027fae */ /* 0x000fe2000b981804 */
[C---:B---3--:R-:W-:Y:S02]  /*0970*/  VIADD R8, R102.reuse, 0x9900 ;  /* 0x0000990066087836 */ /* 0x048fe40000000000 */
[C---:B------:R-:W-:Y:S01]  /*0980*/  IMAD.U32 R111, R5.reuse, 0x2, R6 ;  /* 0x00000002056f7824 */ /* 0x040fe200078e0006 */
[----:B------:R-:W-:Y:S01]  /*0990*/  LDGSTS.E.BYPASS.128 [R2+0x7e00], desc[UR4][R98.64+0x180] ;  /* 0x07e0018062027fae */ /* 0x000fe2000b981804 */
[C---:B------:R-:W-:Y:S01]  /*09a0*/  IMAD.U32 R113, R5.reuse, 0x2, R8 ;  /* 0x0000000205717824 */ /* 0x040fe200078e0008 */
[----:B------:R-:W-:Y:S01]  /*09b0*/  HMMA.16816.F16 R84, R68, R58, RZ ;  /* 0x0000003a4454723c */ /* 0x000fe200000008ff */
[----:B------:R-:W-:Y:S01]  /*09c0*/  VIADD R10, R102, 0xa200 ;  /* 0x0000a200660a7836 */ /* 0x000fe20000000000 */
[----:B------:R-:W0:Y:S03]  /*09d0*/  LDGDEPBAR ;  /* 0x00000000000079af */ /* 0x000e260000000000 */
[----:B------:R-:W-:-:S03]  /*09e0*/  IMAD.U32 R10, R5, 0x2, R10 ;  /* 0x00000002050a7824 */ /* 0x000fc600078e000a */
[C---:B------:R-:W-:Y:S08]  /*09f0*/  HMMA.16816.F16 R86, R68.reuse, R44, RZ ;  /* 0x0000002c4456723c */ /* 0x040ff000000008ff */
[C---:B------:R-:W-:Y:S08]  /*0a00*/  HMMA.16816.F16 R88, R68.reuse, R46, RZ ;  /* 0x0000002e4458723c */ /* 0x040ff000000008ff */
[----:B----4-:R-:W-:Y:S01]  /*0a10*/  HMMA.16816.F16 R90, R68, R32, RZ ;  /* 0x00000020445a723c */ /* 0x010fe200000008ff */
[----:B------:R-:W-:-:S04]  /*0a20*/  DEPBAR.LE SB0, 0x2 ;  /* 0x000080800000791a */ /* 0x000fc80000000000 */
[----:B------:R-:W-:Y:S03]  /*0a30*/  BAR.SYNC.DEFER_BLOCKING 0x0 ;  /* 0x0000000000007b1d */ /* 0x000fe60000010000 */
[----:B------:R-:W-:Y:S08]  /*0a40*/  HMMA.16816.F16 R70, R68, R34, RZ ;  /* 0x000000224446723c */ /* 0x000ff000000008ff */
[C---:B-----5:R-:W-:Y:S08]  /*0a50*/  HMMA.16816.F16 R106, R28.reuse, R56, RZ ;  /* 0x000000381c6a723c */ /* 0x060ff000000008ff */
[C---:B------:R-:W-:Y:S01]  /*0a60*/  HMMA.16816.F16 R68, R28.reuse, R58, RZ ;  /* 0x0000003a1c44723c */ /* 0x040fe200000008ff */
[----:B------:R-:W-:Y:S07]  /*0a70*/  LDSM.16.M88.4 R24, [R115] ;  /* 0x000000007318783b */ /* 0x000fee0000000200 */
[C---:B------:R-:W-:Y:S01]  /*0a80*/  HMMA.16816.F16 R66, R28.reuse, R44, RZ ;  /* 0x0000002c1c42723c */ /* 0x040fe200000008ff */
[----:B------:R-:W-:Y:S04]  /*0a90*/  LDSM.16.M88.4 R20, [R114] ;  /* 0x000000007214783b */ /* 0x000fe80000000200 */
[----:B-1----:R-:W-:Y:S03]  /*0aa0*/  LDSM.16.M88.4 R12, [R113] ;  /* 0x00000000710c783b */ /* 0x002fe60000000200 */
[C---:B------:R-:W-:Y:S01]  /*0ab0*/  HMMA.16816.F16 R104, R28.reuse, R46, RZ ;  /* 0x0000002e1c68723c */ /* 0x040fe200000008ff */
[----:B------:R-:W-:Y:S04]  /*0ac0*/  LDSM.16.MT88.4 R36, [R116] ;  /* 0x000000007424783b */ /* 0x000fe80000004200 */
[----:B------:R-:W-:Y:S03]  /*0ad0*/  LDSM.16.MT88.4 R16, [R112] ;  /* 0x000000007010783b */ /* 0x000fe60000004200 */
[C---:B------:R-:W-:Y:S08]  /*0ae0*/  HMMA.16816.F16 R72, R28.reuse, R32, RZ ;  /* 0x000000201c48723c */ /* 0x040ff000000008ff */
[----:B------:R-:W-:Y:S01]  /*0af0*/  HMMA.16816.F16 R64, R28, R34, RZ ;  /* 0x000000221c40723c */ /* 0x000fe200000008ff */
[----:B------:R-:W1:Y:S07]  /*0b00*/  LDSM.16.MT88.4 R28, [R111] ;  /* 0x000000006f1c783b */ /* 0x000e6e0000004200 */
[C---:B------:R-:W-:Y:S08]  /*0b10*/  HMMA.16816.F16 R8, R60.reuse, R58, RZ ;  /* 0x0000003a3c08723c */ /* 0x040ff000000008ff */
[C---:B------:R-:W-:Y:S08]  /*0b20*/  HMMA.16816.F16 R6, R60.reuse, R44, RZ ;  /* 0x0000002c3c06723c */ /* 0x040ff000000008ff */
[C---:B------:R-:W-:Y:S08]  /*0b30*/  HMMA.16816.F16 R50, R60.reuse, R56, RZ ;  /* 0x000000383c32723c */ /* 0x040ff000000008ff */
[C---:B------:R-:W-:Y:S08]  /*0b40*/  HMMA.16816.F16 R54, R60.reuse, R46, RZ ;  /* 0x0000002e3c36723c */ /* 0x040ff000000008ff */
[C---:B------:R-:W-:Y:S08]  /*0b50*/  HMMA.16816.F16 R52, R60.reuse, R32, RZ ;  /* 0x000000203c34723c */ /* 0x040ff000000008ff */
[----:B------:R-:W-:Y:S08]  /*0b60*/  HMMA.16816.F16 R48, R60, R34, RZ ;  /* 0x000000223c30723c */ /* 0x000ff000000008ff */
[----:B------:R-:W-:Y:S01]  /*0b70*/  HMMA.16816.F16 R82, R40, R32, RZ ;  /* 0x000000202852723c */ /* 0x000fe200000008ff */
[----:B------:R-:W-:-:S05]  /*0b80*/  IADD3 R32, P0, PT, R124, 0x60000, RZ ;  /* 0x000600007c207810 */ /* 0x000fca0007f1e0ff */
[----:B------:R-:W-:Y:S02]  /*0b90*/  IMAD.X R33, RZ, RZ, R125, P0 ;  /* 0x000000ffff217224 */ /* 0x000fe400000e067d */
[C---:B------:R-:W-:Y:S08]  /*0ba0*/  HMMA.16816.F16 R94, R40.reuse, R56, RZ ;  /* 0x00000038285e723c */ /* 0x040ff000000008ff */
[C---:B------:R-:W-:Y:S08]  /*0bb0*/  HMMA.16816.F16 R76, R40.reuse, R58, RZ ;  /* 0x0000003a284c723c */ /* 0x040ff000000008ff */
[C---:B------:R-:W-:Y:S08]  /*0bc0*/  HMMA.16816.F16 R78, R40.reuse, R44, RZ ;  /* 0x0000002c284e723c */ /* 0x040ff000000008ff */
[C---:B------:R-:W-:Y:S08]  /*0bd0*/  HMMA.16816.F16 R80, R40.reuse, R46, RZ ;  /* 0x0000002e2850723c */ /* 0x040ff000000008ff */
[----:B------:R-:W-:Y:S08]  /*0be0*/  HMMA.16816.F16 R92, R40, R34, RZ ;  /* 0x00000022285c723c */ /* 0x000ff000000008ff */
[----:B-1----:R-:W-:Y:S01]  /*0bf0*/  HMMA.16816.F16 R42, R28, R26, R8 ;  /* 0x0000001a1c2a723c */ /* 0x002fe20000000808 */
[----:B------:R-:W-:-:S05]  /*0c00*/  IADD3 R8, P1, PT, R124, 0x66000, RZ ;  /* 0x000660007c087810 */ /* 0x000fca0007f3e0ff */
[----:B------:R-:W-:Y:S02]  /*0c10*/  IMAD.X R9, RZ, RZ, R125, P1 ;  /* 0x000000ffff097224 */ /* 0x000fe400008e067d */
[----:B------:R-:W-:Y:S01]  /*0c20*/  HMMA.16816.F16 R40, R28, R20, R6 ;  /* 0x000000141c28723c */ /* 0x000fe20000000806 */
[----:B------:R-:W-:-:S05]  /*0c30*/  IADD3 R6, P2, PT, R124, 0x6c000, RZ ;  /* 0x0006c0007c067810 */ /* 0x000fca0007f5e0ff */
[----:B------:R-:W-:Y:S02]  /*0c40*/  IMAD.X R7, RZ, RZ, R125, P2 ;  /* 0x000000ffff077224 */ /* 0x000fe400010e067d */
[C---:B------:R-:W-:Y:S08]  /*0c50*/  HMMA.16816.F16 R50, R28.reuse, R24, R50 ;  /* 0x000000181c32723c */ /* 0x040ff00000000832 */
[C---:B------:R-:W-:Y:S08]  /*0c60*/  HMMA.16816.F16 R54, R28.reuse, R22, R54 ;  /* 0x000000161c36723c */ /* 0x040ff00000000836 */
[C---:B------:R-:W-:Y:S08]  /*0c70*/  HMMA.16816.F16 R52, R28.reuse, R12, R52 ;  /* 0x0000000c1c34723c */ /* 0x040ff00000000834 */
[----:B------:R-:W-:Y:S01]  /*0c80*/  HMMA.16816.F16 R48, R28, R14, R48 ;  /* 0x0000000e1c30723c */ /* 0x000fe20000000830 */
[----:B------:R-:W-:-:S04]  /*0c90*/  IADD3 R28, P0, PT, R124, 0x72000, RZ ;  /* 0x000720007c1c7810 */ /* 0x000fc80007f1e0ff */
[----:B------:R-:W-:Y:S02]  /*0ca0*/  IADD3.X R29, PT, PT, RZ, R125, RZ, P0, !PT ;  /* 0x0000007dff1d7210 */ /* 0x000fe400007fe4ff */
[----:B------:R-:W-:Y:S01]  /*0cb0*/  IADD3 R60, P0, PT, R124, 0x78000, RZ ;  /* 0x000780007c3c7810 */ /* 0x000fe20007f1e0ff */
[----:B------:R-:W-:Y:S04]  /*0cc0*/  HMMA.16816.F16 R74, R36, R24, R74 ;  /* 0x00000018244a723c */ /* 0x000fe8000000084a */
[----:B------:R-:W-:-:S04]  /*0cd0*/  IMAD.X R61, RZ, RZ, R125, P0 ;  /* 0x000000ffff3d7224 */ /* 0x000fc800000e067d */
[C---:B------:R-:W-:Y:S08]  /*0ce0*/  HMMA.16816.F16 R84, R36.reuse, R26, R84 ;  /* 0x0000001a2454723c */ /* 0x040ff00000000854 */
[C---:B------:R-:W-:Y:S08]  /*0cf0*/  HMMA.16816.F16 R86, R36.reuse, R20, R86 ;  /* 0x000000142456723c */ /* 0x040ff00000000856 */
[C---:B------:R-:W-:Y:S08]  /*0d00*/  HMMA.16816.F16 R88, R36.reuse, R22, R88 ;  /* 0x000000162458723c */ /* 0x040ff00000000858 */
[C---:B------:R-:W-:Y:S08]  /*0d10*/  HMMA.16816.F16 R90, R36.reuse, R12, R90 ;  /* 0x0000000c245a723c */ /* 0x040ff0000000085a */
[----:B------:R-:W-:Y:S08]  /*0d20*/  HMMA.16816.F16 R38, R36, R14, R70 ;  /* 0x0000000e2426723c */ /* 0x000ff00000000846 */
[C---:B------:R-:W-:Y:S08]  /*0d30*/  HMMA.16816.F16 R106, R16.reuse, R24, R106 ;  /* 0x00000018106a723c */ /* 0x040ff0000000086a */
[C---:B------:R-:W-:Y:S08]  /*0d40*/  HMMA.16816.F16 R36, R16.reuse, R26, R68 ;  /* 0x0000001a1024723c */ /* 0x040ff00000000844 */
[----:B------:R-:W-:Y:S01]  /*0d50*/  HMMA.16816.F16 R58, R16, R20, R66 ;  /* 0x00000014103a723c */ /* 0x000fe20000000842 */
[----:B------:R-:W-:-:S05]  /*0d60*/  IADD3 R66, P0, PT, R124, 0x7e000, RZ ;  /* 0x0007e0007c427810 */ /* 0x000fca0007f1e0ff */
[----:B------:R-:W-:Y:S02]  /*0d70*/  IMAD.X R67, RZ, RZ, R125, P0 ;  /* 0x000000ffff437224 */ /* 0x000fe400000e067d */
[C---:B------:R-:W-:Y:S08]  /*0d80*/  HMMA.16816.F16 R104, R16.reuse, R22, R104 ;  /* 0x000000161068723c */ /* 0x040ff00000000868 */
[C---:B------:R-:W-:Y:S08]  /*0d90*/  HMMA.16816.F16 R72, R16.reuse, R12, R72 ;  /* 0x0000000c1048723c */ /* 0x040ff00000000848 */
[----:B------:R-:W-:Y:S01]  /*0da0*/  HMMA.16816.F16 R56, R16, R14, R64 ;  /* 0x0000000e1038723c */ /* 0x000fe20000000840 */
[----:B------:R-:W1:Y:S01]  /*0db0*/  LDSM.16.MT88.4 R16, [R110] ;  /* 0x000000006e10783b */ /* 0x000e620000004200 */
[----:B------:R-:W-:-:S03]  /*0dc0*/  IADD3 R64, P0, PT, R124, 0x84000, RZ ;  /* 0x000840007c407810 */ /* 0x000fc60007f1e0ff */
[----:B------:R-:W-:Y:S01]  /*0dd0*/  @!PT LDS RZ, [RZ] ;  /* 0x00000000fffff984 */ /* 0x000fe20000000800 */
[----:B------:R-:W-:Y:S01]  /*0de0*/  @!PT LDS RZ, [RZ] ;  /* 0x00000000fffff984 */ /* 0x000fe20000000800 */
[----:B------:R-:W-:Y:S01]  /*0df0*/  @!PT LDS RZ, [RZ] ;  /* 0x00000000fffff984 */ /* 0x000fe20000000800 */
[----:B------:R-:W-:Y:S02]  /*0e00*/  LDGSTS.E.BYPASS.128 [R2+0x2400], desc[UR4][R32.64] ;  /* 0x0240000020027fae */ /* 0x000fe4000b981804 */
[--C-:B------:R-:W-:Y:S01]  /*0e10*/  IMAD.X R65, RZ, RZ, R125.reuse, P0 ;  /* 0x000000ffff417224 */ /* 0x100fe200000e067d */
[----:B------:R-:W-:Y:S01]  /*0e20*/  IADD3 R62, P0, PT, R124, 0x8a000, RZ ;  /* 0x0008a0007c3e7810 */ /* 0x000fe20007f1e0ff */
[----:B------:R-:W-:Y:S04]  /*0e30*/  LDGSTS.E.BYPASS.128 [R2+0x2d00], desc[UR4][R8.64] ;  /* 0x02d0000008027fae */ /* 0x000fe8000b981804 */
[----:B------:R2:W-:Y:S01]  /*0e40*/  LDGSTS.E.BYPASS.128 [R2+0x3600], desc[UR4][R6.64] ;  /* 0x0360000006027fae */ /* 0x0005e2000b981804 */
[----:B------:R-:W-:-:S03]  /*0e50*/  IMAD.X R63, RZ, RZ, R125, P0 ;  /* 0x000000ffff3f7224 */ /* 0x000fc600000e067d */
[----:B------:R3:W-:Y:S04]  /*0e60*/  LDGSTS.E.BYPASS.128 [R2+0x3f00], desc[UR4][R28.64] ;  /* 0x03f000001c027fae */ /* 0x0007e8000b981804 */
[----:B------:R-:W-:Y:S04]  /*0e70*/  LDGSTS.E.BYPASS.128 [R2+0x8700], desc[UR4][R96.64+0x200] ;  /* 0x0870020060027fae */ /* 0x000fe8000b981804 */
[----:B------:R-:W-:Y:S01]  /*0e80*/  LDGSTS.E.BYPASS.128 [R2+0x9000], desc[UR4][R100.64+0x200] ;  /* 0x0900020064027fae */ /* 0x000fe2000b981804 */
[C---:B--2---:R-:W-:Y:S01]  /*0e90*/  IADD3 R6, PT, PT, R102.reuse, 0xab00, RZ ;  /* 0x0000ab0066067810 */ /* 0x044fe20007ffe0ff */
[----:B------:R-:W-:-:S02]  /*0ea0*/  VIADD R102, R102, 0xb400 ;  /* 0x0000b40066667836 */ /* 0x000fc40000000000 */
[----:B------:R-:W-:Y:S02]  /*0eb0*/  LDGSTS.E.BYPASS.128 [R2+0x9900], desc[UR4][R98.64+0x200] ;  /* 0x0990020062027fae */ /* 0x000fe4000b981804 */
[C---:B------:R-:W-:Y:S02]  /*0ec0*/  IMAD.U32 R9, R5.reuse, 0x2, R6 ;  /* 0x0000000205097824 */ /* 0x040fe400078e0006 */
[----:B------:R-:W0:Y:S01]  /*0ed0*/  LDGDEPBAR ;  /* 0x00000000000079af */ /* 0x000e220000000000 */
[----:B------:R-:W-:Y:S01]  /*0ee0*/  IMAD.U32 R7, R5, 0x2, R102 ;  /* 0x0000000205077824 */ /* 0x000fe200078e0066 */
[----:B-1----:R-:W-:Y:S01]  /*0ef0*/  HMMA.16816.F16 R94, R16, R24, R94 ;  /* 0x00000018105e723c */ /* 0x002fe2000000085e */
[----:B------:R-:W-:-:S04]  /*0f00*/  IMAD R24, R109, 0x900, R4 ;  /* 0x000009006d187824 */ /* 0x000fc800078e0204 */
[C---:B------:R-:W-:Y:S02]  /*0f10*/  VIADD R108, R24.reuse, 0x4800 ;  /* 0x00004800186c7836 */ /* 0x040fe40000000000 */
[C---:B------:R-:W-:Y:S01]  /*0f20*/  VIADD R8, R24.reuse, 0x4820 ;  /* 0x0000482018087836 */ /* 0x040fe20000000000 */
[----:B------:R-:W-:Y:S01]  /*0f30*/  HMMA.16816.F16 R82, R16, R12, R82 ;  /* 0x0000000c1052723c */ /* 0x000fe20000000852 */
[C---:B------:R-:W-:Y:S01]  /*0f40*/  VIADD R6, R24.reuse, 0x4840 ;  /* 0x0000484018067836 */ /* 0x040fe20000000000 */
[----:B------:R-:W-:Y:S01]  /*0f50*/  IADD3 R12, PT, PT, R24, 0x4860, RZ ;  /* 0x00004860180c7810 */ /* 0x000fe20007ffe0ff */
[C---:B------:R-:W-:Y:S02]  /*0f60*/  IMAD.U32 R108, R5.reuse, 0x2, R108 ;  /* 0x00000002056c7824 */ /* 0x040fe400078e006c */
[C---:B------:R-:W-:Y:S02]  /*0f70*/  IMAD.U32 R8, R5.reuse, 0x2, R8 ;  /* 0x0000000205087824 */ /* 0x040fe400078e0008 */
[----:B------:R-:W-:Y:S01]  /*0f80*/  IMAD.U32 R6, R5, 0x2, R6 ;  /* 0x0000000205067824 */ /* 0x000fe200078e0006 */
[----:B------:R-:W-:-:S04]  /*0f90*/  DEPBAR.LE SB0, 0x2 ;  /* 0x000080800000791a */ /* 0x000fc80000000000 */
[----:B------:R-:W-:Y:S01]  /*0fa0*/  BAR.SYNC.DEFER_BLOCKING 0x0 ;  /* 0x0000000000007b1d */ /* 0x000fe20000010000 */
[----:B------:R-:W-:Y:S01]  /*0fb0*/  LEA R5, R5, R12, 0x1 ;  /* 0x0000000c05057211 */ /* 0x000fe200078e08ff */
[C---:B------:R-:W-:Y:S08]  /*0fc0*/  HMMA.16816.F16 R76, R16.reuse, R26, R76 ;  /* 0x0000001a104c723c */ /* 0x040ff0000000084c */
[C---:B------:R-:W-:Y:S08]  /*0fd0*/  HMMA.16816.F16 R78, R16.reuse, R20, R78 ;  /* 0x00000014104e723c */ /* 0x040ff0000000084e */
[C---:B------:R-:W-:Y:S01]  /*0fe0*/  HMMA.16816.F16 R80, R16.reuse, R22, R80 ;  /* 0x000000161050723c */ /* 0x040fe20000000850 */
[----:B------:R-:W-:Y:S07]  /*0ff0*/  LDSM.16.MT88.4 R44, [R108] ;  /* 0x000000006c2c783b */ /* 0x000fee0000004200 */
[----:B------:R-:W-:Y:S01]  /*1000*/  HMMA.16816.F16 R92, R16, R14, R92 ;  /* 0x0000000e105c723c */ /* 0x000fe2000000085c */
[----:B---3--:R-:W1:Y:S04]  /*1010*/  LDSM.16.M88.4 R28, [R10] ;  /* 0x000000000a1c783b */ /* 0x008e680000000200 */
[----:B------:R-:W2:Y:S04]  /*1020*/  LDSM.16.M88.4 R20, [R9] ;  /* 0x000000000914783b */ /* 0x000ea80000000200 */
[----:B------:R-:W3:Y:S04]  /*1030*/  LDSM.16.M88.4 R16, [R7] ;  /* 0x000000000710783b */ /* 0x000ee80000000200 */
[----:B------:R-:W4:Y:S04]  /*1040*/  LDSM.16.MT88.4 R24, [R8] ;  /* 0x000000000818783b */ /* 0x000f280000004200 */
[----:B------:R-:W5:Y:S04]  /*1050*/  LDSM.16.MT88.4 R32, [R6] ;  /* 0x000000000620783b */ /* 0x000f680000004200 */
[----:B------:R-:W5:Y:S04]  /*1060*/  LDSM.16.MT88.4 R12, [R5] ;  /* 0x00000000050c783b */ /* 0x000f680000004200 */
[----:B------:R-:W-:Y:S01]  /*1070*/  @!PT LDS RZ, [RZ] ;  /* 0x00000000fffff984 */ /* 0x000fe20000000800 */
[----:B------:R-:W-:Y:S01]  /*1080*/  @!PT LDS RZ, [RZ] ;  /* 0x00000000fffff984 */ /* 0x000fe20000000800 */
[----:B------:R-:W-:Y:S01]  /*1090*/  @!PT LDS RZ, [RZ] ;  /* 0x00000000fffff984 */ /* 0x000fe20000000800 */
[----:B------:R1:W-:Y:S04]  /*10a0*/  LDGSTS.E.BYPASS.128 [R2+0x4800], desc[UR4][R60.64] ;  /* 0x048000003c027fae */ /* 0x0003e8000b981804 */
[----:B------:R2:W-:Y:S04]  /*10b0*/  LDGSTS.E.BYPASS.128 [R2+0x5100], desc[UR4][R66.64] ;  /* 0x0510000042027fae */ /* 0x0005e8000b981804 */
[----:B------:R3:W-:Y:S04]  /*10c0*/  LDGSTS.E.BYPASS.128 [R2+0x5a00], desc[UR4][R64.64] ;  /* 0x05a0000040027fae */ /* 0x0007e8000b981804 */
[----:B------:R4:W-:Y:S01]  /*10d0*/  LDGSTS.E.BYPASS.128 [R2+0x6300], desc[UR4][R62.64] ;  /* 0x063000003e027fae */ /* 0x0009e2000b981804 */
[----:B-1----:R-:W-:-:S03]  /*10e0*/  IADD3 R60, P0, PT, R124, 0x90000, RZ ;  /* 0x000900007c3c7810 */ /* 0x002fc60007f1e0ff */
[----:B------:R-:W-:Y:S01]  /*10f0*/  LDGSTS.E.BYPASS.128 [R2+0xa200], desc[UR4][R96.64+0x280] ;  /* 0x0a20028060027fae */ /* 0x000fe2000b981804 */
[C---:B------:R-:W-:Y:S01]  /*1100*/  HMMA.16816.F16 R74, R44.reuse, R28, R74 ;  /* 0x0000001c2c4a723c */ /* 0x040fe2000000084a */
[--C-:B------:R-:W-:Y:S01]  /*1110*/  IMAD.X R61, RZ, RZ, R125.reuse, P0 ;  /* 0x000000ffff3d7224 */ /* 0x100fe200000e067d */
[C---:B--2---:R-:W-:Y:S01]  /*1120*/  IADD3 R66, P0, PT, R124.reuse, 0x96000, RZ ;  /* 0x000960007c427810 */ /* 0x044fe20007f1e0ff */
[----:B------:R-:W-:Y:S03]  /*1130*/  LDGSTS.E.BYPASS.128 [R2+0xab00], desc[UR4][R100.64+0x280] ;  /* 0x0ab0028064027fae */ /* 0x000fe6000b981804 */
[----:B------:R-:W-:Y:S01]  /*1140*/  IADD3.X R67, PT, PT, RZ, R125, RZ, P0, !PT ;  /* 0x0000007dff437210 */ /* 0x000fe200007fe4ff */
[----:B------:R-:W-:Y:S01]  /*1150*/  LDGSTS.E.BYPASS.128 [R2+0xb400], desc[UR4][R98.64+0x280] ;  /* 0x0b40028062027fae */ /* 0x000fe2000b981804 */
[C---:B---3--:R-:W-:Y:S01]  /*1160*/  IADD3 R64, P0, PT, R124.reuse, 0x9c000, RZ ;  /* 0x0009c0007c407810 */ /* 0x048fe20007f1e0ff */
[----:B------:R-:W-:Y:S02]  /*1170*/  HMMA.16816.F16 R84, R44, R30, R84 ;  /* 0x0000001e2c54723c */ /* 0x000fe40000000854 */
[----:B------:R-:W0:Y:S02]  /*1180*/  LDGDEPBAR ;  /* 0x00000000000079af */ /* 0x000e240000000000 */
[----:B------:R-:W-:Y:S01]  /*1190*/  IMAD.X R65, RZ, RZ, R125, P0 ;  /* 0x000000ffff417224 */ /* 0x000fe200000e067d */
[----:B----4-:R-:W-:-:S03]  /*11a0*/  IADD3 R62, P0, PT, R124, 0xa2000, RZ ;  /* 0x000a20007c3e7810 */ /* 0x010fc60007f1e0ff */
[----:B------:R-:W-:Y:S02]  /*11b0*/  HMMA.16816.F16 R86, R44, R20, R86 ;  /* 0x000000142c56723c */ /* 0x000fe40000000856 */
[----:B------:R-:W-:-:S06]  /*11c0*/  IMAD.X R63, RZ, RZ, R125, P0 ;  /* 0x000000ffff3f7224 */ /* 0x000fcc00000e067d */
[C---:B------:R-:W-:Y:S08]  /*11d0*/  HMMA.16816.F16 R88, R44.reuse, R22, R88 ;  /* 0x000000162c58723c */ /* 0x040ff00000000858 */
[----:B------:R-:W-:Y:S01]  /*11e0*/  HMMA.16816.F16 R90, R44, R16, R90 ;  /* 0x000000102c5a723c */ /* 0x000fe2000000085a */
[----:B------:R-:W-:-:S07]  /*11f0*/  DEPBAR.LE SB0, 0x2 ;  /* 0x000080800000791a */ /* 0x000fce0000000000 */
[----:B------:R-:W-:Y:S08]  /*1200*/  HMMA.16816.F16 R46, R44, R18, R38 ;  /* 0x000000122c2e723c */ /* 0x000ff00000000826 */
[C---:B------:R-:W-:Y:S08]  /*1210*/  HMMA.16816.F16 R106, R24.reuse, R28, R106 ;  /* 0x0000001c186a723c */ /* 0x040ff0000000086a */
[C---:B------:R-:W-:Y:S01]  /*1220*/  HMMA.16816.F16 R44, R24.reuse, R30, R36 ;  /* 0x0000001e182c723c */ /* 0x040fe20000000824 */
[----:B------:R-:W-:Y:S07]  /*1230*/  BAR.SYNC.DEFER_BLOCKING 0x0 ;  /* 0x0000000000007b1d */ /* 0x000fee0000010000 */
[C---:B------:R-:W-:Y:S08]  /*1240*/  HMMA.16816.F16 R58, R24.reuse, R20, R58 ;  /* 0x00000014183a723c */ /* 0x040ff0000000083a */
[C---:B------:R-:W-:Y:S08]  /*1250*/  HMMA.16816.F16 R104, R24.reuse, R22, R104 ;  /* 0x000000161868723c */ /* 0x040ff00000000868 */
[C---:B------:R-:W-:Y:S01]  /*1260*/  HMMA.16816.F16 R72, R24.reuse, R16, R72 ;  /* 0x000000101848723c */ /* 0x040fe20000000848 */
[----:B------:R-:W-:Y:S07]  /*1270*/  LDSM.16.MT88.4 R36, [R123] ;  /* 0x000000007b24783b */ /* 0x000fee0000004200 */
[----:B------:R-:W-:Y:S01]  /*1280*/  HMMA.16816.F16 R56, R24, R18, R56 ;  /* 0x000000121838723c */ /* 0x000fe20000000838 */
[----:B------:R-:W1:Y:S07]  /*1290*/  LDSM.16.M88.4 R24, [R122] ;  /* 0x000000007a18783b */ /* 0x000e6e0000000200 */
[C---:B-----5:R-:W-:Y:S08]  /*12a0*/  HMMA.16816.F16 R50, R32.reuse, R28, R50 ;  /* 0x0000001c2032723c */ /* 0x060ff00000000832 */
[C---:B------:R-:W-:Y:S08]  /*12b0*/  HMMA.16816.F16 R42, R32.reuse, R30, R42 ;  /* 0x0000001e202a723c */ /* 0x040ff0000000082a */
[C---:B------:R-:W-:Y:S08]  /*12c0*/  HMMA.16816.F16 R40, R32.reuse, R20, R40 ;  /* 0x000000142028723c */ /* 0x040ff00000000828 */
[C---:B------:R-:W-:Y:S08]  /*12d0*/  HMMA.16816.F16 R54, R32.reuse, R22, R54 ;  /* 0x000000162036723c */ /* 0x040ff00000000836 */
[C---:B------:R-:W-:Y:S08]  /*12e0*/  HMMA.16816.F16 R52, R32.reuse, R16, R52 ;  /* 0x000000102034723c */ /* 0x040ff00000000834 */
[----:B------:R-:W-:Y:S01]  /*12f0*/  HMMA.16816.F16 R48, R32, R18, R48 ;  /* 0x000000122030723c */ /* 0x000fe20000000830 */
[----:B------:R-:W-:Y:S07]  /*1300*/  LDSM.16.MT88.4 R32, [R118] ;  /* 0x000000007620783b */ /* 0x000fee0000004200 */
[C---:B------:R-:W-:Y:S08]  /*1310*/  HMMA.16816.F16 R94, R12.reuse, R28, R94 ;  /* 0x0000001c0c5e723c */ /* 0x040ff0000000085e */
[C---:B------:R-:W-:Y:S01]  /*1320*/  HMMA.16816.F16 R76, R12.reuse, R30, R76 ;  /* 0x0000001e0c4c723c */ /* 0x040fe2000000084c */
[----:B------:R-:W2:Y:S07]  /*1330*/  LDSM.16.MT88.4 R28, [R119] ;  /* 0x00000000771c783b */ /* 0x000eae0000004200 */
[C---:B------:R-:W-:Y:S08]  /*1340*/  HMMA.16816.F16 R78, R12.reuse, R20, R78 ;  /* 0x000000140c4e723c */ /* 0x040ff0000000084e */
[C---:B------:R-:W-:Y:S01]  /*1350*/  HMMA.16816.F16 R80, R12.reuse, R22, R80 ;  /* 0x000000160c50723c */ /* 0x040fe20000000850 */
[----:B------:R-:W3:Y:S07]  /*1360*/  LDSM.16.M88.4 R20, [R121] ;  /* 0x000000007914783b */ /* 0x000eee0000000200 */
[C---:B------:R-:W-:Y:S08]  /*1370*/  HMMA.16816.F16 R82, R12.reuse, R16, R82 ;  /* 0x000000100c52723c */ /* 0x040ff00000000852 */
[----:B------:R-:W-:Y:S01]  /*1380*/  HMMA.16816.F16 R92, R12, R18, R92 ;  /* 0x000000120c5c723c */ /* 0x000fe2000000085c */
[----:B------:R-:W4:Y:S04]  /*1390*/  LDSM.16.M88.4 R16, [R120] ;  /* 0x000000007810783b */ /* 0x000f280000000200 */
[----:B------:R-:W5:Y:S03]  /*13a0*/  LDSM.16.MT88.4 R12, [R117] ;  /* 0x00000000750c783b */ /* 0x000f660000004200 */
[C---:B-1----:R-:W-:Y:S01]  /*13b0*/  HMMA.16816.F16 R74, R36.reuse, R24, R74 ;  /* 0x00000018244a723c */ /* 0x042fe2000000084a */
[----:B------:R-:W-:Y:S01]  /*13c0*/  @!PT LDS RZ, [RZ] ;  /* 0x00000000fffff984 */ /* 0x000fe20000000800 */
[----:B------:R-:W-:Y:S01]  /*13d0*/  @!PT LDS RZ, [RZ] ;  /* 0x00000000fffff984 */ /* 0x000fe20000000800 */
[----:B------:R-:W-:Y:S01]  /*13e0*/  @!PT LDS RZ, [RZ] ;  /* 0x00000000fffff984 */ /* 0x000fe20000000800 */
[----:B------:R1:W-:Y:S04]  /*13f0*/  LDGSTS.E.BYPASS.128 [R2], desc[UR4][R60.64] ;  /* 0x000000003c027fae */ /* 0x0003e8000b981804 */
[----:B------:R3:W-:Y:S03]  /*1400*/  LDGSTS.E.BYPASS.128 [R2+0x900], desc[UR4][R66.64] ;  /* 0x0090000042027fae */ /* 0x0007e6000b981804 */
[----:B------:R-:W-:Y:S01]  /*1410*/  HMMA.16816.F16 R84, R36, R26, R84 ;  /* 0x0000001a2454723c */ /* 0x000fe20000000854 */
[----:B------:R3:W-:Y:S04]  /*1420*/  LDGSTS.E.BYPASS.128 [R2+0x1200], desc[UR4][R64.64] ;  /* 0x0120000040027fae */ /* 0x0007e8000b981804 */
[----:B------:R4:W-:Y:S01]  /*1430*/  LDGSTS.E.BYPASS.128 [R2+0x1b00], desc[UR4][R62.64] ;  /* 0x01b000003e027fae */ /* 0x0009e2000b981804 */
[----:B-1----:R-:W-:-:S02]  /*1440*/  IADD3 R60, P0, PT, R124, 0xa8000, RZ ;  /* 0x000a80007c3c7810 */ /* 0x002fc40007f1e0ff */
[----:B--2---:R-:W-:Y:S01]  /*1450*/  HMMA.16816.F16 R106, R28, R24, R106 ;  /* 0x000000181c6a723c */ /* 0x004fe2000000086a */
[----:B------:R-:W-:Y:S02]  /*1460*/  LDGSTS.E.BYPASS.128 [R2+0x6c00], desc[UR4][R96.64+0x300] ;  /* 0x06c0030060027fae */ /* 0x000fe4000b981804 */
[--C-:B------:R-:W-:Y:S01]  /*1470*/  IMAD.X R61, RZ, RZ, R125.reuse, P0 ;  /* 0x000000ffff3d7224 */ /* 0x100fe200000e067d */
[C---:B---3--:R-:W-:Y:S01]  /*1480*/  IADD3 R66, P0, PT, R124.reuse, 0xae000, RZ ;  /* 0x000ae0007c427810 */ /* 0x048fe20007f1e0ff */
[----:B------:R-:W-:Y:S03]  /*1490*/  LDGSTS.E.BYPASS.128 [R2+0x7500], desc[UR4][R100.64+0x300] ;  /* 0x0750030064027fae */ /* 0x000fe6000b981804 */
[----:B------:R-:W-:Y:S01]  /*14a0*/  HMMA.16816.F16 R86, R36, R20, R86 ;  /* 0x000000142456723c */ /* 0x000fe20000000856 */
[----:B------:R-:W-:Y:S01]  /*14b0*/  LDGSTS.E.BYPASS.128 [R2+0x7e00], desc[UR4][R98.64+0x300] ;  /* 0x07e0030062027fae */ /* 0x000fe2000b981804 */
[----:B------:R-:W-:Y:S01]  /*14c0*/  IMAD.X R67, RZ, RZ, R125, P0 ;  /* 0x000000ffff437224 */ /* 0x000fe200000e067d */
[----:B------:R-:W-:-:S02]  /*14d0*/  IADD3 R64, P0, PT, R124, 0xb4000, RZ ;  /* 0x000b40007c407810 */ /* 0x000fc40007f1e0ff */
[----:B------:R-:W0:Y:S02]  /*14e0*/  LDGDEPBAR ;  /* 0x00000000000079af */ /* 0x000e240000000000 */
[----:B------:R-:W-:Y:S01]  /*14f0*/  IADD3.X R65, PT, PT, RZ, R125, RZ, P0, !PT ;  /* 0x0000007dff417210 */ /* 0x000fe200007fe4ff */
[----:B------:R-:W-:Y:S01]  /*1500*/  HMMA.16816.F16 R88, R36, R22, R88 ;  /* 0x000000162458723c */ /* 0x000fe20000000858 */
[----:B----4-:R-:W-:-:S05]  /*1510*/  IADD3 R62, P0, PT, R124, 0xba000, RZ ;  /* 0x000ba0007c3e7810 */ /* 0x010fca0007f1e0ff */
[----:B------:R-:W-:Y:S02]  /*1520*/  IMAD.X R63, RZ, RZ, R125, P0 ;  /* 0x000000ffff3f7224 */ /* 0x000fe400000e067d */
[C---:B------:R-:W-:Y:S08]  /*1530*/  HMMA.16816.F16 R90, R36.reuse, R16, R90 ;  /* 0x00000010245a723c */ /* 0x040ff0000000085a */
[----:B------:R-:W-:Y:S01]  /*1540*/  HMMA.16816.F16 R38, R36, R18, R46 ;  /* 0x000000122426723c */ /* 0x000fe2000000082e */
[----:B------:R-:W-:-:S07]  /*1550*/  DEPBAR.LE SB0, 0x2 ;  /* 0x000080800000791a */ /* 0x000fce0000000000 */
        /* <DEDUP_REMOVED lines=8> */
[C---:B------:R-:W-:Y:S08]  /*15e0*/  HMMA.16816.F16 R50, R32.reuse, R24, R50 ;  /* 0x000000182032723c */ /* 0x040ff00000000832 */
[C---:B------:R-:W-:Y:S08]  /*15f0*/  HMMA.16816.F16 R42, R32.reuse, R26, R42 ;  /* 0x0000001a202a723c */ /* 0x040ff0000000082a */
[C---:B------:R-:W-:Y:S08]  /*1600*/  HMMA.16816.F16 R40, R32.reuse, R20, R40 ;  /* 0x000000142028723c */ /* 0x040ff00000000828 */
[C---:B------:R-:W-:Y:S08]  /*1610*/  HMMA.16816.F16 R54, R32.reuse, R22, R54 ;  /* 0x000000162036723c */ /* 0x040ff00000000836 */
[C---:B------:R-:W-:Y:S08]  /*1620*/  HMMA.16816.F16 R52, R32.reuse, R16, R52 ;  /* 0x000000102034723c */ /* 0x040ff00000000834 */
[----:B------:R-:W-:Y:S01]  /*1630*/  HMMA.16816.F16 R48, R32, R18, R48 ;  /* 0x000000122030723c */ /* 0x000fe20000000830 */
[----:B------:R-:W-:Y:S07]  /*1640*/  LDSM.16.MT88.4 R32, [R111] ;  /* 0x000000006f20783b */ /* 0x000fee0000004200 */
[C---:B-----5:R-:W-:Y:S08]  /*1650*/  HMMA.16816.F16 R94, R12.reuse, R24, R94 ;  /* 0x000000180c5e723c */ /* 0x060ff0000000085e */
        /* <DEDUP_REMOVED lines=13> */
[----:B------:R1:W-:Y:S04]  /*1730*/  LDGSTS.E.BYPASS.128 [R2+0x2400], desc[UR4][R60.64] ;  /* 0x024000003c027fae */ /* 0x0003e8000b981804 */
        /* <DEDUP_REMOVED lines=14> */
[----:B------:R-:W0:Y:S03]  /*1820*/  LDGDEPBAR ;  /* 0x00000000000079af */ /* 0x000e260000000000 */
[----:B------:R-:W-:Y:S01]  /*1830*/  IMAD.X R65, RZ, RZ, R125, P0 ;  /* 0x000000ffff417224 */ /* 0x000fe200000e067d */
[----:B----4-:R-:W-:Y:S01]  /*1840*/  IADD3 R62, P0, PT, R124, 0xd2000, RZ ;  /* 0x000d20007c3e7810 */ /* 0x010fe20007f1e0ff */
[----:B------:R-:W-:Y:S03]  /*1850*/  HMMA.16816.F16 R88, R44, R22, R88 ;  /* 0x000000162c58723c */ /* 0x000fe60000000858 */
[----:B------:R-:W-:-:S05]  /*1860*/  IADD3.X R63, PT, PT, RZ, R125, RZ, P0, !PT ;  /* 0x0000007dff3f7210 */ /* 0x000fca00007fe4ff */
        /* <DEDUP_REMOVED lines=48> */
[--C-:B------:R-:W-:Y:S01]  /*1b70*/  IMAD.X R65, RZ, RZ, R125.reuse, P0 ;  /* 0x000000ffff417224 */ /* 0x100fe200000e067d */
[----:B----4-:R-:W-:Y:S01]  /*1b80*/  IADD3 R62, P0, PT, R124, 0xea000, RZ ;  /* 0x000ea0007c3e7810 */ /* 0x010fe20007f1e0ff */
[----:B------:R-:W-:Y:S04]  /*1b90*/  HMMA.16816.F16 R88, R36, R22, R88 ;  /* 0x000000162458723c */ /* 0x000fe80000000858 */
[----:B------:R-:W-:-:S04]  /*1ba0*/  IMAD.X R63, RZ, RZ, R125, P0 ;  /* 0x000000ffff3f7224 */ /* 0x000fc800000e067d */
        /* <DEDUP_REMOVED lines=39> */
[----:B------:R-:W-:Y:S01]  /*1e20*/  LDGSTS.E.BYPASS.128 [R2+0x6c00], desc[UR4][R96.64+0x480] ;  /* 0x06c0048060027fae */ /* 0x000fe2000b981804 */
[----:B------:R-:W-:Y:S02]  /*1e30*/  IADD3.X R61, PT, PT, RZ, R125, RZ, P0, !PT ;  /* 0x0000007dff3d7210 */ /* 0x000fe400007fe4ff */
        /* <DEDUP_REMOVED lines=54> */
[----:B------:R-:W-:Y:S01]  /*21a0*/  IADD3.X R67, PT, PT, RZ, R125, RZ, P0, !PT ;  /* 0x0000007dff437210 */ /* 0x000fe200007fe4ff */
[----:B------:R-:W-:Y:S01]  /*21b0*/  LDGSTS.E.BYPASS.128 [R2+0x9900], desc[UR4][R98.64+0x500] ;  /* 0x0990050062027fae */ /* 0x000fe2000b981804 */
[C---:B------:R-:W-:Y:S01]  /*21c0*/  IADD3 R64, P0, PT, R124.reuse, 0x114000, RZ ;  /* 0x001140007c407810 */ /* 0x040fe20007f1e0ff */
        /* <DEDUP_REMOVED lines=75> */
[----:B------:R-:W2:Y:S07]  /*2680*/  LDSM.16.M88.4 R32, [R121] ;  /* 0x000000007920783b */ /* 0x000eae0000000200 */
[C---:B-----5:R-:W-:Y:S08]  /*2690*/  HMMA.16816.F16 R94, R12.reuse, R28, R94 ;  /* 0x0000001c0c5e723c */ /* 0x060ff0000000085e */
[C---:B------:R-:W-:Y:S01]  /*26a0*/  HMMA.16816.F16 R76, R12.reuse, R30, R76 ;  /* 0x0000001e0c4c723c */ /* 0x040fe2000000084c */
[----:B------:R-:W-:Y:S07]  /*26b0*/  LDSM.16.MT88.4 R28, [R117] ;  /* 0x00000000751c783b */ /* 0x000fee0000004200 */
[C---:B------:R-:W-:Y:S08]  /*26c0*/  HMMA.16816.F16 R78, R12.reuse, R20, R78 ;  /* 0x000000140c4e723c */ /* 0x040ff0000000084e */
[C---:B------:R-:W-:Y:S01]  /*26d0*/  HMMA.16816.F16 R80, R12.reuse, R22, R80 ;  /* 0x000000160c50723c */ /* 0x040fe20000000850 */
[----:B------:R-:W3:Y:S07]  /*26e0*/  LDSM.16.MT88.4 R20, [R118] ;  /* 0x000000007614783b */ /* 0x000eee0000004200 */
        /* <DEDUP_REMOVED lines=8> */
[----:B------:R-:W-:Y:S04]  /*2770*/  LDGSTS.E.BYPASS.128 [R2], desc[UR4][R60.64] ;  /* 0x000000003c027fae */ /* 0x000fe8000b981804 */
[----:B------:R-:W-:Y:S03]  /*2780*/  LDGSTS.E.BYPASS.128 [R2+0x900], desc[UR4][R66.64] ;  /* 0x0090000042027fae */ /* 0x000fe6000b981804 */
[C---:B------:R-:W-:Y:S01]  /*2790*/  HMMA.16816.F16 R84, R36.reuse, R26, R84 ;  /* 0x0000001a2454723c */ /* 0x040fe20000000854 */
[----:B------:R-:W-:Y:S04]  /*27a0*/  LDGSTS.E.BYPASS.128 [R2+0x1200], desc[UR4][R64.64] ;  /* 0x0120000040027fae */ /* 0x000fe8000b981804 */
[----:B------:R1:W-:Y:S03]  /*27b0*/  LDGSTS.E.BYPASS.128 [R2+0x1b00], desc[UR4][R62.64] ;  /* 0x01b000003e027fae */ /* 0x0003e6000b981804 */
[C---:B--2---:R-:W-:Y:S01]  /*27c0*/  HMMA.16816.F16 R86, R36.reuse, R32, R86 ;  /* 0x000000202456723c */ /* 0x044fe20000000856 */
[----:B------:R-:W-:Y:S04]  /*27d0*/  LDGSTS.E.BYPASS.128 [R2+0x6c00], desc[UR4][R96.64+0x600] ;  /* 0x06c0060060027fae */ /* 0x000fe8000b981804 */
[----:B------:R-:W-:Y:S03]  /*27e0*/  LDGSTS.E.BYPASS.128 [R2+0x7500], desc[UR4][R100.64+0x600] ;  /* 0x0750060064027fae */ /* 0x000fe6000b981804 */
[----:B------:R-:W-:Y:S01]  /*27f0*/  HMMA.16816.F16 R88, R36, R34, R88 ;  /* 0x000000222458723c */ /* 0x000fe20000000858 */
[----:B------:R-:W-:Y:S04]  /*2800*/  LDGSTS.E.BYPASS.128 [R2+0x7e00], desc[UR4][R98.64+0x600] ;  /* 0x07e0060062027fae */ /* 0x000fe8000b981804 */
[----:B------:R-:W0:Y:S03]  /*2810*/  LDGDEPBAR ;  /* 0x00000000000079af */ /* 0x000e260000000000 */
[----:B---3--:R-:W-:Y:S08]  /*2820*/  HMMA.16816.F16 R50, R20, R24, R50 ;  /* 0x000000181432723c */ /* 0x008ff00000000832 */
[C---:B----4-:R-:W-:Y:S08]  /*2830*/  HMMA.16816.F16 R90, R36.reuse, R16, R90 ;  /* 0x00000010245a723c */ /* 0x050ff0000000085a */
[----:B------:R-:W-:Y:S01]  /*2840*/  HMMA.16816.F16 R38, R36, R18, R46 ;  /* 0x000000122426723c */ /* 0x000fe2000000082e */
[----:B------:R-:W-:-:S04]  /*2850*/  DEPBAR.LE SB0, 0x2 ;  /* 0x000080800000791a */ /* 0x000fc80000000000 */
[----:B------:R-:W-:Y:S03]  /*2860*/  BAR.SYNC.DEFER_BLOCKING 0x0 ;  /* 0x0000000000007b1d */ /* 0x000fe60000010000 */
[C---:B-----5:R-:W-:Y:S08]  /*2870*/  HMMA.16816.F16 R106, R12.reuse, R24, R106 ;  /* 0x000000180c6a723c */ /* 0x060ff0000000086a */
[C---:B------:R-:W-:Y:S08]  /*2880*/  HMMA.16816.F16 R36, R12.reuse, R26, R44 ;  /* 0x0000001a0c24723c */ /* 0x040ff0000000082c */
[C---:B------:R-:W-:Y:S01]  /*2890*/  HMMA.16816.F16 R58, R12.reuse, R32, R58 ;  /* 0x000000200c3a723c */ /* 0x040fe2000000083a */
[----:B-1----:R-:W-:Y:S07]  /*28a0*/  LDSM.16.MT88.4 R60, [R116] ;  /* 0x00000000743c783b */ /* 0x002fee0000004200 */
[C---:B------:R-:W-:Y:S01]  /*28b0*/  HMMA.16816.F16 R104, R12.reuse, R34, R104 ;  /* 0x000000220c68723c */ /* 0x040fe20000000868 */
[----:B------:R-:W-:Y:S07]  /*28c0*/  LDSM.16.M88.4 R44, [R113] ;  /* 0x00000000712c783b */ /* 0x000fee0000000200 */
[C---:B------:R-:W-:Y:S08]  /*28d0*/  HMMA.16816.F16 R72, R12.reuse, R16, R72 ;  /* 0x000000100c48723c */ /* 0x040ff00000000848 */
[----:B------:R-:W-:Y:S01]  /*28e0*/  HMMA.16816.F16 R56, R12, R18, R56 ;  /* 0x000000120c38723c */ /* 0x000fe20000000838 */
[----:B------:R-:W1:Y:S07]  /*28f0*/  LDSM.16.M88.4 R12, [R115] ;  /* 0x00000000730c783b */ /* 0x000e6e0000000200 */
[C---:B------:R-:W-:Y:S08]  /*2900*/  HMMA.16816.F16 R42, R20.reuse, R26, R42 ;  /* 0x0000001a142a723c */ /* 0x040ff0000000082a */
[C---:B------:R-:W-:Y:S08]  /*2910*/  HMMA.16816.F16 R40, R20.reuse, R32, R40 ;  /* 0x000000201428723c */ /* 0x040ff00000000828 */
[C---:B------:R-:W-:Y:S08]  /*2920*/  HMMA.16816.F16 R54, R20.reuse, R34, R54 ;  /* 0x000000221436723c */ /* 0x040ff00000000836 */
[C---:B------:R-:W-:Y:S08]  /*2930*/  HMMA.16816.F16 R52, R20.reuse, R16, R52 ;  /* 0x000000101434723c */ /* 0x040ff00000000834 */
[----:B------:R-:W-:Y:S01]  /*2940*/  HMMA.16816.F16 R48, R20, R18, R48 ;  /* 0x000000121430723c */ /* 0x000fe20000000830 */
[----:B------:R-:W2:Y:S07]  /*2950*/  LDSM.16.M88.4 R20, [R114] ;  /* 0x000000007214783b */ /* 0x000eae0000000200 */
[----:B------:R-:W-:Y:S01]  /*2960*/  HMMA.16816.F16 R80, R28, R34, R80 ;  /* 0x000000221c50723c */ /* 0x000fe20000000850 */
[----:B------:R-:W-:-:S05]  /*2970*/  IADD3 R34, P0, PT, R124, 0x138000, RZ ;  /* 0x001380007c227810 */ /* 0x000fca0007f1e0ff */
[----:B------:R-:W-:Y:S01]  /*2980*/  IMAD.X R35, RZ, RZ, R125, P0 ;  /* 0x000000ffff237224 */ /* 0x000fe200000e067d */
[C---:B------:R-:W-:Y:S01]  /*2990*/  IADD3 R64, P0, PT, R124.reuse, 0x144000, RZ ;  /* 0x001440007c407810 */ /* 0x040fe20007f1e0ff */
[----:B------:R-:W-:Y:S01]  /*29a0*/  HMMA.16816.F16 R78, R28, R32, R78 ;  /* 0x000000201c4e723c */ /* 0x000fe2000000084e */
[----:B------:R-:W-:-:S03]  /*29b0*/  IADD3 R32, P1, PT, R124, 0x13e000, RZ ;  /* 0x0013e0007c207810 */ /* 0x000fc60007f3e0ff */
[--C-:B------:R-:W-:Y:S02]  /*29c0*/  IMAD.X R65, RZ, RZ, R125.reuse, P0 ;  /* 0x000000ffff417224 */ /* 0x100fe400000e067d */
[----:B------:R-:W-:Y:S02]  /*29d0*/  IMAD.X R33, RZ, RZ, R125, P1 ;  /* 0x000000ffff217224 */ /* 0x000fe400008e067d */
[C---:B-1----:R-:W-:Y:S08]  /*29e0*/  HMMA.16816.F16 R74, R60.reuse, R12, R74 ;  /* 0x0000000c3c4a723c */ /* 0x042ff0000000084a */
[C---:B------:R-:W-:Y:S08]  /*29f0*/  HMMA.16816.F16 R84, R60.reuse, R14, R84 ;  /* 0x0000000e3c54723c */ /* 0x040ff00000000854 */
[C---:B------:R-:W-:Y:S08]  /*2a00*/  HMMA.16816.F16 R90, R60.reuse, R44, R90 ;  /* 0x0000002c3c5a723c */ /* 0x040ff0000000085a */
[C---:B--2---:R-:W-:Y:S08]  /*2a10*/  HMMA.16816.F16 R86, R60.reuse, R20, R86 ;  /* 0x000000143c56723c */ /* 0x044ff00000000856 */
[C---:B------:R-:W-:Y:S08]  /*2a20*/  HMMA.16816.F16 R88, R60.reuse, R22, R88 ;  /* 0x000000163c58723c */ /* 0x040ff00000000858 */
[----:B------:R-:W-:Y:S01]  /*2a30*/  HMMA.16816.F16 R62, R60, R46, R38 ;  /* 0x0000002e3c3e723c */ /* 0x000fe20000000826 */
[----:B------:R-:W-:-:S04]  /*2a40*/  IADD3 R38, P1, PT, R124, 0x14a000, RZ ;  /* 0x0014a0007c267810 */ /* 0x000fc80007f3e0ff */
[----:B------:R-:W-:-:S03]  /*2a50*/  IADD3.X R39, PT, PT, RZ, R125, RZ, P1, !PT ;  /* 0x0000007dff277210 */ /* 0x000fc60000ffe4ff */
[C---:B------:R-:W-:Y:S08]  /*2a60*/  HMMA.16816.F16 R94, R28.reuse, R24, R94 ;  /* 0x000000181c5e723c */ /* 0x040ff0000000085e */
[C---:B------:R-:W-:Y:S01]  /*2a70*/  HMMA.16816.F16 R76, R28.reuse, R26, R76 ;  /* 0x0000001a1c4c723c */ /* 0x040fe2000000084c */
[----:B------:R-:W1:Y:S07]  /*2a80*/  LDSM.16.MT88.4 R24, [R112] ;  /* 0x000000007018783b */ /* 0x000e6e0000004200 */
[C---:B------:R-:W-:Y:S08]  /*2a90*/  HMMA.16816.F16 R82, R28.reuse, R16, R82 ;  /* 0x000000101c52723c */ /* 0x040ff00000000852 */
[----:B------:R-:W-:Y:S01]  /*2aa0*/  HMMA.16816.F16 R92, R28, R18, R92 ;  /* 0x000000121c5c723c */ /* 0x000fe2000000085c */
[----:B------:R-:W2:Y:S04]  /*2ab0*/  LDSM.16.MT88.4 R16, [R111] ;  /* 0x000000006f10783b */ /* 0x000ea80000004200 */
[----:B------:R-:W3:Y:S04]  /*2ac0*/  LDSM.16.MT88.4 R28, [R110] ;  /* 0x000000006e1c783b */ /* 0x000ee80000004200 */
[----:B------:R-:W-:Y:S01]  /*2ad0*/  @!PT LDS RZ, [RZ] ;  /* 0x00000000fffff984 */ /* 0x000fe20000000800 */
[----:B------:R-:W-:Y:S01]  /*2ae0*/  @!PT LDS RZ, [RZ] ;  /* 0x00000000fffff984 */ /* 0x000fe20000000800 */
[----:B------:R-:W-:Y:S01]  /*2af0*/  @!PT LDS RZ, [RZ] ;  /* 0x00000000fffff984 */ /* 0x000fe20000000800 */
[----:B------:R-:W-:Y:S04]  /*2b00*/  LDGSTS.E.BYPASS.128 [R2+0x2400], desc[UR4][R34.64] ;  /* 0x0240000022027fae */ /* 0x000fe8000b981804 */
[----:B------:R4:W-:Y:S04]  /*2b10*/  LDGSTS.E.BYPASS.128 [R2+0x2d00], desc[UR4][R32.64] ;  /* 0x02d0000020027fae */ /* 0x0009e8000b981804 */
[----:B------:R-:W-:Y:S04]  /*2b20*/  LDGSTS.E.BYPASS.128 [R2+0x3600], desc[UR4][R64.64] ;  /* 0x0360000040027fae */ /* 0x000fe8000b981804 */
[----:B------:R5:W-:Y:S04]  /*2b30*/  LDGSTS.E.BYPASS.128 [R2+0x3f00], desc[UR4][R38.64] ;  /* 0x03f0000026027fae */ /* 0x000be8000b981804 */
[----:B------:R-:W-:Y:S01]  /*2b40*/  LDGSTS.E.BYPASS.128 [R2+0x8700], desc[UR4][R96.64+0x680] ;  /* 0x0870068060027fae */ /* 0x000fe2000b981804 */
[C---:B-1----:R-:W-:Y:S03]  /*2b50*/  HMMA.16816.F16 R106, R24.reuse, R12, R106 ;  /* 0x0000000c186a723c */ /* 0x042fe6000000086a */
[----:B------:R-:W-:Y:S04]  /*2b60*/  LDGSTS.E.BYPASS.128 [R2+0x9000], desc[UR4][R100.64+0x680] ;  /* 0x0900068064027fae */ /* 0x000fe8000b981804 */
[----:B------:R-:W-:Y:S01]  /*2b70*/  LDGSTS.E.BYPASS.128 [R2+0x9900], desc[UR4][R98.64+0x680] ;  /* 0x0990068062027fae */ /* 0x000fe2000b981804 */
[C---:B------:R-:W-:Y:S03]  /*2b80*/  HMMA.16816.F16 R60, R24.reuse, R14, R36 ;  /* 0x0000000e183c723c */ /* 0x040fe60000000824 */
[----:B------:R-:W0:Y:S05]  /*2b90*/  LDGDEPBAR ;  /* 0x00000000000079af */ /* 0x000e2a0000000000 */
[C---:B------:R-:W-:Y:S08]  /*2ba0*/  HMMA.16816.F16 R58, R24.reuse, R20, R58 ;  /* 0x00000014183a723c */ /* 0x040ff0000000083a */
[----:B------:R-:W-:Y:S08]  /*2bb0*/  HMMA.16816.F16 R104, R24, R22, R104 ;  /* 0x000000161868723c */ /* 0x000ff00000000868 */
[----:B--2---:R-:W-:Y:S01]  /*2bc0*/  HMMA.16816.F16 R50, R16, R12, R50 ;  /* 0x0000000c1032723c */ /* 0x004fe20000000832 */
[----:B------:R-:W-:-:S04]  /*2bd0*/  DEPBAR.LE SB0, 0x2 ;  /* 0x000080800000791a */ /* 0x000fc80000000000 */
[----:B------:R-:W-:Y:S03]  /*2be0*/  BAR.SYNC.DEFER_BLOCKING 0x0 ;  /* 0x0000000000007b1d */ /* 0x000fe60000010000 */
[C---:B------:R-:W-:Y:S08]  /*2bf0*/  HMMA.16816.F16 R42, R16.reuse, R14, R42 ;  /* 0x0000000e102a723c */ /* 0x040ff0000000082a */
[C---:B------:R-:W-:Y:S08]  /*2c00*/  HMMA.16816.F16 R40, R16.reuse, R20, R40 ;  /* 0x000000141028723c */ /* 0x040ff00000000828 */
[C---:B------:R-:W-:Y:S01]  /*2c10*/  HMMA.16816.F16 R54, R16.reuse, R22, R54 ;  /* 0x000000161036723c */ /* 0x040fe20000000836 */
[----:B----4-:R-:W-:Y:S07]  /*2c20*/  LDSM.16.MT88.4 R32, [R108] ;  /* 0x000000006c20783b */ /* 0x010fee0000004200 */
[C---:B------:R-:W-:Y:S01]  /*2c30*/  HMMA.16816.F16 R52, R16.reuse, R44, R52 ;  /* 0x0000002c1034723c */ /* 0x040fe20000000834 */
[----:B-----5:R-:W-:Y:S07]  /*2c40*/  LDSM.16.MT88.4 R36, [R8] ;  /* 0x000000000824783b */ /* 0x020fee0000004200 */
[----:B------:R-:W-:Y:S01]  /*2c50*/  HMMA.16816.F16 R48, R16, R46, R48 ;  /* 0x0000002e1030723c */ /* 0x000fe20000000830 */
[----:B------:R-:W1:Y:S07]  /*2c60*/  LDSM.16.M88.4 R16, [R10] ;  /* 0x000000000a10783b */ /* 0x000e6e0000000200 */
[C---:B---3--:R-:W-:Y:S08]  /*2c70*/  HMMA.16816.F16 R94, R28.reuse, R12, R94 ;  /* 0x0000000c1c5e723c */ /* 0x048ff0000000085e */
[C---:B------:R-:W-:Y:S01]  /*2c80*/  HMMA.16816.F16 R76, R28.reuse, R14, R76 ;  /* 0x0000000e1c4c723c */ /* 0x040fe2000000084c */
[----:B------:R-:W2:Y:S07]  /*2c90*/  LDSM.16.M88.4 R12, [R9] ;  /* 0x00000000090c783b */ /* 0x000eae0000000200 */
[C---:B------:R-:W-:Y:S08]  /*2ca0*/  HMMA.16816.F16 R78, R28.reuse, R20, R78 ;  /* 0x000000141c4e723c */ /* 0x040ff0000000084e */
[----:B------:R-:W-:Y:S01]  /*2cb0*/  HMMA.16816.F16 R80, R28, R22, R80 ;  /* 0x000000161c50723c */ /* 0x000fe20000000850 */
[----:B------:R-:W3:Y:S07]  /*2cc0*/  LDSM.16.M88.4 R20, [R7] ;  /* 0x000000000714783b */ /* 0x000eee0000000200 */
[C---:B------:R-:W-:Y:S08]  /*2cd0*/  HMMA.16816.F16 R72, R24.reuse, R44, R72 ;  /* 0x0000002c1848723c */ /* 0x040ff00000000848 */
[----:B------:R-:W-:Y:S01]  /*2ce0*/  HMMA.16816.F16 R56, R24, R46, R56 ;  /* 0x0000002e1838723c */ /* 0x000fe20000000838 */
[----:B------:R-:W4:Y:S07]  /*2cf0*/  LDSM.16.MT88.4 R24, [R6] ;  /* 0x000000000618783b */ /* 0x000f2e0000004200 */
[C---:B------:R-:W-:Y:S08]  /*2d00*/  HMMA.16816.F16 R82, R28.reuse, R44, R82 ;  /* 0x0000002c1c52723c */ /* 0x040ff00000000852 */
[----:B------:R-:W-:Y:S01]  /*2d10*/  HMMA.16816.F16 R92, R28, R46, R92 ;  /* 0x0000002e1c5c723c */ /* 0x000fe2000000085c */
[----:B------:R-:W5:Y:S07]  /*2d20*/  LDSM.16.MT88.4 R28, [R5] ;  /* 0x00000000051c783b */ /* 0x000f6e0000004200 */
[C---:B-1----:R-:W-:Y:S08]  /*2d30*/  HMMA.16816.F16 R74, R32.reuse, R16, R74 ;  /* 0x00000010204a723c */ /* 0x042ff0000000084a */
[C---:B------:R-:W-:Y:S08]  /*2d40*/  HMMA.16816.F16 R84, R32.reuse, R18, R84 ;  /* 0x000000122054723c */ /* 0x040ff00000000854 */
[C---:B--2---:R-:W-:Y:S08]  /*2d50*/  HMMA.16816.F16 R86, R32.reuse, R12, R86 ;  /* 0x0000000c2056723c */ /* 0x044ff00000000856 */
[C---:B------:R-:W-:Y:S08]  /*2d60*/  HMMA.16816.F16 R88, R32.reuse, R14, R88 ;  /* 0x0000000e2058723c */ /* 0x040ff00000000858 */
[C---:B---3--:R-:W-:Y:S08]  /*2d70*/  HMMA.16816.F16 R90, R32.reuse, R20, R90 ;  /* 0x00000014205a723c */ /* 0x048ff0000000085a */
[----:B------:R-:W-:Y:S08]  /*2d80*/  HMMA.16816.F16 R34, R32, R22, R62 ;  /* 0x000000162022723c */ /* 0x000ff0000000083e */
[C---:B------:R-:W-:Y:S08]  /*2d90*/  HMMA.16816.F16 R106, R36.reuse, R16, R106 ;  /* 0x00000010246a723c */ /* 0x040ff0000000086a */
[C---:B------:R-:W-:Y:S08]  /*2da0*/  HMMA.16816.F16 R32, R36.reuse, R18, R60 ;  /* 0x000000122420723c */ /* 0x040ff0000000083c */
[C---:B------:R-:W-:Y:S08]  /*2db0*/  HMMA.16816.F16 R58, R36.reuse, R12, R58 ;  /* 0x0000000c243a723c */ /* 0x040ff0000000083a */
[C---:B------:R-:W-:Y:S08]  /*2dc0*/  HMMA.16816.F16 R104, R36.reuse, R14, R104 ;  /* 0x0000000e2468723c */ /* 0x040ff00000000868 */
[C---:B------:R-:W-:Y:S08]  /*2dd0*/  HMMA.16816.F16 R72, R36.reuse, R20, R72 ;  /* 0x000000142448723c */ /* 0x040ff00000000848 */
[----:B------:R-:W-:Y:S01]  /*2de0*/  HMMA.16816.F16 R56, R36, R22, R56 ;  /* 0x000000162438723c */ /* 0x000fe20000000838 */
[----:B------:R-:W-:-:S05]  /*2df0*/  IADD3 R36, P0, PT, R124, 0x150000, RZ ;  /* 0x001500007c247810 */ /* 0x000fca0007f1e0ff */
[----:B------:R-:W-:Y:S02]  /*2e00*/  IMAD.X R37, RZ, RZ, R125, P0 ;  /* 0x000000ffff257224 */ /* 0x000fe400000e067d */
[C---:B----4-:R-:W-:Y:S03]  /*2e10*/  HMMA.16816.F16 R50, R24.reuse, R16, R50 ;  /* 0x000000101832723c */ /* 0x050fe60000000832 */
[----:B------:R-:W-:Y:S01]  /*2e20*/  @!PT LDS RZ, [RZ] ;  /* 0x00000000fffff984 */ /* 0x000fe20000000800 */
[----:B------:R-:W-:Y:S01]  /*2e30*/  @!PT LDS RZ, [RZ] ;  /* 0x00000000fffff984 */ /* 0x000fe20000000800 */
[----:B------:R-:W-:Y:S01]  /*2e40*/  @!PT LDS RZ, [RZ] ;  /* 0x00000000fffff984 */ /* 0x000fe20000000800 */
[----:B------:R1:W-:Y:S05]  /*2e50*/  LDGSTS.E.BYPASS.128 [R2+0x4800], desc[UR4][R36.64] ;  /* 0x0480000024027fae */ /* 0x0003ea000b981804 */
[C---:B------:R-:W-:Y:S08]  /*2e60*/  HMMA.16816.F16 R42, R24.reuse, R18, R42 ;  /* 0x00000012182a723c */ /* 0x040ff0000000082a */
[C---:B------:R-:W-:Y:S08]  /*2e70*/  HMMA.16816.F16 R40, R24.reuse, R12, R40 ;  /* 0x0000000c1828723c */ /* 0x040ff00000000828 */
[C---:B------:R-:W-:Y:S08]  /*2e80*/  HMMA.16816.F16 R54, R24.reuse, R14, R54 ;  /* 0x0000000e1836723c */ /* 0x040ff00000000836 */
[C---:B------:R-:W-:Y:S08]  /*2e90*/  HMMA.16816.F16 R52, R24.reuse, R20, R52 ;  /* 0x000000141834723c */ /* 0x040ff00000000834 */
[----:B------:R-:W-:Y:S01]  /*2ea0*/  HMMA.16816.F16 R48, R24, R22, R48 ;  /* 0x000000161830723c */ /* 0x000fe20000000830 */
[----:B------:R-:W-:-:S02]  /*2eb0*/  IADD3 R26, P1, PT, R124, 0x156000, RZ ;  /* 0x001560007c1a7810 */ /* 0x000fc40007f3e0ff */
[----:B------:R-:W-:-:S03]  /*2ec0*/  IADD3 R24, P2, PT, R124, 0x15c000, RZ ;  /* 0x0015c0007c187810 */ /* 0x000fc60007f5e0ff */
[--C-:B------:R-:W-:Y:S02]  /*2ed0*/  IMAD.X R27, RZ, RZ, R125.reuse, P1 ;  /* 0x000000ffff1b7224 */ /* 0x100fe400008e067d */
[C---:B-----5:R-:W-:Y:S01]  /*2ee0*/  HMMA.16816.F16 R94, R28.reuse, R16, R94 ;  /* 0x000000101c5e723c */ /* 0x060fe2000000085e */
[C---:B------:R-:W-:Y:S01]  /*2ef0*/  IADD3 R16, P0, PT, R124.reuse, 0x162000, RZ ;  /* 0x001620007c107810 */ /* 0x040fe20007f1e0ff */
[--C-:B------:R-:W-:Y:S01]  /*2f00*/  IMAD.X R25, RZ, RZ, R125.reuse, P2 ;  /* 0x000000ffff197224 */ /* 0x100fe200010e067d */
[----:B------:R-:W-:Y:S03]  /*2f10*/  LDGSTS.E.BYPASS.128 [R2+0x5100], desc[UR4][R26.64] ;  /* 0x051000001a027fae */ /* 0x000fe6000b981804 */
[----:B------:R-:W-:Y:S01]  /*2f20*/  IMAD.X R17, RZ, RZ, R125, P0 ;  /* 0x000000ffff117224 */ /* 0x000fe200000e067d */
[----:B------:R-:W-:Y:S01]  /*2f30*/  LDGSTS.E.BYPASS.128 [R2+0x5a00], desc[UR4][R24.64] ;  /* 0x05a0000018027fae */ /* 0x000fe2000b981804 */
[----:B------:R-:W-:Y:S01]  /*2f40*/  IADD3 R60, P0, PT, R124, 0x168000, RZ ;  /* 0x001680007c3c7810 */ /* 0x000fe20007f1e0ff */
[----:B------:R-:W-:Y:S02]  /*2f50*/  HMMA.16816.F16 R82, R28, R20, R82 ;  /* 0x000000141c52723c */ /* 0x000fe40000000852 */
[----:B------:R2:W-:Y:S01]  /*2f60*/  LDGSTS.E.BYPASS.128 [R2+0x6300], desc[UR4][R16.64] ;  /* 0x0630000010027fae */ /* 0x0005e2000b981804 */
[----:B------:R-:W-:-:S02]  /*2f70*/  IADD3.X R61, PT, PT, RZ, R125, RZ, P0, !PT ;  /* 0x0000007dff3d7210 */ /* 0x000fc400007fe4ff */
[C---:B------:R-:W-:Y:S01]  /*2f80*/  IADD3 R102, P0, PT, R124.reuse, 0x16e000, RZ ;  /* 0x0016e0007c667810 */ /* 0x040fe20007f1e0ff */
[----:B------:R-:W-:Y:S02]  /*2f90*/  LDGSTS.E.BYPASS.128 [R2+0xa200], desc[UR4][R96.64+0x700] ;  /* 0x0a20070060027fae */ /* 0x000fe4000b981804 */
[C---:B------:R-:W-:Y:S02]  /*2fa0*/  HMMA.16816.F16 R76, R28.reuse, R18, R76 ;  /* 0x000000121c4c723c */ /* 0x040fe4000000084c */
[----:B------:R-:W-:Y:S01]  /*2fb0*/  LDGSTS.E.BYPASS.128 [R2+0xab00], desc[UR4][R100.64+0x700] ;  /* 0x0ab0070064027fae */ /* 0x000fe2000b981804 */
[--C-:B------:R-:W-:Y:S01]  /*2fc0*/  IMAD.X R103, RZ, RZ, R125.reuse, P0 ;  /* 0x000000ffff677224 */ /* 0x100fe200000e067d */
[C---:B------:R-:W-:Y:S02]  /*2fd0*/  IADD3 R62, P0, PT, R124.reuse, 0x174000, RZ ;  /* 0x001740007c3e7810 */ /* 0x040fe40007f1e0ff */
[----:B------:R-:W-:Y:S02]  /*2fe0*/  LDGSTS.E.BYPASS.128 [R2+0xb400], desc[UR4][R98.64+0x700] ;  /* 0x0b40070062027fae */ /* 0x000fe4000b981804 */
[----:B------:R-:W-:Y:S01]  /*2ff0*/  HMMA.16816.F16 R78, R28, R12, R78 ;  /* 0x0000000c1c4e723c */ /* 0x000fe2000000084e */
[----:B------:R-:W-:Y:S01]  /*3000*/  IMAD.X R63, RZ, RZ, R125, P0 ;  /* 0x000000ffff3f7224 */ /* 0x000fe200000e067d */
[----:B------:R-:W0:Y:S01]  /*3010*/  LDGDEPBAR ;  /* 0x00000000000079af */ /* 0x000e220000000000 */
[----:B------:R-:W-:-:S05]  /*3020*/  IADD3 R20, P0, PT, R124, 0x17a000, RZ ;  /* 0x0017a0007c147810 */ /* 0x000fca0007f1e0ff */
[----:B------:R-:W-:Y:S01]  /*3030*/  HMMA.16816.F16 R80, R28, R14, R80 ;  /* 0x0000000e1c50723c */ /* 0x000fe20000000850 */
[----:B------:R-:W-:-:S07]  /*3040*/  IMAD.X R21, RZ, RZ, R125, P0 ;  /* 0x000000ffff157224 */ /* 0x000fce00000e067d */
[----:B------:R-:W-:Y:S01]  /*3050*/  HMMA.16816.F16 R92, R28, R22, R92 ;  /* 0x000000161c5c723c */ /* 0x000fe2000000085c */
[----:B------:R-:W-:-:S04]  /*3060*/  DEPBAR.LE SB0, 0x2 ;  /* 0x000080800000791a */ /* 0x000fc80000000000 */
[----:B------:R-:W-:Y:S06]  /*3070*/  BAR.SYNC.DEFER_BLOCKING 0x0 ;  /* 0x0000000000007b1d */ /* 0x000fec0000010000 */
[----:B------:R-:W-:Y:S04]  /*3080*/  LDSM.16.MT88.4 R68, [R123] ;  /* 0x000000007b44783b */ /* 0x000fe80000004200 */
[----:B------:R-:W3:Y:S04]  /*3090*/  LDSM.16.M88.4 R64, [R122] ;  /* 0x000000007a40783b */ /* 0x000ee80000000200 */
[----:B-1----:R-:W-:Y:S04]  /*30a0*/  LDSM.16.M88.4 R36, [R121] ;  /* 0x000000007924783b */ /* 0x002fe80000000200 */
[----:B------:R-:W-:Y:S04]  /*30b0*/  LDSM.16.M88.4 R12, [R120] ;  /* 0x00000000780c783b */ /* 0x000fe80000000200 */
[----:B--2---:R-:W-:Y:S04]  /*30c0*/  LDSM.16.MT88.4 R16, [R119] ;  /* 0x000000007710783b */ /* 0x004fe80000004200 */
[----:B------:R-:W1:Y:S04]  /*30d0*/  LDSM.16.MT88.4 R44, [R118] ;  /* 0x00000000762c783b */ /* 0x000e680000004200 */
[----:B------:R-:W2:Y:S04]  /*30e0*/  LDSM.16.MT88.4 R24, [R117] ;  /* 0x000000007518783b */ /* 0x000ea80000004200 */
[----:B------:R-:W-:Y:S01]  /*30f0*/  @!PT LDS RZ, [RZ] ;  /* 0x00000000fffff984 */ /* 0x000fe20000000800 */
[----:B------:R-:W-:Y:S01]  /*3100*/  @!PT LDS RZ, [RZ] ;  /* 0x00000000fffff984 */ /* 0x000fe20000000800 */
[----:B------:R-:W-:Y:S01]  /*3110*/  @!PT LDS RZ, [RZ] ;  /* 0x00000000fffff984 */ /* 0x000fe20000000800 */
[----:B------:R-:W-:Y:S04]  /*3120*/  LDGSTS.E.BYPASS.128 [R2], desc[UR4][R60.64] ;  /* 0x000000003c027fae */ /* 0x000fe8000b981804 */
[----:B------:R-:W-:Y:S04]  /*3130*/  LDGSTS.E.BYPASS.128 [R2+0x900], desc[UR4][R102.64] ;  /* 0x0090000066027fae */ /* 0x000fe8000b981804 */
[----:B------:R4:W-:Y:S04]  /*3140*/  LDGSTS.E.BYPASS.128 [R2+0x1200], desc[UR4][R62.64] ;  /* 0x012000003e027fae */ /* 0x0009e8000b981804 */
[----:B------:R5:W-:Y:S04]  /*3150*/  LDGSTS.E.BYPASS.128 [R2+0x1b00], desc[UR4][R20.64] ;  /* 0x01b0000014027fae */ /* 0x000be8000b981804 */
[----:B------:R-:W-:Y:S01]  /*3160*/  LDGSTS.E.BYPASS.128 [R2+0x6c00], desc[UR4][R96.64+0x780] ;  /* 0x06c0078060027fae */ /* 0x000fe2000b981804 */
[C---:B---3--:R-:W-:Y:S03]  /*3170*/  HMMA.16816.F16 R74, R68.reuse, R64, R74 ;  /* 0x00000040444a723c */ /* 0x048fe6000000084a */
[----:B------:R-:W-:Y:S04]  /*3180*/  LDGSTS.E.BYPASS.128 [R2+0x7500], desc[UR4][R100.64+0x780] ;  /* 0x0750078064027fae */ /* 0x000fe8000b981804 */
[----:B------:R-:W-:Y:S01]  /*3190*/  LDGSTS.E.BYPASS.128 [R2+0x7e00], desc[UR4][R98.64+0x780] ;  /* 0x07e0078062027fae */ /* 0x000fe2000b981804 */
[----:B------:R-:W-:Y:S03]  /*31a0*/  HMMA.16816.F16 R84, R68, R66, R84 ;  /* 0x000000424454723c */ /* 0x000fe60000000854 */
[----:B------:R-:W0:Y:S05]  /*31b0*/  LDGDEPBAR ;  /* 0x00000000000079af */ /* 0x000e2a0000000000 */
[C---:B-1----:R-:W-:Y:S08]  /*31c0*/  HMMA.16816.F16 R50, R44.reuse, R64, R50 ;  /* 0x000000402c32723c */ /* 0x042ff00000000832 */
[C---:B------:R-:W-:Y:S08]  /*31d0*/  HMMA.16816.F16 R42, R44.reuse, R66, R42 ;  /* 0x000000422c2a723c */ /* 0x040ff0000000082a */
[----:B------:R-:W-:Y:S01]  /*31e0*/  HMMA.16816.F16 R40, R44, R36, R40 ;  /* 0x000000242c28723c */ /* 0x000fe20000000828 */
[----:B------:R-:W-:-:S04]  /*31f0*/  DEPBAR.LE SB0, 0x2 ;  /* 0x000080800000791a */ /* 0x000fc80000000000 */
[----:B------:R-:W-:Y:S03]  /*3200*/  BAR.SYNC.DEFER_BLOCKING 0x0 ;  /* 0x0000000000007b1d */ /* 0x000fe60000010000 */
[C---:B------:R-:W-:Y:S08]  /*3210*/  HMMA.16816.F16 R54, R44.reuse, R38, R54 ;  /* 0x000000262c36723c */ /* 0x040ff00000000836 */
[C---:B------:R-:W-:Y:S08]  /*3220*/  HMMA.16816.F16 R52, R44.reuse, R12, R52 ;  /* 0x0000000c2c34723c */ /* 0x040ff00000000834 */
[----:B------:R-:W-:Y:S01]  /*3230*/  HMMA.16816.F16 R48, R44, R14, R48 ;  /* 0x0000000e2c30723c */ /* 0x000fe20000000830 */
[----:B----4-:R-:W-:Y:S07]  /*3240*/  LDSM.16.MT88.4 R60, [R116] ;  /* 0x00000000743c783b */ /* 0x010fee0000004200 */
[C---:B------:R-:W-:Y:S01]  /*3250*/  HMMA.16816.F16 R86, R68.reuse, R36, R86 ;  /* 0x000000244456723c */ /* 0x040fe20000000856 */
[----:B-----5:R-:W1:Y:S04]  /*3260*/  LDSM.16.M88.4 R20, [R115] ;  /* 0x000000007314783b */ /* 0x020e680000000200 */
[----:B------:R-:W-:Y:S03]  /*3270*/  LDSM.16.MT88.4 R28, [R112] ;  /* 0x00000000701c783b */ /* 0x000fe60000004200 */
[C---:B------:R-:W-:Y:S08]  /*3280*/  HMMA.16816.F16 R88, R68.reuse, R38, R88 ;  /* 0x000000264458723c */ /* 0x040ff00000000858 */
[----:B------:R-:W-:Y:S08]  /*3290*/  HMMA.16816.F16 R90, R68, R12, R90 ;  /* 0x0000000c445a723c */ /* 0x000ff0000000085a */
[-C--:B------:R-:W-:Y:S08]  /*32a0*/  HMMA.16816.F16 R106, R16, R64.reuse, R106 ;  /* 0x00000040106a723c */ /* 0x080ff0000000086a */
[----:B--2---:R-:W-:Y:S01]  /*32b0*/  HMMA.16816.F16 R46, R24, R64, R94 ;  /* 0x00000040182e723c */ /* 0x004fe2000000085e */
[----:B------:R-:W-:-:S05]  /*32c0*/  IADD3 R64, P0, PT, R124, 0x180000, RZ ;  /* 0x001800007c407810 */ /* 0x000fca0007f1e0ff */
[----:B------:R-:W-:Y:S02]  /*32d0*/  IMAD.X R65, RZ, RZ, R125, P0 ;  /* 0x000000ffff417224 */ /* 0x000fe400000e067d */
[----:B------:R-:W-:Y:S08]  /*32e0*/  HMMA.16816.F16 R70, R68, R14, R34 ;  /* 0x0000000e4446723c */ /* 0x000ff00000000822 */
[C---:B------:R-:W-:Y:S01]  /*32f0*/  HMMA.16816.F16 R68, R16.reuse, R66, R32 ;  /* 0x000000421044723c */ /* 0x040fe20000000820 */
[----:B------:R-:W2:Y:S07]  /*3300*/  LDSM.16.M88.4 R32, [R113] ;  /* 0x000000007120783b */ /* 0x000eae0000000200 */
[----:B------:R-:W-:Y:S08]  /*3310*/  HMMA.16816.F16 R104, R16, R38, R104 ;  /* 0x000000261068723c */ /* 0x000ff00000000868 */
[----:B------:R-:W-:Y:S01]  /*3320*/  HMMA.16816.F16 R76, R24, R66, R76 ;  /* 0x00000042184c723c */ /* 0x000fe2000000084c */
[----:B------:R-:W-:-:S04]  /*3330*/  IADD3 R66, P1, PT, R124, 0x186000, RZ ;  /* 0x001860007c427810 */ /* 0x000fc80007f3e0ff */
[----:B------:R-:W-:Y:S02]  /*3340*/  IADD3.X R67, PT, PT, RZ, R125, RZ, P1, !PT ;  /* 0x0000007dff437210 */ /* 0x000fe40000ffe4ff */
[----:B------:R-:W-:Y:S01]  /*3350*/  IADD3 R130, P1, PT, R96, 0x1000, RZ ;  /* 0x0000100060827810 */ /* 0x000fe20007f3e0ff */
[----:B------:R-:W-:Y:S01]  /*3360*/  HMMA.16816.F16 R80, R24, R38, R80 ;  /* 0x000000261850723c */ /* 0x000fe20000000850 */
[----:B------:R-:W-:-:S03]  /*3370*/  IADD3 R38, P2, PT, R124, 0x18c000, RZ ;  /* 0x0018c0007c267810 */ /* 0x000fc60007f5e0ff */
[----:B------:R-:W-:Y:S02]  /*3380*/  IMAD.X R131, RZ, RZ, R97, P1 ;  /* 0x000000ffff837224 */ /* 0x000fe400008e0661 */
[----:B------:R-:W-:Y:S01]  /*3390*/  IMAD.X R39, RZ, RZ, R125, P2 ;  /* 0x000000ffff277224 */ /* 0x000fe200010e067d */
[----:B------:R-:W-:Y:S01]  /*33a0*/  IADD3 R128, P2, PT, R96, 0x19000, RZ ;  /* 0x0001900060807810 */ /* 0x000fe20007f5e0ff */
[----:B------:R-:W-:Y:S04]  /*33b0*/  HMMA.16816.F16 R58, R16, R36, R58 ;  /* 0x00000024103a723c */ /* 0x000fe8000000083a */
[----:B------:R-:W-:-:S04]  /*33c0*/  IMAD.X R129, RZ, RZ, R97, P2 ;  /* 0x000000ffff817224 */ /* 0x000fc800010e0661 */
[----:B------:R-:W-:Y:S01]  /*33d0*/  HMMA.16816.F16 R78, R24, R36, R78 ;  /* 0x00000024184e723c */ /* 0x000fe2000000084e */
[----:B------:R-:W-:-:S05]  /*33e0*/  IADD3 R36, P0, PT, R124, 0x192000, RZ ;  /* 0x001920007c247810 */ /* 0x000fca0007f1e0ff */
[----:B------:R-:W-:Y:S02]  /*33f0*/  IMAD.X R37, RZ, RZ, R125, P0 ;  /* 0x000000ffff257224 */ /* 0x000fe400000e067d */
[C---:B------:R-:W-:Y:S08]  /*3400*/  HMMA.16816.F16 R72, R16.reuse, R12, R72 ;  /* 0x0000000c1048723c */ /* 0x040ff00000000848 */
[----:B------:R-:W-:Y:S01]  /*3410*/  HMMA.16816.F16 R56, R16, R14, R56 ;  /* 0x0000000e1038723c */ /* 0x000fe20000000838 */
[----:B------:R-:W3:Y:S07]  /*3420*/  LDSM.16.M88.4 R16, [R114] ;  /* 0x000000007210783b */ /* 0x000eee0000000200 */
[C---:B------:R-:W-:Y:S08]  /*3430*/  HMMA.16816.F16 R82, R24.reuse, R12, R82 ;  /* 0x0000000c1852723c */ /* 0x040ff00000000852 */
[----:B------:R-:W-:Y:S01]  /*3440*/  HMMA.16816.F16 R44, R24, R14, R92 ;  /* 0x0000000e182c723c */ /* 0x000fe2000000085c */
[----:B------:R-:W4:Y:S04]  /*3450*/  LDSM.16.MT88.4 R24, [R111] ;  /* 0x000000006f18783b */ /* 0x000f280000004200 */
        /* <DEDUP_REMOVED lines=9> */
[----:B------:R4:W-:Y:S01]  /*34f0*/  LDGSTS.E.BYPASS.128 [R2+0x3f00], desc[UR4][R36.64] ;  /* 0x03f0000024027fae */ /* 0x0009e2000b981804 */
[----:B-1----:R-:W-:-:S02]  /*3500*/  IADD3 R64, P1, PT, R124, 0x19e000, RZ ;  /* 0x0019e0007c407810 */ /* 0x002fc40007f3e0ff */
[C---:B--2---:R-:W-:Y:S01]  /*3510*/  HMMA.16816.F16 R90, R60.reuse, R32, R90 ;  /* 0x000000203c5a723c */ /* 0x044fe2000000085a */
[----:B------:R-:W-:Y:S01]  /*3520*/  LDGSTS.E.BYPASS.128 [R2+0x8700], desc[UR4][R130.64+-0x800] ;  /* 0x0870080082027fae */ /* 0x000fe2000b981804 */
[C---:B---3--:R-:W-:Y:S01]  /*3530*/  IADD3 R66, P0, PT, R124.reuse, 0x198000, RZ ;  /* 0x001980007c427810 */ /* 0x048fe20007f1e0ff */
[--C-:B------:R-:W-:Y:S02]  /*3540*/  IMAD.X R65, RZ, RZ, R125.reuse, P1 ;  /* 0x000000ffff417224 */ /* 0x100fe400008e067d */
[----:B------:R-:W-:Y:S02]  /*3550*/  LDGSTS.E.BYPASS.128 [R2+0x9000], desc[UR4][R128.64+-0x800] ;  /* 0x0900080080027fae */ /* 0x000fe4000b981804 */
[----:B------:R-:W-:Y:S01]  /*3560*/  IMAD.X R67, RZ, RZ, R125, P0 ;  /* 0x000000ffff437224 */ /* 0x000fe200000e067d */
[C---:B------:R-:W-:Y:S01]  /*3570*/  HMMA.16816.F16 R86, R60.reuse, R16, R86 ;  /* 0x000000103c56723c */ /* 0x040fe20000000856 */
[----:B------:R-:W-:Y:S04]  /*3580*/  LDGSTS.E.BYPASS.128 [R2+0x9900], desc[UR4][R126.64+-0x800] ;  /* 0x099008007e027fae */ /* 0x000fe8000b981804 */
[----:B------:R-:W0:Y:S03]  /*3590*/  LDGDEPBAR ;  /* 0x00000000000079af */ /* 0x000e260000000000 */
[C---:B------:R-:W-:Y:S08]  /*35a0*/  HMMA.16816.F16 R88, R60.reuse, R18, R88 ;  /* 0x000000123c58723c */ /* 0x040ff00000000858 */
[----:B------:R-:W-:Y:S01]  /*35b0*/  HMMA.16816.F16 R62, R60, R34, R70 ;  /* 0x000000223c3e723c */ /* 0x000fe20000000846 */
[----:B------:R-:W-:-:S05]  /*35c0*/  IADD3 R70, P0, PT, R124, 0x1a4000, RZ ;  /* 0x001a40007c467810 */ /* 0x000fca0007f1e0ff */
[----:B------:R-:W-:Y:S02]  /*35d0*/  IMAD.X R71, RZ, RZ, R125, P0 ;  /* 0x000000ffff477224 */ /* 0x000fe400000e067d */
[----:B------:R-:W-:Y:S01]  /*35e0*/  HMMA.16816.F16 R60, R28, R22, R68 ;  /* 0x000000161c3c723c */ /* 0x000fe20000000844 */
[----:B------:R-:W-:Y:S01]  /*35f0*/  IADD3 R68, P1, PT, R124, 0x1aa000, RZ ;  /* 0x001aa0007c447810 */ /* 0x000fe20007f3e0ff */
[----:B------:R-:W-:-:S04]  /*3600*/  DEPBAR.LE SB0, 0x2 ;  /* 0x000080800000791a */ /* 0x000fc80000000000 */
[----:B------:R-:W-:Y:S02]  /*3610*/  BAR.SYNC.DEFER_BLOCKING 0x0 ;  /* 0x0000000000007b1d */ /* 0x000fe40000010000 */
[----:B------:R-:W-:Y:S01]  /*3620*/  HMMA.16816.F16 R106, R28, R20, R106 ;  /* 0x000000141c6a723c */ /* 0x000fe2000000086a */
[----:B------:R-:W-:-:S07]  /*3630*/  IMAD.X R69, RZ, RZ, R125, P1 ;  /* 0x000000ffff457224 */ /* 0x000fce00008e067d */
[C---:B------:R-:W-:Y:S08]  /*3640*/  HMMA.16816.F16 R58, R28.reuse, R16, R58 ;  /* 0x000000101c3a723c */ /* 0x040ff0000000083a */
[C---:B------:R-:W-:Y:S01]  /*3650*/  HMMA.16816.F16 R104, R28.reuse, R18, R104 ;  /* 0x000000121c68723c */ /* 0x040fe20000000868 */
[----:B----4-:R-:W-:Y:S07]  /*3660*/  LDSM.16.MT88.4 R36, [R8] ;  /* 0x000000000824783b */ /* 0x010fee0000004200 */
[C---:B------:R-:W-:Y:S08]  /*3670*/  HMMA.16816.F16 R72, R28.reuse, R32, R72 ;  /* 0x000000201c48723c */ /* 0x040ff00000000848 */
[----:B------:R-:W-:Y:S01]  /*3680*/  HMMA.16816.F16 R56, R28, R34, R56 ;  /* 0x000000221c38723c */ /* 0x000fe20000000838 */
[----:B------:R-:W-:Y:S07]  /*3690*/  LDSM.16.MT88.4 R28, [R108] ;  /* 0x000000006c1c783b */ /* 0x000fee0000004200 */
[C---:B------:R-:W-:Y:S08]  /*36a0*/  HMMA.16816.F16 R50, R24.reuse, R20, R50 ;  /* 0x000000141832723c */ /* 0x040ff00000000832 */
[C---:B------:R-:W-:Y:S08]  /*36b0*/  HMMA.16816.F16 R42, R24.reuse, R22, R42 ;  /* 0x00000016182a723c */ /* 0x040ff0000000082a */
[C---:B------:R-:W-:Y:S08]  /*36c0*/  HMMA.16816.F16 R40, R24.reuse, R16, R40 ;  /* 0x000000101828723c */ /* 0x040ff00000000828 */
[C---:B------:R-:W-:Y:S08]  /*36d0*/  HMMA.16816.F16 R54, R24.reuse, R18, R54 ;  /* 0x000000121836723c */ /* 0x040ff00000000836 */
[C---:B------:R-:W-:Y:S08]  /*36e0*/  HMMA.16816.F16 R52, R24.reuse, R32, R52 ;  /* 0x000000201834723c */ /* 0x040ff00000000834 */
[----:B------:R-:W-:Y:S01]  /*36f0*/  HMMA.16816.F16 R48, R24, R34, R48 ;  /* 0x000000221830723c */ /* 0x000fe20000000830 */
[----:B------:R-:W1:Y:S07]  /*3700*/  LDSM.16.M88.4 R24, [R10] ;  /* 0x000000000a18783b */ /* 0x000e6e0000000200 */
[C---:B-----5:R-:W-:Y:S08]  /*3710*/  HMMA.16816.F16 R46, R12.reuse, R20, R46 ;  /* 0x000000140c2e723c */ /* 0x060ff0000000082e */
[C---:B------:R-:W-:Y:S01]  /*3720*/  HMMA.16816.F16 R76, R12.reuse, R22, R76 ;  /* 0x000000160c4c723c */ /* 0x040fe2000000084c */
[----:B------:R-:W2:Y:S07]  /*3730*/  LDSM.16.M88.4 R20, [R9] ;  /* 0x000000000914783b */ /* 0x000eae0000000200 */
[C---:B------:R-:W-:Y:S08]  /*3740*/  HMMA.16816.F16 R78, R12.reuse, R16, R78 ;  /* 0x000000100c4e723c */ /* 0x040ff0000000084e */
[C---:B------:R-:W-:Y:S01]  /*3750*/  HMMA.16816.F16 R80, R12.reuse, R18, R80 ;  /* 0x000000120c50723c */ /* 0x040fe20000000850 */
        /* <DEDUP_REMOVED lines=9> */
[----:B------:R-:W-:Y:S04]  /*37f0*/  LDGSTS.E.BYPASS.128 [R2+0x4800], desc[UR4][R66.64] ;  /* 0x0480000042027fae */ /* 0x000fe8000b981804 */
[----:B------:R-:W-:Y:S03]  /*3800*/  LDGSTS.E.BYPASS.128 [R2+0x5100], desc[UR4][R64.64] ;  /* 0x0510000040027fae */ /* 0x000fe6000b981804 */
[C---:B------:R-:W-:Y:S01]  /*3810*/  HMMA.16816.F16 R84, R28.reuse, R26, R84 ;  /* 0x0000001a1c54723c */ /* 0x040fe20000000854 */
[----:B------:R-:W-:Y:S04]  /*3820*/  LDGSTS.E.BYPASS.128 [R2+0x5a00], desc[UR4][R70.64] ;  /* 0x05a0000046027fae */ /* 0x000fe8000b981804 */
[----:B------:R1:W-:Y:S03]  /*3830*/  LDGSTS.E.BYPASS.128 [R2+0x6300], desc[UR4][R68.64] ;  /* 0x0630000044027fae */ /* 0x0003e6000b981804 */
[C---:B--2---:R-:W-:Y:S01]  /*3840*/  HMMA.16816.F16 R86, R28.reuse, R20, R86 ;  /* 0x000000141c56723c */ /* 0x044fe20000000856 */
[----:B------:R-:W-:Y:S04]  /*3850*/  LDGSTS.E.BYPASS.128 [R2+0xa200], desc[UR4][R130.64+-0x780] ;  /* 0x0a20088082027fae */ /* 0x000fe8000b981804 */
[----:B------:R-:W-:Y:S03]  /*3860*/  LDGSTS.E.BYPASS.128 [R2+0xab00], desc[UR4][R128.64+-0x780] ;  /* 0x0ab0088080027fae */ /* 0x000fe6000b981804 */
[C---:B------:R-:W-:Y:S01]  /*3870*/  HMMA.16816.F16 R88, R28.reuse, R22, R88 ;  /* 0x000000161c58723c */ /* 0x040fe20000000858 */
[----:B------:R-:W-:Y:S04]  /*3880*/  LDGSTS.E.BYPASS.128 [R2+0xb400], desc[UR4][R126.64+-0x780] ;  /* 0x0b4008807e027fae */ /* 0x000fe8000b981804 */
[----:B------:R-:W0:Y:S03]  /*3890*/  LDGDEPBAR ;  /* 0x00000000000079af */ /* 0x000e260000000000 */
[----:B---3--:R-:W-:Y:S08]  /*38a0*/  HMMA.16816.F16 R90, R28, R16, R90 ;  /* 0x000000101c5a723c */ /* 0x008ff0000000085a */
[C---:B----4-:R-:W-:Y:S08]  /*38b0*/  HMMA.16816.F16 R50, R32.reuse, R24, R50 ;  /* 0x000000182032723c */ /* 0x050ff00000000832 */
[----:B------:R-:W-:Y:S01]  /*38c0*/  HMMA.16816.F16 R42, R32, R26, R42 ;  /* 0x0000001a202a723c */ /* 0x000fe2000000082a */
[----:B------:R-:W-:-:S04]  /*38d0*/  DEPBAR.LE SB0, 0x2 ;  /* 0x000080800000791a */ /* 0x000fc80000000000 */
[----:B------:R-:W-:Y:S03]  /*38e0*/  BAR.SYNC.DEFER_BLOCKING 0x0 ;  /* 0x0000000000007b1d */ /* 0x000fe60000010000 */
[C---:B------:R-:W-:Y:S08]  /*38f0*/  HMMA.16816.F16 R40, R32.reuse, R20, R40 ;  /* 0x000000142028723c */ /* 0x040ff00000000828 */
[C---:B------:R-:W-:Y:S08]  /*3900*/  HMMA.16816.F16 R54, R32.reuse, R22, R54 ;  /* 0x000000162036723c */ /* 0x040ff00000000836 */
[C---:B------:R-:W-:Y:S01]  /*3910*/  HMMA.16816.F16 R52, R32.reuse, R16, R52 ;  /* 0x000000102034723c */ /* 0x040fe20000000834 */
[----:B-1----:R-:W-:Y:S07]  /*3920*/  LDSM.16.MT88.4 R68, [R123] ;  /* 0x000000007b44783b */ /* 0x002fee0000004200 */
[----:B------:R-:W-:Y:S01]  /*3930*/  HMMA.16816.F16 R48, R32, R18, R48 ;  /* 0x000000122030723c */ /* 0x000fe20000000830 */
[----:B------:R-:W-:Y:S01]  /*3940*/  IADD3 R32, P0, PT, R124, 0x1b0000, RZ ;  /* 0x001b00007c207810 */ /* 0x000fe20007f1e0ff */
[----:B------:R-:W1:Y:S03]  /*3950*/  LDSM.16.M88.4 R64, [R122] ;  /* 0x000000007a40783b */ /* 0x000e660000000200 */
[----:B------:R-:W-:-:S02]  /*3960*/  IADD3.X R33, PT, PT, RZ, R125, RZ, P0, !PT ;  /* 0x0000007dff217210 */ /* 0x000fc400007fe4ff */
[C---:B------:R-:W-:Y:S01]  /*3970*/  IADD3 R34, P0, PT, R124.reuse, 0x1b6000, RZ ;  /* 0x001b60007c227810 */ /* 0x040fe20007f1e0ff */
[----:B------:R-:W-:Y:S04]  /*3980*/  HMMA.16816.F16 R30, R28, R18, R62 ;  /* 0x000000121c1e723c */ /* 0x000fe8000000083e */
[----:B------:R-:W-:Y:S01]  /*3990*/  IMAD.X R35, RZ, RZ, R125, P0 ;  /* 0x000000ffff237224 */ /* 0x000fe200000e067d */
[----:B------:R-:W-:-:S03]  /*39a0*/  IADD3 R62, P0, PT, R124, 0x1bc000, RZ ;  /* 0x001bc0007c3e7810 */ /* 0x000fc60007f1e0ff */
[----:B------:R-:W-:Y:S01]  /*39b0*/  HMMA.16816.F16 R28, R36, R26, R60 ;  /* 0x0000001a241c723c */ /* 0x000fe2000000083c */
[----:B------:R-:W-:Y:S01]  /*39c0*/  IADD3 R60, P1, PT, R124, 0x1c2000, RZ ;  /* 0x001c20007c3c7810 */ /* 0x000fe20007f3e0ff */
[----:B------:R-:W-:-:S04]  /*39d0*/  IMAD.X R63, RZ, RZ, R125, P0 ;  /* 0x000000ffff3f7224 */ /* 0x000fc800000e067d */
[----:B------:R-:W-:Y:S02]  /*39e0*/  IMAD.X R61, RZ, RZ, R125, P1 ;  /* 0x000000ffff3d7224 */ /* 0x000fe400008e067d */
        /* <DEDUP_REMOVED lines=8> */
[----:B------:R-:W3:Y:S07]  /*3a70*/  LDSM.16.MT88.4 R24, [R117] ;  /* 0x000000007518783b */ /* 0x000eee0000004200 */
[C---:B------:R-:W-:Y:S08]  /*3a80*/  HMMA.16816.F16 R78, R12.reuse, R20, R78 ;  /* 0x000000140c4e723c */ /* 0x040ff0000000084e */
[C---:B------:R-:W-:Y:S01]  /*3a90*/  HMMA.16816.F16 R80, R12.reuse, R22, R80 ;  /* 0x000000160c50723c */ /* 0x040fe20000000850 */
[----:B------:R-:W-:Y:S07]  /*3aa0*/  LDSM.16.MT88.4 R20, [R119] ;  /* 0x000000007714783b */ /* 0x000fee0000004200 */
        /* <DEDUP_REMOVED lines=24> */
[-C--:B------:R-:W-:Y:S08]  /*3c30*/  HMMA.16816.F16 R68, R20, R66.reuse, R28 ;  /* 0x000000421444723c */ /* 0x080ff0000000081c */
[----:B-----5:R-:W-:Y:S01]  /*3c40*/  HMMA.16816.F16 R42, R16, R66, R42 ;  /* 0x00000042102a723c */ /* 0x020fe2000000082a */
[----:B------:R-:W-:-:S05]  /*3c50*/  IADD3 R66, P0, PT, R124, 0x1c8000, RZ ;  /* 0x001c80007c427810 */ /* 0x000fca0007f1e0ff */
[----:B------:R-:W-:Y:S02]  /*3c60*/  IMAD.X R67, RZ, RZ, R125, P0 ;  /* 0x000000ffff437224 */ /* 0x000fe400000e067d */
[C---:B------:R-:W-:Y:S01]  /*3c70*/  HMMA.16816.F16 R106, R20.reuse, R64, R106 ;  /* 0x00000040146a723c */ /* 0x040fe2000000086a */
[----:B-1----:R-:W-:Y:S07]  /*3c80*/  LDSM.16.MT88.4 R60, [R116] ;  /* 0x00000000743c783b */ /* 0x002fee0000004200 */
[----:B------:R-:W-:Y:S01]  /*3c90*/  HMMA.16816.F16 R58, R20, R36, R58 ;  /* 0x00000024143a723c */ /* 0x000fe2000000083a */
[----:B------:R-:W1:Y:S04]  /*3ca0*/  LDSM.16.M88.4 R32, [R113] ;  /* 0x000000007120783b */ /* 0x000e680000000200 */
[----:B------:R-:W-:Y:S03]  /*3cb0*/  LDSM.16.MT88.4 R28, [R112] ;  /* 0x00000000701c783b */ /* 0x000fe60000004200 */
[C---:B------:R-:W-:Y:S08]  /*3cc0*/  HMMA.16816.F16 R50, R16.reuse, R64, R50 ;  /* 0x000000401032723c */ /* 0x040ff00000000832 */
[----:B------:R-:W-:Y:S08]  /*3cd0*/  HMMA.16816.F16 R40, R16, R36, R40 ;  /* 0x000000241028723c */ /* 0x000ff00000000828 */
[----:B------:R-:W-:Y:S01]  /*3ce0*/  HMMA.16816.F16 R46, R24, R64, R46 ;  /* 0x00000040182e723c */ /* 0x000fe2000000082e */
[----:B------:R-:W-:-:S05]  /*3cf0*/  IADD3 R64, P0, PT, R124, 0x1d4000, RZ ;  /* 0x001d40007c407810 */ /* 0x000fca0007f1e0ff */
[----:B------:R-:W-:Y:S02]  /*3d00*/  IMAD.X R65, RZ, RZ, R125, P0 ;  /* 0x000000ffff417224 */ /* 0x000fe400000e067d */
[----:B------:R-:W-:Y:S01]  /*3d10*/  HMMA.16816.F16 R78, R24, R36, R78 ;  /* 0x00000024184e723c */ /* 0x000fe2000000084e */
[----:B------:R-:W-:-:S04]  /*3d20*/  IADD3 R36, P1, PT, R124, 0x1ce000, RZ ;  /* 0x001ce0007c247810 */ /* 0x000fc80007f3e0ff */
[----:B------:R-:W-:-:S03]  /*3d30*/  IADD3.X R37, PT, PT, RZ, R125, RZ, P1, !PT ;  /* 0x0000007dff257210 */ /* 0x000fc60000ffe4ff */
[-C--:B------:R-:W-:Y:S08]  /*3d40*/  HMMA.16816.F16 R104, R20, R38.reuse, R104 ;  /* 0x000000261468723c */ /* 0x080ff00000000868 */
[-C--:B------:R-:W-:Y:S08]  /*3d50*/  HMMA.16816.F16 R54, R16, R38.reuse, R54 ;  /* 0x000000261036723c */ /* 0x080ff00000000836 */
[----:B------:R-:W-:Y:S01]  /*3d60*/  HMMA.16816.F16 R80, R24, R38, R80 ;  /* 0x000000261850723c */ /* 0x000fe20000000850 */
[----:B------:R-:W-:-:S05]  /*3d70*/  IADD3 R38, P2, PT, R124, 0x1da000, RZ ;  /* 0x001da0007c267810 */ /* 0x000fca0007f5e0ff */
[----:B------:R-:W-:Y:S02]  /*3d80*/  IMAD.X R39, RZ, RZ, R125, P2 ;  /* 0x000000ffff277224 */ /* 0x000fe400010e067d */
[C---:B------:R-:W-:Y:S08]  /*3d90*/  HMMA.16816.F16 R72, R20.reuse, R12, R72 ;  /* 0x0000000c1448723c */ /* 0x040ff00000000848 */
[----:B------:R-:W-:Y:S01]  /*3da0*/  HMMA.16816.F16 R56, R20, R14, R56 ;  /* 0x0000000e1438723c */ /* 0x000fe20000000838 */
[----:B------:R-:W2:Y:S07]  /*3db0*/  LDSM.16.M88.4 R20, [R115] ;  /* 0x000000007314783b */ /* 0x000eae0000000200 */
        /* <DEDUP_REMOVED lines=12> */
[----:B------:R-:W-:Y:S03]  /*3e80*/  LDGSTS.E.BYPASS.128 [R2+0x2d00], desc[UR4][R36.64] ;  /* 0x02d0000024027fae */ /* 0x000fe6000b981804 */
[----:B--2---:R-:W-:Y:S01]  /*3e90*/  HMMA.16816.F16 R74, R60, R20, R74 ;  /* 0x000000143c4a723c */ /* 0x004fe2000000084a */
[----:B------:R2:W-:Y:S04]  /*3ea0*/  LDGSTS.E.BYPASS.128 [R2+0x3600], desc[UR4][R64.64] ;  /* 0x0360000040027fae */ /* 0x0005e8000b981804 */
[----:B------:R4:W-:Y:S01]  /*3eb0*/  LDGSTS.E.BYPASS.128 [R2+0x3f00], desc[UR4][R38.64] ;  /* 0x03f0000026027fae */ /* 0x0009e2000b981804 */
[----:B-1----:R-:W-:-:S02]  /*3ec0*/  IADD3 R66, P0, PT, R124, 0x1e0000, RZ ;  /* 0x001e00007c427810 */ /* 0x002fc40007f1e0ff */
[C---:B------:R-:W-:Y:S01]  /*3ed0*/  HMMA.16816.F16 R84, R60.reuse, R22, R84 ;  /* 0x000000163c54723c */ /* 0x040fe20000000854 */
[----:B------:R-:W-:Y:S02]  /*3ee0*/  LDGSTS.E.BYPASS.128 [R2+0x8700], desc[UR4][R130.64+-0x680] ;  /* 0x0870098082027fae */ /* 0x000fe4000b981804 */
[--C-:B------:R-:W-:Y:S02]  /*3ef0*/  IMAD.X R67, RZ, RZ, R125.reuse, P0 ;  /* 0x000000ffff437224 */ /* 0x100fe400000e067d */
[----:B------:R-:W-:Y:S01]  /*3f00*/  LDGSTS.E.BYPASS.128 [R2+0x9000], desc[UR4][R128.64+-0x680] ;  /* 0x0900098080027fae */ /* 0x000fe2000b981804 */
[----:B--2---:R-:W-:Y:S02]  /*3f10*/  IADD3 R64, P1, PT, R124, 0x1e6000, RZ ;  /* 0x001e60007c407810 */ /* 0x004fe40007f3e0ff */
[----:B---3--:R-:W-:Y:S01]  /*3f20*/  HMMA.16816.F16 R86, R60, R16, R86 ;  /* 0x000000103c56723c */ /* 0x008fe20000000856 */
[----:B------:R-:W-:Y:S02]  /*3f30*/  LDGSTS.E.BYPASS.128 [R2+0x9900], desc[UR4][R126.64+-0x680] ;  /* 0x099009807e027fae */ /* 0x000fe4000b981804 */
[----:B------:R-:W-:-:S02]  /*3f40*/  IMAD.X R65, RZ, RZ, R125, P1 ;  /* 0x000000ffff417224 */ /* 0x000fc400008e067d */
[----:B------:R-:W0:Y:S03]  /*3f50*/  LDGDEPBAR ;  /* 0x00000000000079af */ /* 0x000e260000000000 */
[C---:B------:R-:W-:Y:S08]  /*3f60*/  HMMA.16816.F16 R88, R60.reuse, R18, R88 ;  /* 0x000000123c58723c */ /* 0x040ff00000000858 */
[----:B------:R-:W-:Y:S01]  /*3f70*/  HMMA.16816.F16 R62, R60, R34, R70 ;  /* 0x000000223c3e723c */ /* 0x000fe20000000846 */
[----:B------:R-:W-:-:S04]  /*3f80*/  IADD3 R70, P0, PT, R124, 0x1ec000, RZ ;  /* 0x001ec0007c467810 */ /* 0x000fc80007f1e0ff */
[----:B------:R-:W-:-:S03]  /*3f90*/  IADD3.X R71, PT, PT, RZ, R125, RZ, P0, !PT ;  /* 0x0000007dff477210 */ /* 0x000fc600007fe4ff */
        /* <DEDUP_REMOVED lines=53> */
[-C--:B------:R-:W-:Y:S01]  /*42f0*/  HMMA.16816.F16 R48, R32, R18.reuse, R48 ;  /* 0x000000122030723c */ /* 0x080fe20000000830 */
[C---:B------:R-:W-:Y:S01]  /*4300*/  IADD3 R32, P0, PT, R124.reuse, 0x1f8000, RZ ;  /* 0x001f80007c207810 */ /* 0x040fe20007f1e0ff */
[----:B------:R-:W1:Y:S04]  /*4310*/  LDSM.16.M88.4 R64, [R122] ;  /* 0x000000007a40783b */ /* 0x000e680000000200 */
[--C-:B------:R-:W-:Y:S01]  /*4320*/  IMAD.X R33, RZ, RZ, R125.reuse, P0 ;  /* 0x000000ffff217224 */ /* 0x100fe200000e067d */
[C---:B------:R-:W-:Y:S01]  /*4330*/  IADD3 R34, P0, PT, R124.reuse, 0x1fe000, RZ ;  /* 0x001fe0007c227810 */ /* 0x040fe20007f1e0ff */
[----:B------:R-:W-:Y:S04]  /*4340*/  HMMA.16816.F16 R30, R28, R18, R62 ;  /* 0x000000121c1e723c */ /* 0x000fe8000000083e */
[----:B------:R-:W-:Y:S01]  /*4350*/  IMAD.X R35, RZ, RZ, R125, P0 ;  /* 0x000000ffff237224 */ /* 0x000fe200000e067d */
[----:B------:R-:W-:-:S03]  /*4360*/  IADD3 R62, P0, PT, R124, 0x204000, RZ ;  /* 0x002040007c3e7810 */ /* 0x000fc60007f1e0ff */
[----:B------:R-:W-:Y:S01]  /*4370*/  HMMA.16816.F16 R28, R36, R26, R60 ;  /* 0x0000001a241c723c */ /* 0x000fe2000000083c */
[----:B------:R-:W-:Y:S01]  /*4380*/  IADD3 R60, P1, PT, R124, 0x20a000, RZ ;  /* 0x0020a0007c3c7810 */ /* 0x000fe20007f3e0ff */
[----:B------:R-:W-:-:S03]  /*4390*/  IMAD.X R63, RZ, RZ, R125, P0 ;  /* 0x000000ffff3f7224 */ /* 0x000fc600000e067d */
[----:B------:R-:W-:-:S03]  /*43a0*/  IADD3.X R61, PT, PT, RZ, R125, RZ, P1, !PT ;  /* 0x0000007dff3d7210 */ /* 0x000fc60000ffe4ff */
        /* <DEDUP_REMOVED lines=40> */
[-C--:B------:R-:W-:Y:S01]  /*4630*/  HMMA.16816.F16 R58, R20, R36.reuse, R58 ;  /* 0x00000024143a723c */ /* 0x080fe2000000083a */
[----:B-1----:R-:W-:Y:S07]  /*4640*/  LDSM.16.MT88.4 R60, [R116] ;  /* 0x00000000743c783b */ /* 0x002fee0000004200 */
[-C--:B------:R-:W-:Y:S01]  /*4650*/  HMMA.16816.F16 R40, R16, R36.reuse, R40 ;  /* 0x000000241028723c */ /* 0x080fe20000000828 */
[----:B------:R-:W1:Y:S04]  /*4660*/  LDSM.16.M88.4 R32, [R113] ;  /* 0x000000007120783b */ /* 0x000e680000000200 */
[----:B------:R-:W-:Y:S03]  /*4670*/  LDSM.16.MT88.4 R28, [R112] ;  /* 0x00000000701c783b */ /* 0x000fe60000004200 */
[----:B------:R-:W-:Y:S01]  /*4680*/  HMMA.16816.F16 R78, R24, R36, R78 ;  /* 0x00000024184e723c */ /* 0x000fe2000000084e */
[----:B------:R-:W-:-:S05]  /*4690*/  IADD3 R36, P1, PT, R124, 0x216000, RZ ;  /* 0x002160007c247810 */ /* 0x000fca0007f3e0ff */
[----:B------:R-:W-:Y:S02]  /*46a0*/  IMAD.X R37, RZ, RZ, R125, P1 ;  /* 0x000000ffff257224 */ /* 0x000fe400008e067d */
[-C--:B------:R-:W-:Y:S08]  /*46b0*/  HMMA.16816.F16 R106, R20, R64.reuse, R106 ;  /* 0x00000040146a723c */ /* 0x080ff0000000086a */
[-C--:B------:R-:W-:Y:S08]  /*46c0*/  HMMA.16816.F16 R50, R16, R64.reuse, R50 ;  /* 0x000000401032723c */ /* 0x080ff00000000832 */
        /* <DEDUP_REMOVED lines=28> */
[----:B------:R-:W-:Y:S01]  /*4890*/  HMMA.16816.F16 R84, R60, R22, R84 ;  /* 0x000000163c54723c */ /* 0x000fe20000000854 */
[----:B------:R-:W-:Y:S01]  /*48a0*/  LDGSTS.E.BYPASS.128 [R2+0x8700], desc[UR4][R130.64+-0x500] ;  /* 0x08700b0082027fae */ /* 0x000fe2000b981804 */
[----:B------:R-:W-:-:S03]  /*48b0*/  IADD3.X R67, PT, PT, RZ, R125, RZ, P0, !PT ;  /* 0x0000007dff437210 */ /* 0x000fc600007fe4ff */
[----:B------:R-:W-:Y:S01]  /*48c0*/  LDGSTS.E.BYPASS.128 [R2+0x9000], desc[UR4][R128.64+-0x500] ;  /* 0x09000b0080027fae */ /* 0x000fe2000b981804 */
[C---:B--2---:R-:W-:Y:S02]  /*48d0*/  IADD3 R64, P1, PT, R124.reuse, 0x22e000, RZ ;  /* 0x0022e0007c407810 */ /* 0x044fe40007f3e0ff */
[C---:B---3--:R-:W-:Y:S01]  /*48e0*/  HMMA.16816.F16 R86, R60.reuse, R16, R86 ;  /* 0x000000103c56723c */ /* 0x048fe20000000856 */
[----:B------:R-:W-:Y:S02]  /*48f0*/  LDGSTS.E.BYPASS.128 [R2+0x9900], desc[UR4][R126.64+-0x500] ;  /* 0x09900b007e027fae */ /* 0x000fe4000b981804 */
[----:B------:R-:W-:Y:S02]  /*4900*/  IMAD.X R65, RZ, RZ, R125, P1 ;  /* 0x000000ffff417224 */ /* 0x000fe400008e067d */
        /* <DEDUP_REMOVED lines=61> */
[----:B------:R-:W-:Y:S01]  /*4ce0*/  IMAD.X R33, RZ, RZ, R125, P0 ;  /* 0x000000ffff217224 */ /* 0x000fe200000e067d */
[----:B------:R-:W-:Y:S01]  /*4cf0*/  IADD3 R34, P0, PT, R124, 0x246000, RZ ;  /* 0x002460007c227810 */ /* 0x000fe20007f1e0ff */
[----:B------:R-:W-:Y:S03]  /*4d00*/  HMMA.16816.F16 R30, R28, R18, R62 ;  /* 0x000000121c1e723c */ /* 0x000fe6000000083e */
[----:B------:R-:W-:-:S02]  /*4d10*/  IADD3.X R35, PT, PT, RZ, R125, RZ, P0, !PT ;  /* 0x0000007dff237210 */ /* 0x000fc400007fe4ff */
        /* <DEDUP_REMOVED lines=53> */
[C---:B------:R-:W-:Y:S08]  /*5070*/  HMMA.16816.F16 R106, R20.reuse, R64, R106 ;  /* 0x00000040146a723c */ /* 0x040ff0000000086a */
[----:B------:R-:W-:Y:S08]  /*5080*/  HMMA.16816.F16 R104, R20, R38, R104 ;  /* 0x000000261468723c */ /* 0x000ff00000000868 */
[C---:B------:R-:W-:Y:S08]  /*5090*/  HMMA.16816.F16 R50, R16.reuse, R64, R50 ;  /* 0x000000401032723c */ /* 0x040ff00000000832 */
[----:B------:R-:W-:Y:S08]  /*50a0*/  HMMA.16816.F16 R54, R16, R38, R54 ;  /* 0x000000261036723c */ /* 0x000ff00000000836 */
[----:B------:R-:W-:Y:S01]  /*50b0*/  HMMA.16816.F16 R46, R24, R64, R46 ;  /* 0x00000040182e723c */ /* 0x000fe2000000082e */
[----:B------:R-:W-:-:S04]  /*50c0*/  IADD3 R64, P0, PT, R124, 0x264000, RZ ;  /* 0x002640007c407810 */ /* 0x000fc80007f1e0ff */
[----:B------:R-:W-:-:S03]  /*50d0*/  IADD3.X R65, PT, PT, RZ, R125, RZ, P0, !PT ;  /* 0x0000007dff417210 */ /* 0x000fc600007fe4ff */
        /* <DEDUP_REMOVED lines=41> */
[----:B------:R-:W-:-:S07]  /*5370*/  IADD3.X R69, PT, PT, RZ, R125, RZ, P1, !PT ;  /* 0x0000007dff457210 */ /* 0x000fce0000ffe4ff */
        /* <DEDUP_REMOVED lines=97> */
[----:B------:R-:W-:-:S04]  /*5990*/  IADD3 R66, P0, PT, R124, 0x2a0000, RZ ;  /* 0x002a00007c427810 */ /* 0x000fc80007f1e0ff */
[----:B------:R-:W-:-:S03]  /*59a0*/  IADD3.X R67, PT, PT, RZ, R125, RZ, P0, !PT ;  /* 0x0000007dff437210 */ /* 0x000fc600007fe4ff */
        /* <DEDUP_REMOVED lines=40> */
[----:B------:R-:W-:Y:S02]  /*5c30*/  IMAD.X R67, RZ, RZ, R125, P0 ;  /* 0x000000ffff437224 */ /* 0x000fe400000e067d */
[----:B------:R-:W-:Y:S01]  /*5c40*/  LDGSTS.E.BYPASS.128 [R2+0x9000], desc[UR4][R128.64+-0x200] ;  /* 0x09000e0080027fae */ /* 0x000fe2000b981804 */
[----:B--2---:R-:W-:Y:S02]  /*5c50*/  IADD3 R64, P1, PT, R124, 0x2be000, RZ ;  /* 0x002be0007c407810 */ /* 0x004fe40007f3e0ff */
[----:B---3--:R-:W-:Y:S01]  /*5c60*/  HMMA.16816.F16 R86, R60, R16, R86 ;  /* 0x000000103c56723c */ /* 0x008fe20000000856 */
[----:B------:R-:W-:Y:S01]  /*5c70*/  LDGSTS.E.BYPASS.128 [R2+0x9900], desc[UR4][R126.64+-0x200] ;  /* 0x09900e007e027fae */ /* 0x000fe2000b981804 */
[----:B------:R-:W-:-:S03]  /*5c80*/  IADD3.X R65, PT, PT, RZ, R125, RZ, P1, !PT ;  /* 0x0000007dff417210 */ /* 0x000fc60000ffe4ff */
        /* <DEDUP_REMOVED lines=67> */
[----:B------:R-:W-:Y:S02]  /*60c0*/  IADD3 R60, P1, PT, R124, 0x2e2000, RZ ;  /* 0x002e20007c3c7810 */ /* 0x000fe40007f3e0ff */
[----:B------:R-:W-:-:S03]  /*60d0*/  IADD3.X R63, PT, PT, RZ, R125, RZ, P0, !PT ;  /* 0x0000007dff3f7210 */ /* 0x000fc600007fe4ff */
        /* <DEDUP_REMOVED lines=57> */
[----:B------:R-:W-:-:S04]  /*6470*/  IADD3 R38, P2, PT, R124, 0x2fa000, RZ ;  /* 0x002fa0007c267810 */ /* 0x000fc80007f5e0ff */
[----:B------:R-:W-:-:S03]  /*6480*/  IADD3.X R39, PT, PT, RZ, R125, RZ, P2, !PT ;  /* 0x0000007dff277210 */ /* 0x000fc600017fe4ff */
        /* <DEDUP_REMOVED lines=389> */
[C---:B---3--:R-:W-:Y:S08]  /*7ce0*/  HMMA.16816.F16 R90, R28.reuse, R16, R90 ;  /* 0x000000101c5a723c */ /* 0x048ff0000000085a */
[----:B------:R-:W-:Y:S08]  /*7cf0*/  HMMA.16816.F16 R30, R28, R18, R62 ;  /* 0x000000121c1e723c */ /* 0x000ff0000000083e */
[----:B------:R-:W-:Y:S01]  /*7d00*/  HMMA.16816.F16 R106, R36, R24, R106 ;  /* 0x00000018246a723c */ /* 0x000fe2000000086a */
[----:B------:R-:W-:-:S04]  /*7d10*/  DEPBAR.LE SB0, 0x2 ;  /* 0x000080800000791a */ /* 0x000fc80000000000 */
[----:B------:R-:W-:Y:S03]  /*7d20*/  BAR.SYNC.DEFER_BLOCKING 0x0 ;  /* 0x0000000000007b1d */ /* 0x000fe60000010000 */
[----:B------:R-:W-:Y:S01]  /*7d30*/  HMMA.16816.F16 R28, R36, R26, R60 ;  /* 0x0000001a241c723c */ /* 0x000fe2000000083c */
[----:B------:R-:W-:-:S05]  /*7d40*/  IADD3 R60, P1, PT, R124, 0x3ba000, RZ ;  /* 0x003ba0007c3c7810 */ /* 0x000fca0007f3e0ff */
[----:B------:R-:W-:Y:S02]  /*7d50*/  IMAD.X R61, RZ, RZ, R125, P1 ;  /* 0x000000ffff3d7224 */ /* 0x000fe400008e067d */
[C---:B------:R-:W-:Y:S08]  /*7d60*/  HMMA.16816.F16 R58, R36.reuse, R20, R58 ;  /* 0x00000014243a723c */ /* 0x040ff0000000083a */
[C---:B------:R-:W-:Y:S01]  /*7d70*/  HMMA.16816.F16 R104, R36.reuse, R22, R104 ;  /* 0x000000162468723c */ /* 0x040fe20000000868 */
[----:B-1----:R-:W-:Y:S07]  /*7d80*/  LDSM.16.MT88.4 R68, [R123] ;  /* 0x000000007b44783b */ /* 0x002fee0000004200 */
[C---:B------:R-:W-:Y:S01]  /*7d90*/  HMMA.16816.F16 R72, R36.reuse, R16, R72 ;  /* 0x000000102448723c */ /* 0x040fe20000000848 */
[----:B------:R-:W1:Y:S07]  /*7da0*/  LDSM.16.M88.4 R64, [R122] ;  /* 0x000000007a40783b */ /* 0x000e6e0000000200 */
[----:B------:R-:W-:Y:S01]  /*7db0*/  HMMA.16816.F16 R56, R36, R18, R56 ;  /* 0x000000122438723c */ /* 0x000fe20000000838 */
[----:B------:R-:W-:-:S05]  /*7dc0*/  IADD3 R36, P0, PT, R124, 0x3a8000, RZ ;  /* 0x003a80007c247810 */ /* 0x000fca0007f1e0ff */
[----:B------:R-:W-:Y:S01]  /*7dd0*/  IMAD.X R37, RZ, RZ, R125, P0 ;  /* 0x000000ffff257224 */ /* 0x000fe200000e067d */
[C---:B------:R-:W-:Y:S01]  /*7de0*/  IADD3 R38, P0, PT, R124.reuse, 0x3ae000, RZ ;  /* 0x003ae0007c267810 */ /* 0x040fe20007f1e0ff */
[----:B----4-:R-:W-:Y:S03]  /*7df0*/  HMMA.16816.F16 R50, R32, R24, R50 ;  /* 0x000000182032723c */ /* 0x010fe60000000832 */
[----:B------:R-:W-:Y:S02]  /*7e00*/  IADD3.X R39, PT, PT, RZ, R125, RZ, P0, !PT ;  /* 0x0000007dff277210 */ /* 0x000fe400007fe4ff */
[----:B------:R-:W-:-:S03]  /*7e10*/  IADD3 R62, P0, PT, R124, 0x3b4000, RZ ;  /* 0x003b40007c3e7810 */ /* 0x000fc60007f1e0ff */
[----:B------:R-:W-:Y:S02]  /*7e20*/  HMMA.16816.F16 R42, R32, R26, R42 ;  /* 0x0000001a202a723c */ /* 0x000fe4000000082a */
[----:B------:R-:W-:-:S06]  /*7e30*/  IMAD.X R63, RZ, RZ, R125, P0 ;  /* 0x000000ffff3f7224 */ /* 0x000fcc00000e067d */
        /* <DEDUP_REMOVED lines=97> */
[----:B------:R-:W-:Y:S01]  /*8450*/  HMMA.16816.F16 R56, R28, R38, R56 ;  /* 0x000000261c38723c */ /* 0x000fe20000000838 */
[----:B----4-:R-:W-:Y:S07]  /*8460*/  LDSM.16.MT88.4 R32, [R8] ;  /* 0x000000000820783b */ /* 0x010fee0000004200 */
[C---:B------:R-:W-:Y:S08]  /*8470*/  HMMA.16816.F16 R50, R24.reuse, R20, R50 ;  /* 0x000000141832723c */ /* 0x040ff00000000832 */
[C---:B------:R-:W-:Y:S08]  /*8480*/  HMMA.16816.F16 R42, R24.reuse, R22, R42 ;  /* 0x00000016182a723c */ /* 0x040ff0000000082a */
[C---:B------:R-:W-:Y:S08]  /*8490*/  HMMA.16816.F16 R40, R24.reuse, R16, R40 ;  /* 0x000000101828723c */ /* 0x040ff00000000828 */
[C---:B------:R-:W-:Y:S08]  /*84a0*/  HMMA.16816.F16 R54, R24.reuse, R18, R54 ;  /* 0x000000121836723c */ /* 0x040ff00000000836 */
[C---:B------:R-:W-:Y:S08]  /*84b0*/  HMMA.16816.F16 R52, R24.reuse, R36, R52 ;  /* 0x000000241834723c */ /* 0x040ff00000000834 */
[----:B------:R-:W-:Y:S01]  /*84c0*/  HMMA.16816.F16 R48, R24, R38, R48 ;  /* 0x000000261830723c */ /* 0x000fe20000000830 */
[----:B------:R-:W-:Y:S07]  /*84d0*/  LDSM.16.M88.4 R24, [R9] ;  /* 0x000000000918783b */ /* 0x000fee0000000200 */
[C---:B-----5:R-:W-:Y:S08]  /*84e0*/  HMMA.16816.F16 R46, R12.reuse, R20, R46 ;  /* 0x000000140c2e723c */ /* 0x060ff0000000082e */
[C---:B------:R-:W-:Y:S01]  /*84f0*/  HMMA.16816.F16 R76, R12.reuse, R22, R76 ;  /* 0x000000160c4c723c */ /* 0x040fe2000000084c */
[----:B------:R-:W1:Y:S07]  /*8500*/  LDSM.16.MT88.4 R20, [R108] ;  /* 0x000000006c14783b */ /* 0x000e6e0000004200 */
[C---:B------:R-:W-:Y:S08]  /*8510*/  HMMA.16816.F16 R78, R12.reuse, R16, R78 ;  /* 0x000000100c4e723c */ /* 0x040ff0000000084e */
[C---:B------:R-:W-:Y:S08]  /*8520*/  HMMA.16816.F16 R80, R12.reuse, R18, R80 ;  /* 0x000000120c50723c */ /* 0x040ff00000000850 */
[C---:B------:R-:W-:Y:S08]  /*8530*/  HMMA.16816.F16 R82, R12.reuse, R36, R82 ;  /* 0x000000240c52723c */ /* 0x040ff00000000852 */
[----:B------:R-:W-:Y:S01]  /*8540*/  HMMA.16816.F16 R44, R12, R38, R44 ;  /* 0x000000260c2c723c */ /* 0x000fe2000000082c */
[----:B------:R-:W2:Y:S04]  /*8550*/  LDSM.16.MT88.4 R36, [R6] ;  /* 0x000000000624783b */ /* 0x000ea80000004200 */
[----:B------:R-:W3:Y:S03]  /*8560*/  LDSM.16.MT88.4 R12, [R5] ;  /* 0x00000000050c783b */ /* 0x000ee60000004200 */
[C---:B------:R-:W-:Y:S08]  /*8570*/  HMMA.16816.F16 R58, R28.reuse, R16, R58 ;  /* 0x000000101c3a723c */ /* 0x040ff0000000083a */
[----:B------:R-:W-:Y:S01]  /*8580*/  HMMA.16816.F16 R104, R28, R18, R104 ;  /* 0x000000121c68723c */ /* 0x000fe20000000868 */
[----:B------:R-:W4:Y:S04]  /*8590*/  LDSM.16.M88.4 R28, [R10] ;  /* 0x000000000a1c783b */ /* 0x000f280000000200 */
[----:B------:R-:W5:Y:S03]  /*85a0*/  LDSM.16.M88.4 R16, [R7] ;  /* 0x000000000710783b */ /* 0x000f660000000200 */
[-C--:B-1----:R-:W-:Y:S01]  /*85b0*/  HMMA.16816.F16 R86, R20, R24.reuse, R86 ;  /* 0x000000181456723c */ /* 0x082fe20000000856 */
[----:B------:R-:W-:Y:S01]  /*85c0*/  @!PT LDS RZ, [RZ] ;  /* 0x00000000fffff984 */ /* 0x000fe20000000800 */
[----:B------:R-:W-:Y:S01]  /*85d0*/  @!PT LDS RZ, [RZ] ;  /* 0x00000000fffff984 */ /* 0x000fe20000000800 */
[----:B------:R-:W-:Y:S01]  /*85e0*/  @!PT LDS RZ, [RZ] ;  /* 0x00000000fffff984 */ /* 0x000fe20000000800 */
[----:B------:R-:W-:Y:S04]  /*85f0*/  LDGSTS.E.BYPASS.128 [R2+0x4800], desc[UR4][R66.64] ;  /* 0x0480000042027fae */ /* 0x000fe8000b981804 */
[----:B------:R-:W-:Y:S03]  /*8600*/  LDGSTS.E.BYPASS.128 [R2+0x5100], desc[UR4][R64.64] ;  /* 0x0510000040027fae */ /* 0x000fe6000b981804 */
[----:B------:R-:W-:Y:S01]  /*8610*/  HMMA.16816.F16 R58, R32, R24, R58 ;  /* 0x00000018203a723c */ /* 0x000fe2000000083a */
[----:B------:R-:W-:Y:S04]  /*8620*/  LDGSTS.E.BYPASS.128 [R2+0x5a00], desc[UR4][R70.64] ;  /* 0x05a0000046027fae */ /* 0x000fe8000b981804 */
[----:B------:R1:W-:Y:S03]  /*8630*/  LDGSTS.E.BYPASS.128 [R2+0x6300], desc[UR4][R68.64] ;  /* 0x0630000044027fae */ /* 0x0003e6000b981804 */
[----:B------:R-:W-:Y:S01]  /*8640*/  HMMA.16816.F16 R88, R20, R26, R88 ;  /* 0x0000001a1458723c */ /* 0x000fe20000000858 */
[----:B------:R-:W-:Y:S04]  /*8650*/  LDGSTS.E.BYPASS.128 [R2+0xa200], desc[UR4][R130.64+0x480] ;  /* 0x0a20048082027fae */ /* 0x000fe8000b981804 */
[----:B------:R-:W-:Y:S03]  /*8660*/  LDGSTS.E.BYPASS.128 [R2+0xab00], desc[UR4][R128.64+0x480] ;  /* 0x0ab0048080027fae */ /* 0x000fe6000b981804 */
[-C--:B--2---:R-:W-:Y:S01]  /*8670*/  HMMA.16816.F16 R40, R36, R24.reuse, R40 ;  /* 0x000000182428723c */ /* 0x084fe20000000828 */
[----:B------:R-:W-:Y:S04]  /*8680*/  LDGSTS.E.BYPASS.128 [R2+0xb400], desc[UR4][R126.64+0x480] ;  /* 0x0b4004807e027fae */ /* 0x000fe8000b981804 */
[----:B------:R-:W0:Y:S03]  /*8690*/  LDGDEPBAR ;  /* 0x00000000000079af */ /* 0x000e260000000000 */
[----:B---3--:R-:W-:Y:S01]  /*86a0*/  HMMA.16816.F16 R78, R12, R24, R78 ;  /* 0x000000180c4e723c */ /* 0x008fe2000000084e */
[----:B------:R-:W-:-:S05]  /*86b0*/  IADD3 R24, P0, PT, R124, 0x3f0000, RZ ;  /* 0x003f00007c187810 */ /* 0x000fca0007f1e0ff */
[----:B------:R-:W-:Y:S02]  /*86c0*/  IMAD.X R25, RZ, RZ, R125, P0 ;  /* 0x000000ffff197224 */ /* 0x000fe400000e067d */
[C---:B----4-:R-:W-:Y:S08]  /*86d0*/  HMMA.16816.F16 R74, R20.reuse, R28, R74 ;  /* 0x0000001c144a723c */ /* 0x050ff0000000084a */
[----:B------:R-:W-:Y:S01]  /*86e0*/  HMMA.16816.F16 R84, R20, R30, R84 ;  /* 0x0000001e1454723c */ /* 0x000fe20000000854 */
[----:B------:R-:W-:-:S04]  /*86f0*/  DEPBAR.LE SB0, 0x2 ;  /* 0x000080800000791a */ /* 0x000fc80000000000 */
[----:B------:R-:W-:Y:S03]  /*8700*/  BAR.SYNC.DEFER_BLOCKING 0x0 ;  /* 0x0000000000007b1d */ /* 0x000fe60000010000 */
[C---:B-----5:R-:W-:Y:S08]  /*8710*/  HMMA.16816.F16 R90, R20.reuse, R16, R90 ;  /* 0x00000010145a723c */ /* 0x060ff0000000085a */
[----:B------:R-:W-:Y:S08]  /*8720*/  HMMA.16816.F16 R22, R20, R18, R62 ;  /* 0x000000121416723c */ /* 0x000ff0000000083e */
[C---:B------:R-:W-:Y:S01]  /*8730*/  HMMA.16816.F16 R106, R32.reuse, R28, R106 ;  /* 0x0000001c206a723c */ /* 0x040fe2000000086a */
[----:B-1----:R-:W-:Y:S07]  /*8740*/  LDSM.16.MT88.4 R68, [R123] ;  /* 0x000000007b44783b */ /* 0x002fee0000004200 */
[C---:B------:R-:W-:Y:S01]  /*8750*/  HMMA.16816.F16 R20, R32.reuse, R30, R60 ;  /* 0x0000001e2014723c */ /* 0x040fe2000000083c */
[----:B------:R-:W1:Y:S04]  /*8760*/  LDSM.16.M88.4 R64, [R122] ;  /* 0x000000007a40783b */ /* 0x000e680000000200 */
[----:B------:R-:W2:Y:S03]  /*8770*/  LDSM.16.M88.4 R60, [R121] ;  /* 0x00000000793c783b */ /* 0x000ea60000000200 */
[C---:B------:R-:W-:Y:S08]  /*8780*/  HMMA.16816.F16 R104, R32.reuse, R26, R104 ;  /* 0x0000001a2068723c */ /* 0x040ff00000000868 */
[C---:B------:R-:W-:Y:S08]  /*8790*/  HMMA.16816.F16 R72, R32.reuse, R16, R72 ;  /* 0x000000102048723c */ /* 0x040ff00000000848 */
[----:B------:R-:W-:Y:S08]  /*87a0*/  HMMA.16816.F16 R56, R32, R18, R56 ;  /* 0x000000122038723c */ /* 0x000ff00000000838 */
[-C--:B------:R-:W-:Y:S08]  /*87b0*/  HMMA.16816.F16 R34, R36, R26.reuse, R54 ;  /* 0x0000001a2422723c */ /* 0x080ff00000000836 */
        /* <DEDUP_REMOVED lines=8> */
[C---:B------:R-:W-:Y:S08]  /*8840*/  HMMA.16816.F16 R50, R36.reuse, R28, R50 ;  /* 0x0000001c2432723c */ /* 0x040ff00000000832 */
[C---:B------:R-:W-:Y:S08]  /*8850*/  HMMA.16816.F16 R42, R36.reuse, R30, R42 ;  /* 0x0000001e242a723c */ /* 0x040ff0000000082a */
[----:B------:R-:W-:Y:S01]  /*8860*/  HMMA.16816.F16 R48, R36, R18, R48 ;  /* 0x000000122430723c */ /* 0x000fe20000000830 */
[----:B------:R-:W-:Y:S07]  /*8870*/  LDSM.16.MT88.4 R36, [R117] ;  /* 0x000000007524783b */ /* 0x000fee0000004200 */
        /* <DEDUP_REMOVED lines=11> */
[----:B------:R-:W-:Y:S04]  /*8930*/  LDGSTS.E.BYPASS.128 [R2], desc[UR4][R24.64] ;  /* 0x0000000018027fae */ /* 0x000fe8000b981804 */
[----:B------:R1:W-:Y:S03]  /*8940*/  LDGSTS.E.BYPASS.128 [R2+0x900], desc[UR4][R26.64] ;  /* 0x009000001a027fae */ /* 0x0003e6000b981804 */
        /* <DEDUP_REMOVED lines=11> */
[----:B----4-:R-:W-:Y:S01]  /*8a00*/  HMMA.16816.F16 R106, R16, R64, R106 ;  /* 0x00000040106a723c */ /* 0x010fe2000000086a */
[----:B------:R-:W-:-:S04]  /*8a10*/  DEPBAR.LE SB0, 0x2 ;  /* 0x000080800000791a */ /* 0x000fc80000000000 */
[----:B------:R-:W-:Y:S03]  /*8a20*/  BAR.SYNC.DEFER_BLOCKING 0x0 ;  /* 0x0000000000007b1d */ /* 0x000fe60000010000 */
[C---:B------:R-:W-:Y:S08]  /*8a30*/  HMMA.16816.F16 R68, R16.reuse, R66, R20 ;  /* 0x000000421044723c */ /* 0x040ff00000000814 */
[C---:B------:R-:W-:Y:S08]  /*8a40*/  HMMA.16816.F16 R58, R16.reuse, R60, R58 ;  /* 0x0000003c103a723c */ /* 0x040ff0000000083a */
[C---:B------:R-:W-:Y:S01]  /*8a50*/  HMMA.16816.F16 R104, R16.reuse, R62, R104 ;  /* 0x0000003e1068723c */ /* 0x040fe20000000868 */
[----:B-1----:R-:W-:Y:S07]  /*8a60*/  LDSM.16.M88.4 R24, [R115] ;  /* 0x000000007318783b */ /* 0x002fee0000000200 */
[C---:B------:R-:W-:Y:S01]  /*8a70*/  HMMA.16816.F16 R72, R16.reuse, R28, R72 ;  /* 0x0000001c1048723c */ /* 0x040fe20000000848 */
[----:B------:R-:W-:Y:S04]  /*8a80*/  LDSM.16.M88.4 R52, [R113] ;  /* 0x000000007134783b */ /* 0x000fe80000000200 */
[----:B------:R-:W-:Y:S03]  /*8a90*/  LDSM.16.MT88.4 R20, [R112] ;  /* 0x000000007014783b */ /* 0x000fe60000004200 */
[----:B------:R-:W-:Y:S01]  /*8aa0*/  HMMA.16816.F16 R56, R16, R30, R56 ;  /* 0x0000001e1038723c */ /* 0x000fe20000000838 */
[----:B------:R-:W1:Y:S07]  /*8ab0*/  LDSM.16.MT88.4 R16, [R116] ;  /* 0x000000007410783b */ /* 0x000e6e0000004200 */
[C---:B-----5:R-:W-:Y:S08]  /*8ac0*/  HMMA.16816.F16 R50, R12.reuse, R64, R50 ;  /* 0x000000400c32723c */ /* 0x060ff00000000832 */
[C---:B------:R-:W-:Y:S08]  /*8ad0*/  HMMA.16816.F16 R42, R12.reuse, R66, R42 ;  /* 0x000000420c2a723c */ /* 0x040ff0000000082a */
[C---:B------:R-:W-:Y:S08]  /*8ae0*/  HMMA.16816.F16 R40, R12.reuse, R60, R40 ;  /* 0x0000003c0c28723c */ /* 0x040ff00000000828 */
[C---:B------:R-:W-:Y:S08]  /*8af0*/  HMMA.16816.F16 R34, R12.reuse, R62, R34 ;  /* 0x0000003e0c22723c */ /* 0x040ff00000000822 */
[C---:B------:R-:W-:Y:S08]  /*8b00*/  HMMA.16816.F16 R32, R12.reuse, R28, R32 ;  /* 0x0000001c0c20723c */ /* 0x040ff00000000820 */
[----:B------:R-:W-:Y:S01]  /*8b10*/  HMMA.16816.F16 R48, R12, R30, R48 ;  /* 0x0000001e0c30723c */ /* 0x000fe20000000830 */
[----:B------:R-:W2:Y:S07]  /*8b20*/  LDSM.16.M88.4 R12, [R114] ;  /* 0x00000000720c783b */ /* 0x000eae0000000200 */
[C---:B-1----:R-:W-:Y:S08]  /*8b30*/  HMMA.16816.F16 R74, R16.reuse, R24, R74 ;  /* 0x00000018104a723c */ /* 0x042ff0000000084a */
[C---:B------:R-:W-:Y:S08]  /*8b40*/  HMMA.16816.F16 R84, R16.reuse, R26, R84 ;  /* 0x0000001a1054723c */ /* 0x040ff00000000854 */
[----:B------:R-:W-:Y:S08]  /*8b50*/  HMMA.16816.F16 R90, R16, R52, R90 ;  /* 0x00000034105a723c */ /* 0x000ff0000000085a */
[----:B------:R-:W-:Y:S01]  /*8b60*/  HMMA.16816.F16 R46, R36, R64, R46 ;  /* 0x00000040242e723c */ /* 0x000fe2000000082e */
[----:B------:R-:W-:-:S05]  /*8b70*/  IADD3 R64, P1, PT, R124, 0x40e000, RZ ;  /* 0x0040e0007c407810 */ /* 0x000fca0007f3e0ff */
[----:B------:R-:W-:Y:S02]  /*8b80*/  IMAD.X R65, RZ, RZ, R125, P1 ;  /* 0x000000ffff417224 */ /* 0x000fe400008e067d */
[----:B------:R-:W-:Y:S08]  /*8b90*/  HMMA.16816.F16 R76, R36, R66, R76 ;  /* 0x00000042244c723c */ /* 0x000ff0000000084c */
[C---:B--2---:R-:W-:Y:S08]  /*8ba0*/  HMMA.16816.F16 R86, R16.reuse, R12, R86 ;  /* 0x0000000c1056723c */ /* 0x044ff00000000856 */
[C---:B------:R-:W-:Y:S08]  /*8bb0*/  HMMA.16816.F16 R88, R16.reuse, R14, R88 ;  /* 0x0000000e1058723c */ /* 0x040ff00000000858 */
[----:B------:R-:W-:Y:S01]  /*8bc0*/  HMMA.16816.F16 R18, R16, R54, R70 ;  /* 0x000000361012723c */ /* 0x000fe20000000846 */
[----:B------:R-:W-:-:S04]  /*8bd0*/  IADD3 R16, P0, PT, R124, 0x408000, RZ ;  /* 0x004080007c107810 */ /* 0x000fc80007f1e0ff */
[----:B------:R-:W-:Y:S02]  /*8be0*/  IADD3.X R17, PT, PT, RZ, R125, RZ, P0, !PT ;  /* 0x0000007dff117210 */ /* 0x000fe400007fe4ff */
[----:B------:R-:W-:Y:S01]  /*8bf0*/  IADD3 R66, P0, PT, R124, 0x414000, RZ ;  /* 0x004140007c427810 */ /* 0x000fe20007f1e0ff */
[----:B------:R-:W-:Y:S04]  /*8c00*/  HMMA.16816.F16 R78, R36, R60, R78 ;  /* 0x0000003c244e723c */ /* 0x000fe8000000084e */
[----:B------:R-:W-:-:S04]  /*8c10*/  IMAD.X R67, RZ, RZ, R125, P0 ;  /* 0x000000ffff437224 */ /* 0x000fc800000e067d */
[----:B------:R-:W-:Y:S01]  /*8c20*/  HMMA.16816.F16 R60, R20, R12, R58 ;  /* 0x0000000c143c723c */ /* 0x000fe2000000083a */
[----:B------:R-:W-:-:S05]  /*8c30*/  IADD3 R58, P2, PT, R124, 0x41a000, RZ ;  /* 0x0041a0007c3a7810 */ /* 0x000fca0007f5e0ff */
[----:B------:R-:W-:Y:S02]  /*8c40*/  IMAD.X R59, RZ, RZ, R125, P2 ;  /* 0x000000ffff3b7224 */ /* 0x000fe400010e067d */
[C---:B------:R-:W-:Y:S08]  /*8c50*/  HMMA.16816.F16 R80, R36.reuse, R62, R80 ;  /* 0x0000003e2450723c */ /* 0x040ff00000000850 */
[C---:B------:R-:W-:Y:S08]  /*8c60*/  HMMA.16816.F16 R82, R36.reuse, R28, R82 ;  /* 0x0000001c2452723c */ /* 0x040ff00000000852 */
[----:B------:R-:W-:Y:S01]  /*8c70*/  HMMA.16816.F16 R44, R36, R30, R44 ;  /* 0x0000001e242c723c */ /* 0x000fe2000000082c */
[----:B------:R-:W1:Y:S04]  /*8c80*/  LDSM.16.MT88.4 R28, [R111] ;  /* 0x000000006f1c783b */ /* 0x000e680000004200 */
[----:B------:R-:W2:Y:S03]  /*8c90*/  LDSM.16.MT88.4 R36, [R110] ;  /* 0x000000006e24783b */ /* 0x000ea60000004200 */
[----:B------:R-:W-:Y:S01]  /*8ca0*/  HMMA.16816.F16 R62, R20, R26, R68 ;  /* 0x0000001a143e723c */ /* 0x000fe20000000844 */
[----:B------:R-:W-:Y:S01]  /*8cb0*/  @!PT LDS RZ, [RZ] ;  /* 0x00000000fffff984 */ /* 0x000fe20000000800 */
[----:B------:R-:W-:Y:S01]  /*8cc0*/  @!PT LDS RZ, [RZ] ;  /* 0x00000000fffff984 */ /* 0x000fe20000000800 */
[----:B------:R-:W-:Y:S01]  /*8cd0*/  @!PT LDS RZ, [RZ] ;  /* 0x00000000fffff984 */ /* 0x000fe20000000800 */
[----:B------:R3:W-:Y:S01]  /*8ce0*/  LDGSTS.E.BYPASS.128 [R2+0x2400], desc[UR4][R16.64] ;  /* 0x0240000010027fae */ /* 0x0007e2000b981804 */
[----:B------:R-:W-:-:S03]  /*8cf0*/  IADD3 R68, P0, PT, R124, 0x420000, RZ ;  /* 0x004200007c447810 */ /* 0x000fc60007f1e0ff */
[----:B------:R-:W-:Y:S02]  /*8d00*/  LDGSTS.E.BYPASS.128 [R2+0x2d00], desc[UR4][R64.64] ;  /* 0x02d0000040027fae */ /* 0x000fe4000b981804 */
[----:B------:R-:W-:Y:S01]  /*8d10*/  IMAD.X R69, RZ, RZ, R125, P0 ;  /* 0x000000ffff457224 */ /* 0x000fe200000e067d */
[----:B------:R-:W-:Y:S01]  /*8d20*/  HMMA.16816.F16 R106, R20, R24, R106 ;  /* 0x00000018146a723c */ /* 0x000fe2000000086a */
[----:B------:R4:W-:Y:S01]  /*8d30*/  LDGSTS.E.BYPASS.128 [R2+0x3600], desc[UR4][R66.64] ;  /* 0x0360000042027fae */ /* 0x0009e2000b981804 */
[----:B------:R-:W-:-:S03]  /*8d40*/  IADD3 R70, P0, PT, R124, 0x42c000, RZ ;  /* 0x0042c0007c467810 */ /* 0x000fc60007f1e0ff */
[----:B------:R5:W-:Y:S02]  /*8d50*/  LDGSTS.E.BYPASS.128 [R2+0x3f00], desc[UR4][R58.64] ;  /* 0x03f000003a027fae */ /* 0x000be4000b981804 */
[----:B------:R-:W-:Y:S01]  /*8d60*/  IMAD.X R71, RZ, RZ, R125, P0 ;  /* 0x000000ffff477224 */ /* 0x000fe200000e067d */
[C---:B------:R-:W-:Y:S01]  /*8d70*/  HMMA.16816.F16 R104, R20.reuse, R14, R104 ;  /* 0x0000000e1468723c */ /* 0x040fe20000000868 */
[----:B------:R-:W-:Y:S04]  /*8d80*/  LDGSTS.E.BYPASS.128 [R2+0x8700], desc[UR4][R130.64+0x580] ;  /* 0x0870058082027fae */ /* 0x000fe8000b981804 */
[----:B------:R-:W-:Y:S03]  /*8d90*/  LDGSTS.E.BYPASS.128 [R2+0x9000], desc[UR4][R128.64+0x580] ;  /* 0x0900058080027fae */ /* 0x000fe6000b981804 */
[C---:B------:R-:W-:Y:S01]  /*8da0*/  HMMA.16816.F16 R72, R20.reuse, R52, R72 ;  /* 0x000000341448723c */ /* 0x040fe20000000848 */
[----:B------:R-:W-:Y:S04]  /*8db0*/  LDGSTS.E.BYPASS.128 [R2+0x9900], desc[UR4][R126.64+0x580] ;  /* 0x099005807e027fae */ /* 0x000fe8000b981804 */
[----:B------:R-:W0:Y:S03]  /*8dc0*/  LDGDEPBAR ;  /* 0x00000000000079af */ /* 0x000e260000000000 */
[----:B---3--:R-:W-:Y:S08]  /*8dd0*/  HMMA.16816.F16 R16, R20, R54, R56 ;  /* 0x000000361410723c */ /* 0x008ff00000000838 */
[-C--:B-1----:R-:W-:Y:S08]  /*8de0*/  HMMA.16816.F16 R22, R28, R52.reuse, R32 ;  /* 0x000000341c16723c */ /* 0x082ff00000000820 */
[----:B--2---:R-:W-:Y:S01]  /*8df0*/  HMMA.16816.F16 R82, R36, R52, R82 ;  /* 0x000000342452723c */ /* 0x004fe20000000852 */
[----:B------:R-:W-:Y:S01]  /*8e00*/  IADD3 R52, P1, PT, R124, 0x426000, RZ ;  /* 0x004260007c347810 */ /* 0x000fe20007f3e0ff */
[----:B------:R-:W-:-:S04]  /*8e10*/  DEPBAR.LE SB0, 0x2 ;  /* 0x000080800000791a */ /* 0x000fc80000000000 */
[----:B------:R-:W-:Y:S02]  /*8e20*/  BAR.SYNC.DEFER_BLOCKING 0x0 ;  /* 0x0000000000007b1d */ /* 0x000fe40000010000 */
[----:B------:R-:W-:Y:S01]  /*8e30*/  HMMA.16816.F16 R48, R28, R54, R48 ;  /* 0x000000361c30723c */ /* 0x000fe20000000830 */
[----:B------:R-:W-:-:S07]  /*8e40*/  IADD3.X R53, PT, PT, RZ, R125, RZ, P1, !PT ;  /* 0x0000007dff357210 */ /* 0x000fce0000ffe4ff */
[----:B------:R-:W-:Y:S01]  /*8e50*/  HMMA.16816.F16 R44, R36, R54, R44 ;  /* 0x00000036242c723c */ /* 0x000fe2000000082c */
[----:B------:R-:W-:-:S05]  /*8e60*/  IADD3 R54, P1, PT, R124, 0x432000, RZ ;  /* 0x004320007c367810 */ /* 0x000fca0007f3e0ff */
[----:B------:R-:W-:Y:S02]  /*8e70*/  IMAD.X R55, RZ, RZ, R125, P1 ;  /* 0x000000ffff377224 */ /* 0x000fe400008e067d */
[C---:B------:R-:W-:Y:S01]  /*8e80*/  HMMA.16816.F16 R50, R28.reuse, R24, R50 ;  /* 0x000000181c32723c */ /* 0x040fe20000000832 */
[----:B----4-:R-:W-:Y:S07]  /*8e90*/  LDSM.16.M88.4 R64, [R10] ;  /* 0x000000000a40783b */ /* 0x010fee0000000200 */
[C---:B------:R-:W-:Y:S01]  /*8ea0*/  HMMA.16816.F16 R42, R28.reuse, R26, R42 ;  /* 0x0000001a1c2a723c */ /* 0x040fe2000000082a */
[----:B-----5:R-:W1:Y:S07]  /*8eb0*/  LDSM.16.MT88.4 R56, [R5] ;  /* 0x000000000538783b */ /* 0x020e6e0000004200 */
[C---:B------:R-:W-:Y:S08]  /*8ec0*/  HMMA.16816.F16 R40, R28.reuse, R12, R40 ;  /* 0x0000000c1c28723c */ /* 0x040ff00000000828 */
[----:B------:R-:W-:Y:S01]  /*8ed0*/  HMMA.16816.F16 R20, R28, R14, R34 ;  /* 0x0000000e1c14723c */ /* 0x000fe20000000822 */
[----:B------:R-:W2:Y:S04]  /*8ee0*/  LDSM.16.M88.4 R32, [R9] ;  /* 0x000000000920783b */ /* 0x000ea80000000200 */
[----:B------:R-:W-:Y:S03]  /*8ef0*/  LDSM.16.M88.4 R28, [R7] ;  /* 0x00000000071c783b */ /* 0x000fe60000000200 */
[C---:B------:R-:W-:Y:S08]  /*8f00*/  HMMA.16816.F16 R46, R36.reuse, R24, R46 ;  /* 0x00000018242e723c */ /* 0x040ff0000000082e */
[C---:B------:R-:W-:Y:S01]  /*8f10*/  HMMA.16816.F16 R76, R36.reuse, R26, R76 ;  /* 0x0000001a244c723c */ /* 0x040fe2000000084c */
[----:B------:R-:W3:Y:S07]  /*8f20*/  LDSM.16.MT88.4 R24, [R108] ;  /* 0x000000006c18783b */ /* 0x000eee0000004200 */
        /* <DEDUP_REMOVED lines=11> */
[----:B------:R-:W-:Y:S04]  /*8fe0*/  LDGSTS.E.BYPASS.128 [R2+0x5a00], desc[UR4][R70.64] ;  /* 0x05a0000046027fae */ /* 0x000fe8000b981804 */
[----:B------:R2:W-:Y:S01]  /*8ff0*/  LDGSTS.E.BYPASS.128 [R2+0x6300], desc[UR4][R54.64] ;  /* 0x0630000036027fae */ /* 0x0005e2000b981804 */
[----:B-1----:R-:W-:-:S02]  /*9000*/  IADD3 R68, P1, PT, R124, 0x44a000, RZ ;  /* 0x0044a0007c447810 */ /* 0x002fc40007f3e0ff */
[----:B------:R-:W-:Y:S01]  /*9010*/  HMMA.16816.F16 R80, R56, R34, R80 ;  /* 0x000000223850723c */ /* 0x000fe20000000850 */
[----:B------:R-:W-:Y:S02]  /*9020*/  LDGSTS.E.BYPASS.128 [R2+0xa200], desc[UR4][R130.64+0x600] ;  /* 0x0a20060082027fae */ /* 0x000fe4000b981804 */
[----:B------:R-:W-:Y:S02]  /*9030*/  IMAD.X R69, RZ, RZ, R125, P1 ;  /* 0x000000ffff457224 */ /* 0x000fe400008e067d */
[----:B------:R-:W-:Y:S03]  /*9040*/  LDGSTS.E.BYPASS.128 [R2+0xab00], desc[UR4][R128.64+0x600] ;  /* 0x0ab0060080027fae */ /* 0x000fe6000b981804 */
[C---:B---3--:R-:W-:Y:S01]  /*9050*/  HMMA.16816.F16 R84, R24.reuse, R66, R84 ;  /* 0x000000421854723c */ /* 0x048fe20000000854 */
[----:B------:R-:W-:Y:S04]  /*9060*/  LDGSTS.E.BYPASS.128 [R2+0xb400], desc[UR4][R126.64+0x600] ;  /* 0x0b4006007e027fae */ /* 0x000fe8000b981804 */
[----:B------:R-:W0:Y:S03]  /*9070*/  LDGDEPBAR ;  /* 0x00000000000079af */ /* 0x000e260000000000 */
[----:B------:R-:W-:Y:S08]  /*9080*/  HMMA.16816.F16 R74, R24, R64, R74 ;  /* 0x00000040184a723c */ /* 0x000ff0000000084a */
[-C--:B----4-:R-:W-:Y:S08]  /*9090*/  HMMA.16816.F16 R62, R12, R66.reuse, R62 ;  /* 0x000000420c3e723c */ /* 0x090ff0000000083e */
[----:B-----5:R-:W-:Y:S01]  /*90a0*/  HMMA.16816.F16 R42, R36, R66, R42 ;  /* 0x00000042242a723c */ /* 0x020fe2000000082a */
[----:B------:R-:W-:Y:S01]  /*90b0*/  IADD3 R66, P0, PT, R124, 0x438000, RZ ;  /* 0x004380007c427810 */ /* 0x000fe20007f1e0ff */
[----:B------:R-:W-:-:S04]  /*90c0*/  DEPBAR.LE SB0, 0x2 ;  /* 0x000080800000791a */ /* 0x000fc80000000000 */
[----:B------:R-:W-:Y:S02]  /*90d0*/  BAR.SYNC.DEFER_BLOCKING 0x0 ;  /* 0x0000000000007b1d */ /* 0x000fe40000010000 */
[----:B------:R-:W-:Y:S01]  /*90e0*/  HMMA.16816.F16 R86, R24, R32, R86 ;  /* 0x000000201856723c */ /* 0x000fe20000000856 */
[----:B------:R-:W-:-:S07]  /*90f0*/  IMAD.X R67, RZ, RZ, R125, P0 ;  /* 0x000000ffff437224 */ /* 0x000fce00000e067d */
[C---:B------:R-:W-:Y:S08]  /*9100*/  HMMA.16816.F16 R88, R24.reuse, R34, R88 ;  /* 0x000000221858723c */ /* 0x040ff00000000858 */
[C---:B------:R-:W-:Y:S01]  /*9110*/  HMMA.16816.F16 R90, R24.reuse, R28, R90 ;  /* 0x0000001c185a723c */ /* 0x040fe2000000085a */
[----:B--2---:R-:W-:Y:S07]  /*9120*/  LDSM.16.M88.4 R52, [R122] ;  /* 0x000000007a34783b */ /* 0x004fee0000000200 */
[----:B------:R-:W-:Y:S08]  /*9130*/  HMMA.16816.F16 R26, R24, R30, R18 ;  /* 0x0000001e181a723c */ /* 0x000ff00000000812 */
[C---:B------:R-:W-:Y:S08]  /*9140*/  HMMA.16816.F16 R106, R12.reuse, R64, R106 ;  /* 0x000000400c6a723c */ /* 0x040ff0000000086a */
[C---:B------:R-:W-:Y:S08]  /*9150*/  HMMA.16816.F16 R60, R12.reuse, R32, R60 ;  /* 0x000000200c3c723c */ /* 0x040ff0000000083c */
[C---:B------:R-:W-:Y:S08]  /*9160*/  HMMA.16816.F16 R104, R12.reuse, R34, R104 ;  /* 0x000000220c68723c */ /* 0x040ff00000000868 */
[C---:B------:R-:W-:Y:S08]  /*9170*/  HMMA.16816.F16 R72, R12.reuse, R28, R72 ;  /* 0x0000001c0c48723c */ /* 0x040ff00000000848 */
[----:B------:R-:W-:Y:S01]  /*9180*/  HMMA.16816.F16 R24, R12, R30, R16 ;  /* 0x0000001e0c18723c */ /* 0x000fe20000000810 */
[----:B------:R-:W1:Y:S07]  /*9190*/  LDSM.16.MT88.4 R16, [R123] ;  /* 0x000000007b10783b */ /* 0x000e6e0000004200 */
[-C--:B------:R-:W-:Y:S08]  /*91a0*/  HMMA.16816.F16 R14, R36, R64.reuse, R50 ;  /* 0x00000040240e723c */ /* 0x080ff00000000832 */
[C---:B------:R-:W-:Y:S08]  /*91b0*/  HMMA.16816.F16 R64, R56.reuse, R64, R46 ;  /* 0x000000403840723c */ /* 0x040ff0000000082e */
[C---:B------:R-:W-:Y:S08]  /*91c0*/  HMMA.16816.F16 R82, R56.reuse, R28, R82 ;  /* 0x0000001c3852723c */ /* 0x040ff00000000852 */
[----:B------:R-:W-:Y:S01]  /*91d0*/  HMMA.16816.F16 R58, R56, R30, R44 ;  /* 0x0000001e383a723c */ /* 0x000fe2000000082c */
[C---:B------:R-:W-:Y:S01]  /*91e0*/  IADD3 R56, P0, PT, R124.reuse, 0x43e000, RZ ;  /* 0x0043e0007c387810 */ /* 0x040fe20007f1e0ff */
[----:B------:R-:W2:Y:S04]  /*91f0*/  LDSM.16.MT88.4 R44, [R117] ;  /* 0x00000000752c783b */ /* 0x000ea80000004200 */
[----:B------:R-:W-:Y:S01]  /*9200*/  IMAD.X R57, RZ, RZ, R125, P0 ;  /* 0x000000ffff397224 */ /* 0x000fe200000e067d */
[----:B------:R-:W-:Y:S01]  /*9210*/  IADD3 R70, P0, PT, R124, 0x444000, RZ ;  /* 0x004440007c467810 */ /* 0x000fe20007f1e0ff */
[----:B------:R-:W-:Y:S03]  /*9220*/  HMMA.16816.F16 R40, R36, R32, R40 ;  /* 0x000000202428723c */ /* 0x000fe60000000828 */
[----:B------:R-:W-:-:S05]  /*9230*/  IADD3.X R71, PT, PT, RZ, R125, RZ, P0, !PT ;  /* 0x0000007dff477210 */ /* 0x000fca00007fe4ff */
[C---:B------:R-:W-:Y:S01]  /*9240*/  HMMA.16816.F16 R20, R36.reuse, R34, R20 ;  /* 0x000000222414723c */ /* 0x040fe20000000814 */
[----:B------:R-:W3:Y:S07]  /*9250*/  LDSM.16.M88.4 R32, [R120] ;  /* 0x000000007820783b */ /* 0x000eee0000000200 */
[C---:B------:R-:W-:Y:S08]  /*9260*/  HMMA.16816.F16 R22, R36.reuse, R28, R22 ;  /* 0x0000001c2416723c */ /* 0x040ff00000000816 */
[----:B------:R-:W-:Y:S01]  /*9270*/  HMMA.16816.F16 R12, R36, R30, R48 ;  /* 0x0000001e240c723c */ /* 0x000fe20000000830 */
[----:B------:R-:W-:Y:S04]  /*9280*/  LDSM.16.M88.4 R48, [R121] ;  /* 0x000000007930783b */ /* 0x000fe80000000200 */
[----:B------:R-:W4:Y:S03]  /*9290*/  LDSM.16.MT88.4 R28, [R119] ;  /* 0x00000000771c783b */ /* 0x000f260000004200 */
[C---:B-1----:R-:W-:Y:S01]  /*92a0*/  HMMA.16816.F16 R74, R16.reuse, R52, R74 ;  /* 0x00000034104a723c */ /* 0x042fe2000000084a */
[----:B------:R-:W1:Y:S04]  /*92b0*/  LDSM.16.MT88.4 R36, [R118] ;  /* 0x000000007624783b */ /* 0x000e680000004200 */
[----:B------:R-:W-:Y:S01]  /*92c0*/  @!PT LDS RZ, [RZ] ;  /* 0x00000000fffff984 */ /* 0x000fe20000000800 */
[----:B------:R-:W-:Y:S01]  /*92d0*/  @!PT LDS RZ, [RZ] ;  /* 0x00000000fffff984 */ /* 0x000fe20000000800 */
[----:B------:R-:W-:Y:S01]  /*92e0*/  @!PT LDS RZ, [RZ] ;  /* 0x00000000fffff984 */ /* 0x000fe20000000800 */
[----:B------:R-:W-:Y:S03]  /*92f0*/  LDGSTS.E.BYPASS.128 [R2], desc[UR4][R66.64] ;  /* 0x0000000042027fae */ /* 0x000fe6000b981804 */
[-C--:B------:R-:W-:Y:S01]  /*9300*/  HMMA.16816.F16 R84, R16, R54.reuse, R84 ;  /* 0x000000361054723c */ /* 0x080fe20000000854 */
[----:B------:R5:W-:Y:S04]  /*9310*/  LDGSTS.E.BYPASS.128 [R2+0x900], desc[UR4][R56.64] ;  /* 0x0090000038027fae */ /* 0x000be8000b981804 */
[----:B------:R-:W-:Y:S03]  /*9320*/  LDGSTS.E.BYPASS.128 [R2+0x1200], desc[UR4][R70.64] ;  /* 0x0120000046027fae */ /* 0x000fe6000b981804 */
[----:B--2---:R-:W-:Y:S01]  /*9330*/  HMMA.16816.F16 R76, R44, R54, R76 ;  /* 0x000000362c4c723c */ /* 0x004fe2000000084c */
[----:B------:R-:W-:Y:S04]  /*9340*/  LDGSTS.E.BYPASS.128 [R2+0x1b00], desc[UR4][R68.64] ;  /* 0x01b0000044027fae */ /* 0x000fe8000b981804 */
[----:B------:R-:W-:Y:S03]  /*9350*/  LDGSTS.E.BYPASS.128 [R2+0x6c00], desc[UR4][R130.64+0x680] ;  /* 0x06c0068082027fae */ /* 0x000fe6000b981804 */
[C---:B---3--:R-:W-:Y:S01]  /*9360*/  HMMA.16816.F16 R90, R16.reuse, R32, R90 ;  /* 0x00000020105a723c */ /* 0x048fe2000000085a */
[----:B------:R-:W-:Y:S04]  /*9370*/  LDGSTS.E.BYPASS.128 [R2+0x7500], desc[UR4][R128.64+0x680] ;  /* 0x0750068080027fae */ /* 0x000fe8000b981804 */
[----:B------:R-:W-:Y:S03]  /*9380*/  LDGSTS.E.BYPASS.128 [R2+0x7e00], desc[UR4][R126.64+0x680] ;  /* 0x07e006807e027fae */ /* 0x000fe6000b981804 */
[----:B-----5:R-:W-:Y:S01]  /*9390*/  HMMA.16816.F16 R56, R16, R34, R26 ;  /* 0x000000221038723c */ /* 0x020fe2000000081a */
[----:B------:R-:W0:Y:S07]  /*93a0*/  LDGDEPBAR ;  /* 0x00000000000079af */ /* 0x000e2e0000000000 */
[C---:B----4-:R-:W-:Y:S08]  /*93b0*/  HMMA.16816.F16 R106, R28.reuse, R52, R106 ;  /* 0x000000341c6a723c */ /* 0x050ff0000000086a */
[C---:B------:R-:W-:Y:S08]  /*93c0*/  HMMA.16816.F16 R62, R28.reuse, R54, R62 ;  /* 0x000000361c3e723c */ /* 0x040ff0000000083e */
[----:B------:R-:W-:Y:S01]  /*93d0*/  HMMA.16816.F16 R60, R28, R48, R60 ;  /* 0x000000301c3c723c */ /* 0x000fe2000000083c */
[----:B------:R-:W-:-:S04]  /*93e0*/  DEPBAR.LE SB0, 0x2 ;  /* 0x000080800000791a */ /* 0x000fc80000000000 */
[----:B------:R-:W-:Y:S03]  /*93f0*/  BAR.SYNC.DEFER_BLOCKING 0x0 ;  /* 0x0000000000007b1d */ /* 0x000fe60000010000 */
[C---:B------:R-:W-:Y:S08]  /*9400*/  HMMA.16816.F16 R104, R28.reuse, R50, R104 ;  /* 0x000000321c68723c */ /* 0x040ff00000000868 */
[C---:B------:R-:W-:Y:S08]  /*9410*/  HMMA.16816.F16 R72, R28.reuse, R32, R72 ;  /* 0x000000201c48723c */ /* 0x040ff00000000848 */
[----:B------:R-:W-:Y:S01]  /*9420*/  HMMA.16816.F16 R30, R28, R34, R24 ;  /* 0x000000221c1e723c */ /* 0x000fe20000000818 */
[----:B------:R-:W-:Y:S07]  /*9430*/  LDSM.16.M88.4 R24, [R115] ;  /* 0x000000007318783b */ /* 0x000fee0000000200 */
[C---:B-1----:R-:W-:Y:S01]  /*9440*/  HMMA.16816.F16 R28, R36.reuse, R52, R14 ;  /* 0x00000034241c723c */ /* 0x042fe2000000080e */
[----:B------:R-:W-:Y:S04]  /*9450*/  LDSM.16.MT88.4 R100, [R112] ;  /* 0x000000007064783b */ /* 0x000fe80000004200 */
[----:B------:R-:W-:Y:S03]  /*9460*/  LDSM.16.MT88.4 R96, [R111] ;  /* 0x000000006f60783b */ /* 0x000fe60000004200 */
[C---:B------:R-:W-:Y:S08]  /*9470*/  HMMA.16816.F16 R42, R36.reuse, R54, R42 ;  /* 0x00000036242a723c */ /* 0x040ff0000000082a */
[C---:B------:R-:W-:Y:S08]  /*9480*/  HMMA.16816.F16 R40, R36.reuse, R48, R40 ;  /* 0x000000302428723c */ /* 0x040ff00000000828 */
[C---:B------:R-:W-:Y:S08]  /*9490*/  HMMA.16816.F16 R20, R36.reuse, R50, R20 ;  /* 0x000000322414723c */ /* 0x040ff00000000814 */
[C---:B------:R-:W-:Y:S08]  /*94a0*/  HMMA.16816.F16 R22, R36.reuse, R32, R22 ;  /* 0x000000202416723c */ /* 0x040ff00000000816 */
[----:B------:R-:W-:Y:S01]  /*94b0*/  HMMA.16816.F16 R38, R36, R34, R12 ;  /* 0x000000222426723c */ /* 0x000fe2000000080c */
[----:B------:R-:W-:Y:S07]  /*94c0*/  LDSM.16.M88.4 R12, [R114] ;  /* 0x00000000720c783b */ /* 0x000fee0000000200 */
[C---:B------:R-:W-:Y:S08]  /*94d0*/  HMMA.16816.F16 R86, R16.reuse, R48, R86 ;  /* 0x000000301056723c */ /* 0x040ff00000000856 */
[----:B------:R-:W-:Y:S01]  /*94e0*/  HMMA.16816.F16 R88, R16, R50, R88 ;  /* 0x000000321058723c */ /* 0x000fe20000000858 */
[----:B------:R-:W1:Y:S07]  /*94f0*/  LDSM.16.MT88.4 R16, [R116] ;  /* 0x000000007410783b */ /* 0x000e6e0000004200 */
[C---:B------:R-:W-:Y:S01]  /*9500*/  HMMA.16816.F16 R36, R44.reuse, R52, R64 ;  /* 0x000000342c24723c */ /* 0x040fe20000000840 */
[----:B------:R-:W2:Y:S07]  /*9510*/  LDSM.16.M88.4 R64, [R113] ;  /* 0x000000007140783b */ /* 0x000eae0000000200 */
[C---:B------:R-:W-:Y:S08]  /*9520*/  HMMA.16816.F16 R78, R44.reuse, R48, R78 ;  /* 0x000000302c4e723c */ /* 0x040ff0000000084e */
[C---:B------:R-:W-:Y:S08]  /*9530*/  HMMA.16816.F16 R80, R44.reuse, R50, R80 ;  /* 0x000000322c50723c */ /* 0x040ff00000000850 */
[C---:B------:R-:W-:Y:S08]  /*9540*/  HMMA.16816.F16 R82, R44.reuse, R32, R82 ;  /* 0x000000202c52723c */ /* 0x040ff00000000852 */
[----:B------:R-:W-:Y:S01]  /*9550*/  HMMA.16816.F16 R34, R44, R34, R58 ;  /* 0x000000222c22723c */ /* 0x000fe2000000083a */
[----:B------:R-:W-:-:S05]  /*9560*/  IADD3 R44, P0, PT, R124, 0x450000, RZ ;  /* 0x004500007c2c7810 */ /* 0x000fca0007f1e0ff */
[----:B------:R-:W-:Y:S02]  /*9570*/  IMAD.X R45, RZ, RZ, R125, P0 ;  /* 0x000000ffff2d7224 */ /* 0x000fe400000e067d */
[C---:B-1----:R-:W-:Y:S08]  /*9580*/  HMMA.16816.F16 R74, R16.reuse, R24, R74 ;  /* 0x00000018104a723c */ /* 0x042ff0000000084a */
[C---:B------:R-:W-:Y:S08]  /*9590*/  HMMA.16816.F16 R84, R16.reuse, R26, R84 ;  /* 0x0000001a1054723c */ /* 0x040ff00000000854 */
[C---:B------:R-:W-:Y:S08]  /*95a0*/  HMMA.16816.F16 R86, R16.reuse, R12, R86 ;  /* 0x0000000c1056723c */ /* 0x040ff00000000856 */
[C---:B------:R-:W-:Y:S08]  /*95b0*/  HMMA.16816.F16 R88, R16.reuse, R14, R88 ;  /* 0x0000000e1058723c */ /* 0x040ff00000000858 */
[C---:B--2---:R-:W-:Y:S08]  /*95c0*/  HMMA.16816.F16 R90, R16.reuse, R64, R90 ;  /* 0x00000040105a723c */ /* 0x044ff0000000085a */
[----:B------:R-:W-:Y:S08]  /*95d0*/  HMMA.16816.F16 R32, R16, R66, R56 ;  /* 0x000000421020723c */ /* 0x000ff00000000838 */
[C---:B------:R-:W-:Y:S08]  /*95e0*/  HMMA.16816.F16 R106, R100.reuse, R24, R106 ;  /* 0x00000018646a723c */ /* 0x040ff0000000086a */
[C---:B------:R-:W-:Y:S08]  /*95f0*/  HMMA.16816.F16 R62, R100.reuse, R26, R62 ;  /* 0x0000001a643e723c */ /* 0x040ff0000000083e */
[C---:B------:R-:W-:Y:S08]  /*9600*/  HMMA.16816.F16 R60, R100.reuse, R12, R60 ;  /* 0x0000000c643c723c */ /* 0x040ff0000000083c */
[C---:B------:R-:W-:Y:S08]  /*9610*/  HMMA.16816.F16 R104, R100.reuse, R14, R104 ;  /* 0x0000000e6468723c */ /* 0x040ff00000000868 */
[C---:B------:R-:W-:Y:S08]  /*9620*/  HMMA.16816.F16 R72, R100.reuse, R64, R72 ;  /* 0x000000406448723c */ /* 0x040ff00000000848 */
[----:B------:R-:W-:Y:S08]  /*9630*/  HMMA.16816.F16 R102, R100, R66, R30 ;  /* 0x000000426466723c */ /* 0x000ff0000000081e */
[----:B------:R-:W-:Y:S01]  /*9640*/  HMMA.16816.F16 R16, R96, R26, R42 ;  /* 0x0000001a6010723c */ /* 0x000fe2000000082a */
[----:B------:R-:W-:-:S05]  /*9650*/  IADD3 R42, P1, PT, R124, 0x456000, RZ ;  /* 0x004560007c2a7810 */ /* 0x000fca0007f3e0ff */
[--C-:B------:R-:W-:Y:S02]  /*9660*/  IMAD.X R43, RZ, RZ, R125.reuse, P1 ;  /* 0x000000ffff2b7224 */ /* 0x100fe400008e067d */
[C---:B------:R-:W-:Y:S01]  /*9670*/  HMMA.16816.F16 R100, R96.reuse, R24, R28 ;  /* 0x000000186064723c */ /* 0x040fe2000000081c */
[----:B------:R-:W1:Y:S04]  /*9680*/  LDSM.16.MT88.4 R28, [R110] ;  /* 0x000000006e1c783b */ /* 0x000e680000004200 */
[----:B------:R-:W-:Y:S01]  /*9690*/  @!PT LDS RZ, [RZ] ;  /* 0x00000000fffff984 */ /* 0x000fe20000000800 */
[----:B------:R-:W-:Y:S01]  /*96a0*/  @!PT LDS RZ, [RZ] ;  /* 0x00000000fffff984 */ /* 0x000fe20000000800 */
[----:B------:R-:W-:Y:S01]  /*96b0*/  @!PT LDS RZ, [RZ] ;  /* 0x00000000fffff984 */ /* 0x000fe20000000800 */
[----:B------:R-:W-:Y:S03]  /*96c0*/  LDGSTS.E.BYPASS.128 [R2+0x2400], desc[UR4][R44.64] ;  /* 0x024000002c027fae */ /* 0x000fe6000b981804 */
[----:B------:R-:W-:Y:S01]  /*96d0*/  HMMA.16816.F16 R18, R96, R12, R40 ;  /* 0x0000000c6012723c */ /* 0x000fe20000000828 */
[----:B------:R-:W-:Y:S01]  /*96e0*/  IADD3 R40, P2, PT, R124, 0x45c000, RZ ;  /* 0x0045c0007c287810 */ /* 0x000fe20007f5e0ff */
[----:B------:R-:W-:Y:S04]  /*96f0*/  LDGSTS.E.BYPASS.128 [R2+0x2d00], desc[UR4][R42.64] ;  /* 0x02d000002a027fae */ /* 0x000fe8000b981804 */
[----:B------:R-:W-:-:S02]  /*9700*/  IMAD.X R41, RZ, RZ, R125, P2 ;  /* 0x000000ffff297224 */ /* 0x000fc400010e067d */
[C---:B------:R-:W-:Y:S03]  /*9710*/  HMMA.16816.F16 R20, R96.reuse, R14, R20 ;  /* 0x0000000e6014723c */ /* 0x040fe60000000814 */
[----:B------:R2:W-:Y:S05]  /*9720*/  LDGSTS.E.BYPASS.128 [R2+0x3600], desc[UR4][R40.64] ;  /* 0x0360000028027fae */ /* 0x0005ea000b981804 */
[C---:B------:R-:W-:Y:S08]  /*9730*/  HMMA.16816.F16 R22, R96.reuse, R64, R22 ;  /* 0x000000406016723c */ /* 0x040ff00000000816 */
[----:B------:R-:W-:Y:S01]  /*9740*/  HMMA.16816.F16 R98, R96, R66, R38 ;  /* 0x000000426062723c */ /* 0x000fe20000000826 */
[----:B------:R-:W-:-:S04]  /*9750*/  IADD3 R38, P0, PT, R124, 0x462000, RZ ;  /* 0x004620007c267810 */ /* 0x000fc80007f1e0ff */
[----:B------:R-:W-:-:S03]  /*9760*/  IADD3.X R39, PT, PT, RZ, R125, RZ, P0, !PT ;  /* 0x0000007dff277210 */ /* 0x000fc600007fe4ff */
[----:B-1----:R-:W-:Y:S02]  /*9770*/  HMMA.16816.F16 R96, R28, R24, R36 ;  /* 0x000000181c60723c */ /* 0x002fe40000000824 */
[----:B------:R1:W-:Y:S01]  /*9780*/  LDGSTS.E.BYPASS.128 [R2+0x3f00], desc[UR4][R38.64] ;  /* 0x03f0000026027fae */ /* 0x0003e2000b981804 */
[----:B------:R-:W-:-:S03]  /*9790*/  IADD3 R36, P0, PT, R124, 0x468000, RZ ;  /* 0x004680007c247810 */ /* 0x000fc60007f1e0ff */
[----:B------:R-:W-:Y:S02]  /*97a0*/  LDGSTS.E.BYPASS.128 [R2+0x8700], desc[UR4][R130.64+0x700] ;  /* 0x0870070082027fae */ /* 0x000fe4000b981804 */
[--C-:B------:R-:W-:Y:S01]  /*97b0*/  IMAD.X R37, RZ, RZ, R125.reuse, P0 ;  /* 0x000000ffff257224 */ /* 0x100fe200000e067d */
[C---:B--2---:R-:W-:Y:S01]  /*97c0*/  IADD3 R40, P0, PT, R124.reuse, 0x46e000, RZ ;  /* 0x0046e0007c287810 */ /* 0x044fe20007f1e0ff */
[----:B------:R-:W-:Y:S01]  /*97d0*/  LDGSTS.E.BYPASS.128 [R2+0x9000], desc[UR4][R128.64+0x700] ;  /* 0x0900070080027fae */ /* 0x000fe2000b981804 */
[----:B------:R-:W-:Y:S03]  /*97e0*/  HMMA.16816.F16 R76, R28, R26, R76 ;  /* 0x0000001a1c4c723c */ /* 0x000fe6000000084c */
[----:B------:R-:W-:Y:S01]  /*97f0*/  LDGSTS.E.BYPASS.128 [R2+0x9900], desc[UR4][R126.64+0x700] ;  /* 0x099007007e027fae */ /* 0x000fe2000b981804 */
[----:B------:R-:W-:Y:S01]  /*9800*/  IMAD.X R41, RZ, RZ, R125, P0 ;  /* 0x000000ffff297224 */ /* 0x000fe200000e067d */
[----:B-1----:R-:W-:-:S02]  /*9810*/  IADD3 R38, P0, PT, R124, 0x474000, RZ ;  /* 0x004740007c267810 */ /* 0x002fc40007f1e0ff */
[----:B------:R-:W0:Y:S01]  /*9820*/  LDGDEPBAR ;  /* 0x00000000000079af */ /* 0x000e220000000000 */
[----:B------:R-:W-:Y:S02]  /*9830*/  HMMA.16816.F16 R78, R28, R12, R78 ;  /* 0x0000000c1c4e723c */ /* 0x000fe4000000084e */
[----:B------:R-:W-:Y:S01]  /*9840*/  IMAD.X R39, RZ, RZ, R125, P0 ;  /* 0x000000ffff277224 */ /* 0x000fe200000e067d */
[----:B------:R-:W-:-:S04]  /*9850*/  IADD3 R42, P0, PT, R124, 0x47a000, RZ ;  /* 0x0047a0007c2a7810 */ /* 0x000fc80007f1e0ff */
[----:B------:R-:W-:Y:S01]  /*9860*/  IADD3.X R43, PT, PT, RZ, R125, RZ, P0, !PT ;  /* 0x0000007dff2b7210 */ /* 0x000fe200007fe4ff */
[----:B------:R-:W-:Y:S01]  /*9870*/  HMMA.16816.F16 R80, R28, R14, R80 ;  /* 0x0000000e1c50723c */ /* 0x000fe20000000850 */
[----:B------:R-:W-:-:S05]  /*9880*/  IADD3 R0, P0, PT, R11, R0, RZ ;  /* 0x000000000b007210 */ /* 0x000fca0007f1e0ff */
[----:B------:R-:W-:Y:S02]  /*9890*/  IMAD.X R3, RZ, RZ, RZ, P0 ;  /* 0x000000ffff037224 */ /* 0x000fe400000e06ff */
[----:B------:R-:W-:Y:S01]  /*98a0*/  HMMA.16816.F16 R82, R28, R64, R82 ;  /* 0x000000401c52723c */ /* 0x000fe20000000852 */
[----:B------:R-:W-:-:S04]  /*98b0*/  DEPBAR.LE SB0, 0x2 ;  /* 0x000080800000791a */ /* 0x000fc80000000000 */
[----:B------:R-:W-:Y:S03]  /*98c0*/  BAR.SYNC.DEFER_BLOCKING 0x0 ;  /* 0x0000000000007b1d */ /* 0x000fe60000010000 */
[----:B------:R-:W-:Y:S03]  /*98d0*/  HMMA.16816.F16 R66, R28, R66, R34 ;  /* 0x000000421c42723c */ /* 0x000fe60000000822 */
[----:B------:R-:W-:Y:S04]  /*98e0*/  LDSM.16.MT88.4 R92, [R108] ;  /* 0x000000006c5c783b */ /* 0x000fe80000004200 */
[----:B------:R-:W1:Y:S04]  /*98f0*/  LDSM.16.M88.4 R68, [R10] ;  /* 0x000000000a44783b */ /* 0x000e680000000200 */
        /* <DEDUP_REMOVED lines=8> */
[----:B------:R-:W-:Y:S04]  /*9980*/  LDGSTS.E.BYPASS.128 [R2+0x4800], desc[UR4][R36.64] ;  /* 0x0480000024027fae */ /* 0x000fe8000b981804 */
[----:B------:R-:W-:Y:S04]  /*9990*/  LDGSTS.E.BYPASS.128 [R2+0x5100], desc[UR4][R40.64] ;  /* 0x0510000028027fae */ /* 0x000fe8000b981804 */
[----:B------:R5:W-:Y:S04]  /*99a0*/  LDGSTS.E.BYPASS.128 [R2+0x5a00], desc[UR4][R38.64] ;  /* 0x05a0000026027fae */ /* 0x000be8000b981804 */
[----:B------:R5:W-:Y:S04]  /*99b0*/  LDGSTS.E.BYPASS.128 [R2+0x6300], desc[UR4][R42.64] ;  /* 0x063000002a027fae */ /* 0x000be8000b981804 */
[----:B------:R-:W-:Y:S01]  /*99c0*/  LDGSTS.E.BYPASS.128 [R2+0xa200], desc[UR4][R130.64+0x780] ;  /* 0x0a20078082027fae */ /* 0x000fe2000b981804 */
[C---:B-1----:R-:W-:Y:S03]  /*99d0*/  HMMA.16816.F16 R74, R92.reuse, R68, R74 ;  /* 0x000000445c4a723c */ /* 0x042fe6000000084a */
[----:B------:R-:W-:Y:S04]  /*99e0*/  LDGSTS.E.BYPASS.128 [R2+0xab00], desc[UR4][R128.64+0x780] ;  /* 0x0ab0078080027fae */ /* 0x000fe8000b981804 */
[----:B------:R-:W-:Y:S01]  /*99f0*/  LDGSTS.E.BYPASS.128 [R2+0xb400], desc[UR4][R126.64+0x780] ;  /* 0x0b4007807e027fae */ /* 0x000fe2000b981804 */
[C---:B------:R-:W-:Y:S03]  /*9a00*/  HMMA.16816.F16 R84, R92.reuse, R70, R84 ;  /* 0x000000465c54723c */ /* 0x040fe60000000854 */
[----:B------:R-:W0:Y:S05]  /*9a10*/  LDGDEPBAR ;  /* 0x00000000000079af */ /* 0x000e2a0000000000 */
[C---:B--2---:R-:W-:Y:S08]  /*9a20*/  HMMA.16816.F16 R86, R92.reuse, R56, R86 ;  /* 0x000000385c56723c */ /* 0x044ff00000000856 */
[C---:B------:R-:W-:Y:S08]  /*9a30*/  HMMA.16816.F16 R88, R92.reuse, R58, R88 ;  /* 0x0000003a5c58723c */ /* 0x040ff00000000858 */
[----:B---3--:R-:W-:Y:S01]  /*9a40*/  HMMA.16816.F16 R90, R92, R52, R90 ;  /* 0x000000345c5a723c */ /* 0x008fe2000000085a */
[----:B------:R-:W-:-:S04]  /*9a50*/  DEPBAR.LE SB0, 0x2 ;  /* 0x000080800000791a */ /* 0x000fc80000000000 */
[----:B------:R-:W-:Y:S03]  /*9a60*/  BAR.SYNC.DEFER_BLOCKING 0x0 ;  /* 0x0000000000007b1d */ /* 0x000fe60000010000 */
[----:B------:R-:W-:Y:S08]  /*9a70*/  HMMA.16816.F16 R92, R92, R54, R32 ;  /* 0x000000365c5c723c */ /* 0x000ff00000000820 */
[C---:B----4-:R-:W-:Y:S08]  /*9a80*/  HMMA.16816.F16 R94, R12.reuse, R68, R106 ;  /* 0x000000440c5e723c */ /* 0x050ff0000000086a */
[C---:B------:R-:W-:Y:S01]  /*9a90*/  HMMA.16816.F16 R62, R12.reuse, R70, R62 ;  /* 0x000000460c3e723c */ /* 0x040fe2000000083e */
[----:B------:R-:W-:Y:S07]  /*9aa0*/  LDSM.16.MT88.4 R44, [R123] ;  /* 0x000000007b2c783b */ /* 0x000fee0000004200 */
[C---:B------:R-:W-:Y:S01]  /*9ab0*/  HMMA.16816.F16 R60, R12.reuse, R56, R60 ;  /* 0x000000380c3c723c */ /* 0x040fe2000000083c */
[----:B------:R-:W1:Y:S04]  /*9ac0*/  LDSM.16.M88.4 R28, [R122] ;  /* 0x000000007a1c783b */ /* 0x000e680000000200 */
[----:B-----5:R-:W2:Y:S03]  /*9ad0*/  LDSM.16.M88.4 R36, [R121] ;  /* 0x000000007924783b */ /* 0x020ea60000000200 */
[C---:B------:R-:W-:Y:S01]  /*9ae0*/  HMMA.16816.F16 R64, R12.reuse, R58, R104 ;  /* 0x0000003a0c40723c */ /* 0x040fe20000000868 */
[----:B------:R-:W3:Y:S04]  /*9af0*/  LDSM.16.M88.4 R32, [R120] ;  /* 0x000000007820783b */ /* 0x000ee80000000200 */
[----:B------:R-:W4:Y:S03]  /*9b00*/  LDSM.16.MT88.4 R40, [R119] ;  /* 0x000000007728783b */ /* 0x000f260000004200 */
[C---:B------:R-:W-:Y:S08]  /*9b10*/  HMMA.16816.F16 R72, R12.reuse, R52, R72 ;  /* 0x000000340c48723c */ /* 0x040ff00000000848 */
[----:B------:R-:W-:Y:S08]  /*9b20*/  HMMA.16816.F16 R12, R12, R54, R102 ;  /* 0x000000360c0c723c */ /* 0x000ff00000000866 */
[C---:B------:R-:W-:Y:S08]  /*9b30*/  HMMA.16816.F16 R14, R24.reuse, R68, R100 ;  /* 0x00000044180e723c */ /* 0x040ff00000000864 */
[C---:B------:R-:W-:Y:S08]  /*9b40*/  HMMA.16816.F16 R16, R24.reuse, R70, R16 ;  /* 0x000000461810723c */ /* 0x040ff00000000810 */
[C---:B------:R-:W-:Y:S08]  /*9b50*/  HMMA.16816.F16 R18, R24.reuse, R56, R18 ;  /* 0x000000381812723c */ /* 0x040ff00000000812 */
[C---:B------:R-:W-:Y:S08]  /*9b60*/  HMMA.16816.F16 R20, R24.reuse, R58, R20 ;  /* 0x0000003a1814723c */ /* 0x040ff00000000814 */
[C---:B------:R-:W-:Y:S08]  /*9b70*/  HMMA.16816.F16 R22, R24.reuse, R52, R22 ;  /* 0x000000341816723c */ /* 0x040ff00000000816 */
[----:B------:R-:W-:Y:S08]  /*9b80*/  HMMA.16816.F16 R24, R24, R54, R98 ;  /* 0x000000361818723c */ /* 0x000ff00000000862 */
[C---:B------:R-:W-:Y:S08]  /*9b90*/  HMMA.16816.F16 R26, R48.reuse, R68, R96 ;  /* 0x00000044301a723c */ /* 0x040ff00000000860 */
[C---:B------:R-:W-:Y:S08]  /*9ba0*/  HMMA.16816.F16 R76, R48.reuse, R70, R76 ;  /* 0x00000046304c723c */ /* 0x040ff0000000084c */
[C---:B------:R-:W-:Y:S08]  /*9bb0*/  HMMA.16816.F16 R78, R48.reuse, R56, R78 ;  /* 0x00000038304e723c */ /* 0x040ff0000000084e */
[C---:B------:R-:W-:Y:S08]  /*9bc0*/  HMMA.16816.F16 R80, R48.reuse, R58, R80 ;  /* 0x0000003a3050723c */ /* 0x040ff00000000850 */
[C---:B------:R-:W-:Y:S08]  /*9bd0*/  HMMA.16816.F16 R82, R48.reuse, R52, R82 ;  /* 0x000000343052723c */ /* 0x040ff00000000852 */
[----:B------:R-:W-:Y:S01]  /*9be0*/  HMMA.16816.F16 R96, R48, R54, R66 ;  /* 0x000000363060723c */ /* 0x000fe20000000842 */
[----:B------:R-:W-:Y:S07]  /*9bf0*/  LDSM.16.MT88.4 R48, [R117] ;  /* 0x000000007530783b */ /* 0x000fee0000004200 */
[C---:B-1----:R-:W-:Y:S08]  /*9c00*/  HMMA.16816.F16 R98, R44.reuse, R28, R74 ;  /* 0x0000001c2c62723c */ /* 0x042ff0000000084a */
[C---:B------:R-:W-:Y:S08]  /*9c10*/  HMMA.16816.F16 R84, R44.reuse, R30, R84 ;  /* 0x0000001e2c54723c */ /* 0x040ff00000000854 */
[C---:B--2---:R-:W-:Y:S08]  /*9c20*/  HMMA.16816.F16 R86, R44.reuse, R36, R86 ;  /* 0x000000242c56723c */ /* 0x044ff00000000856 */
[C---:B------:R-:W-:Y:S08]  /*9c30*/  HMMA.16816.F16 R88, R44.reuse, R38, R88 ;  /* 0x000000262c58723c */ /* 0x040ff00000000858 */
[C---:B---3--:R-:W-:Y:S08]  /*9c40*/  HMMA.16816.F16 R90, R44.reuse, R32, R90 ;  /* 0x000000202c5a723c */ /* 0x048ff0000000085a */
[----:B------:R-:W-:Y:S01]  /*9c50*/  HMMA.16816.F16 R92, R44, R34, R92 ;  /* 0x000000222c5c723c */ /* 0x000fe2000000085c */
[----:B------:R-:W1:Y:S01]  /*9c60*/  LDSM.16.MT88.4 R44, [R118] ;  /* 0x00000000762c783b */ /* 0x000e620000004200 */
[----:B------:R-:W-:-:S04]  /*9c70*/  DEPBAR.LE SB0, 0x1 ;  /* 0x000080400000791a */ /* 0x000fc80000000000 */
[----:B------:R-:W-:Y:S02]  /*9c80*/  BAR.SYNC.DEFER_BLOCKING 0x0 ;  /* 0x0000000000007b1d */ /* 0x000fe40000010000 */
[C---:B----4-:R-:W-:Y:S08]  /*9c90*/  HMMA.16816.F16 R100, R40.reuse, R30, R62 ;  /* 0x0000001e2864723c */ /* 0x050ff0000000083e */
[C---:B------:R-:W-:Y:S08]  /*9ca0*/  HMMA.16816.F16 R102, R40.reuse, R36, R60 ;  /* 0x000000242866723c */ /* 0x040ff0000000083c */
[C---:B------:R-:W-:Y:S01]  /*9cb0*/  HMMA.16816.F16 R104, R40.reuse, R38, R64 ;  /* 0x000000262868723c */ /* 0x040fe20000000840 */
[----:B------:R-:W-:Y:S07]  /*9cc0*/  LDSM.16.MT88.4 R52, [R116] ;  /* 0x000000007434783b */ /* 0x000fee0000004200 */
[C---:B------:R-:W-:Y:S01]  /*9cd0*/  HMMA.16816.F16 R106, R40.reuse, R32, R72 ;  /* 0x00000020286a723c */ /* 0x040fe20000000848 */
[----:B------:R-:W2:Y:S04]  /*9ce0*/  LDSM.16.M88.4 R56, [R115] ;  /* 0x000000007338783b */ /* 0x000ea80000000200 */
[----:B------:R-:W3:Y:S03]  /*9cf0*/  LDSM.16.M88.4 R60, [R114] ;  /* 0x00000000723c783b */ /* 0x000ee60000000200 */
[C---:B------:R-:W-:Y:S01]  /*9d00*/  HMMA.16816.F16 R94, R40.reuse, R28, R94 ;  /* 0x0000001c285e723c */ /* 0x040fe2000000085e */
[----:B------:R-:W4:Y:S04]  /*9d10*/  LDSM.16.M88.4 R64, [R113] ;  /* 0x000000007140783b */ /* 0x000f280000000200 */
[----:B------:R-:W5:Y:S03]  /*9d20*/  LDSM.16.MT88.4 R68, [R112] ;  /* 0x000000007044783b */ /* 0x000f660000004200 */
[----:B------:R-:W-:Y:S01]  /*9d30*/  HMMA.16816.F16 R12, R40, R34, R12 ;  /* 0x00000022280c723c */ /* 0x000fe2000000080c */
[----:B------:R-:W5:Y:S07]  /*9d40*/  LDSM.16.MT88.4 R72, [R111] ;  /* 0x000000006f48783b */ /* 0x000f6e0000004200 */
[C---:B-1----:R-:W-:Y:S08]  /*9d50*/  HMMA.16816.F16 R40, R44.reuse, R30, R16 ;  /* 0x0000001e2c28723c */ /* 0x042ff00000000810 */
[----:B------:R-:W-:Y:S01]  /*9d60*/  HMMA.16816.F16 R42, R44, R36, R18 ;  /* 0x000000242c2a723c */ /* 0x000fe20000000812 */
[----:B------:R-:W1:Y:S01]  /*9d70*/  LDSM.16.MT88.4 R16, [R110] ;  /* 0x000000006e10783b */ /* 0x000e620000004200 */
[----:B------:R-:W-:-:S06]  /*9d80*/  DEPBAR.LE SB0, 0x0 ;  /* 0x000080000000791a */ /* 0x000fcc0000000000 */
[C---:B------:R-:W-:Y:S08]  /*9d90*/  HMMA.16816.F16 R14, R44.reuse, R28, R14 ;  /* 0x0000001c2c0e723c */ /* 0x040ff0000000080e */
[C---:B------:R-:W-:Y:S08]  /*9da0*/  HMMA.16816.F16 R20, R44.reuse, R38, R20 ;  /* 0x000000262c14723c */ /* 0x040ff00000000814 */
[C---:B------:R-:W-:Y:S08]  /*9db0*/  HMMA.16816.F16 R22, R44.reuse, R32, R22 ;  /* 0x000000202c16723c */ /* 0x040ff00000000816 */
[----:B------:R-:W-:Y:S08]  /*9dc0*/  HMMA.16816.F16 R24, R44, R34, R24 ;  /* 0x000000222c18723c */ /* 0x000ff00000000818 */
[C---:B------:R-:W-:Y:S08]  /*9dd0*/  HMMA.16816.F16 R26, R48.reuse, R28, R26 ;  /* 0x0000001c301a723c */ /* 0x040ff0000000081a */
[C---:B------:R-:W-:Y:S01]  /*9de0*/  HMMA.16816.F16 R76, R48.reuse, R30, R76 ;  /* 0x0000001e304c723c */ /* 0x040fe2000000084c */
[----:B------:R-:W-:Y:S07]  /*9df0*/  BAR.SYNC.DEFER_BLOCKING 0x0 ;  /* 0x0000000000007b1d */ /* 0x000fee0000010000 */
[C---:B------:R-:W-:Y:S08]  /*9e00*/  HMMA.16816.F16 R78, R48.reuse, R36, R78 ;  /* 0x00000024304e723c */ /* 0x040ff0000000084e */
[C---:B------:R-:W-:Y:S08]  /*9e10*/  HMMA.16816.F16 R80, R48.reuse, R38, R80 ;  /* 0x000000263050723c */ /* 0x040ff00000000850 */
[C---:B------:R-:W-:Y:S01]  /*9e20*/  HMMA.16816.F16 R82, R48.reuse, R32, R82 ;  /* 0x000000203052723c */ /* 0x040fe20000000852 */
[----:B------:R2:W-:Y:S04]  /*9e30*/  LDSM.16.M88.4 R28, [R9] ;  /* 0x00000000091c783b */ /* 0x0005e80000000200 */
[----:B------:R-:W-:Y:S03]  /*9e40*/  LDSM.16.MT88.4 R36, [R8] ;  /* 0x000000000824783b */ /* 0x000fe60000004200 */
[----:B------:R-:W-:Y:S01]  /*9e50*/  HMMA.16816.F16 R96, R48, R34, R96 ;  /* 0x000000223060723c */ /* 0x000fe20000000860 */
[----:B------:R3:W-:Y:S01]  /*9e60*/  LDSM.16.M88.4 R32, [R7] ;  /* 0x000000000720783b */ /* 0x0007e20000000200 */
[----:B--2---:R-:W2:Y:S06]  /*9e70*/  S2R R9, SR_TID.X ;  /* 0x0000000000097919 */ /* 0x004eac0000002100 */
[C---:B------:R-:W-:Y:S01]  /*9e80*/  HMMA.16816.F16 R98, R52.reuse, R56, R98 ;  /* 0x000000383462723c */ /* 0x040fe20000000862 */
[----:B---3--:R-:W3:Y:S07]  /*9e90*/  S2R R7, SR_LANEID ;  /* 0x0000000000077919 */ /* 0x008eee0000000000 */
[C---:B------:R-:W-:Y:S08]  /*9ea0*/  HMMA.16816.F16 R84, R52.reuse, R58, R84 ;  /* 0x0000003a3454723c */ /* 0x040ff00000000854 */
[C---:B------:R-:W-:Y:S08]  /*9eb0*/  HMMA.16816.F16 R86, R52.reuse, R60, R86 ;  /* 0x0000003c3456723c */ /* 0x040ff00000000856 */
[----:B------:R-:W-:Y:S01]  /*9ec0*/  HMMA.16816.F16 R88, R52, R62, R88 ;  /* 0x0000003e3458723c */ /* 0x000fe20000000858 */
[----:B--2---:R-:W-:-:S07]  /*9ed0*/  IMAD.SHL.U32 R9, R9, 0x2, RZ ;  /* 0x0000000209097824 */ /* 0x004fce00078e00ff */
[----:B----4-:R-:W-:Y:S01]  /*9ee0*/  HMMA.16816.F16 R90, R52, R64, R90 ;  /* 0x00000040345a723c */ /* 0x010fe2000000085a */
[----:B------:R-:W-:-:S07]  /*9ef0*/  LOP3.LUT R8, R9, 0x3e, RZ, 0xc0, !PT ;  /* 0x0000003e09087812 */ /* 0x000fce00078ec0ff */
[----:B------:R-:W-:Y:S08]  /*9f00*/  HMMA.16816.F16 R92, R52, R66, R92 ;  /* 0x00000042345c723c */ /* 0x000ff0000000085c */
[C---:B-----5:R-:W-:Y:S08]  /*9f10*/  HMMA.16816.F16 R94, R68.reuse, R56, R94 ;  /* 0x00000038445e723c */ /* 0x060ff0000000085e */
[C---:B------:R-:W-:Y:S08]  /*9f20*/  HMMA.16816.F16 R100, R68.reuse, R58, R100 ;  /* 0x0000003a4464723c */ /* 0x040ff00000000864 */
[C---:B------:R-:W-:Y:S08]  /*9f30*/  HMMA.16816.F16 R102, R68.reuse, R60, R102 ;  /* 0x0000003c4466723c */ /* 0x040ff00000000866 */
[C---:B------:R-:W-:Y:S08]  /*9f40*/  HMMA.16816.F16 R104, R68.reuse, R62, R104 ;  /* 0x0000003e4468723c */ /* 0x040ff00000000868 */
[C---:B------:R-:W-:Y:S08]  /*9f50*/  HMMA.16816.F16 R106, R68.reuse, R64, R106 ;  /* 0x00000040446a723c */ /* 0x040ff0000000086a */
[----:B------:R-:W-:Y:S08]  /*9f60*/  HMMA.16816.F16 R68, R68, R66, R12 ;  /* 0x000000424444723c */ /* 0x000ff0000000080c */
[C---:B------:R-:W-:Y:S01]  /*9f70*/  HMMA.16816.F16 R44, R72.reuse, R56, R14 ;  /* 0x00000038482c723c */ /* 0x040fe2000000080e */
[----:B------:R-:W2:Y:S07]  /*9f80*/  LDSM.16.MT88.4 R12, [R108] ;  /* 0x000000006c0c783b */ /* 0x000eae0000004200 */
[C---:B------:R-:W-:Y:S08]  /*9f90*/  HMMA.16816.F16 R50, R72.reuse, R62, R20 ;  /* 0x0000003e4832723c */ /* 0x040ff00000000814 */
[C---:B------:R-:W-:Y:S01]  /*9fa0*/  HMMA.16816.F16 R52, R72.reuse, R64, R22 ;  /* 0x000000404834723c */ /* 0x040fe20000000816 */
[----:B------:R4:W5:Y:S07]  /*9fb0*/  LDSM.16.M88.4 R20, [R10] ;  /* 0x000000000a14783b */ /* 0x00096e0000000200 */
[----:B------:R-:W-:Y:S01]  /*9fc0*/  HMMA.16816.F16 R46, R72, R58, R40 ;  /* 0x0000003a482e723c */ /* 0x000fe20000000828 */
[----:B----4-:R-:W-:-:S07]  /*9fd0*/  IMAD R10, R109, 0x900, R4 ;  /* 0x000009006d0a7824 */ /* 0x010fce00078e0204 */
[C---:B------:R-:W-:Y:S01]  /*9fe0*/  HMMA.16816.F16 R48, R72.reuse, R60, R42 ;  /* 0x0000003c4830723c */ /* 0x040fe2000000082a */
[----:B------:R3:W-:Y:S07]  /*9ff0*/  LDSM.16.MT88.4 R40, [R5] ;  /* 0x000000000528783b */ /* 0x0007ee0000004200 */
[----:B------:R-:W-:Y:S01]  /*a000*/  HMMA.16816.F16 R72, R72, R66, R24 ;  /* 0x000000424848723c */ /* 0x000fe20000000818 */
[----:B---3--:R-:W-:-:S07]  /*a010*/  SHF.R.U32.HI R5, RZ, 0x2, R7 ;  /* 0x00000002ff057819 */ /* 0x008fce0000011607 */
[----:B-1----:R-:W-:Y:S01]  /*a020*/  HMMA.16816.F16 R56, R16, R56, R26 ;  /* 0x000000381038723c */ /* 0x002fe2000000081a */
[----:B------:R1:W-:Y:S07]  /*a030*/  LDSM.16.MT88.4 R24, [R6] ;  /* 0x000000000618783b */ /* 0x0003ee0000004200 */
[----:B--2---:R-:W-:Y:S01]  /*a040*/  HMMA.16816.F16 R86, R12, R28, R86 ;  /* 0x0000001c0c56723c */ /* 0x004fe20000000856 */
[----:B-1----:R-:W-:Y:S01]  /*a050*/  LOP3.LUT R6, R7, 0x3, RZ, 0xc0, !PT ;  /* 0x0000000307067812 */ /* 0x002fe200078ec0ff */
[----:B------:R-:W-:-:S02]  /*a060*/  IMAD R7, R109, 0x48, R8 ;  /* 0x000000486d077824 */ /* 0x000fc400078e0208 */
[----:B------:R-:W-:Y:S02]  /*a070*/  IMAD R109, R109, 0x1200, R10 ;  /* 0x000012006d6d7824 */ /* 0x000fe400078e020a */
[----:B------:R-:W-:Y:S02]  /*a080*/  IMAD R8, R5, 0x24, R6 ;  /* 0x0000002405087824 */ /* 0x000fe400078e0206 */
[C---:B-----5:R-:W-:Y:S01]  /*a090*/  HMMA.16816.F16 R98, R12.reuse, R20, R98 ;  /* 0x000000140c62723c */ /* 0x060fe20000000862 */
[----:B------:R-:W-:Y:S01]  /*a0a0*/  IMAD R4, R7, 0x2, R4 ;  /* 0x0000000207047824 */ /* 0x000fe200078e0204 */
[C---:B------:R-:W-:Y:S01]  /*a0b0*/  IADD3 R5, PT, PT, R109.reuse, 0x900, RZ ;  /* 0x000009006d057810 */ /* 0x040fe20007ffe0ff */
[C---:B------:R-:W-:Y:S02]  /*a0c0*/  VIADD R7, R109.reuse, 0x1200 ;  /* 0x000012006d077836 */ /* 0x040fe40000000000 */
[C---:B------:R-:W-:Y:S02]  /*a0d0*/  VIADD R9, R109.reuse, 0x20 ;  /* 0x000000206d097836 */ /* 0x040fe40000000000 */
[C---:B------:R-:W-:Y:S01]  /*a0e0*/  IMAD.U32 R10, R8.reuse, 0x4, R5 ;  /* 0x00000004080a7824 */ /* 0x040fe200078e0005 */
[C---:B------:R-:W-:Y:S01]  /*a0f0*/  HMMA.16816.F16 R84, R12.reuse, R22, R84 ;  /* 0x000000160c54723c */ /* 0x040fe20000000854 */
[C---:B------:R-:W-:Y:S01]  /*a100*/  LEA R7, R8.reuse, R7, 0x2 ;  /* 0x0000000708077211 */ /* 0x040fe200078e10ff */
[C---:B------:R-:W-:Y:S01]  /*a110*/  IMAD.U32 R9, R8.reuse, 0x4, R9 ;  /* 0x0000000408097824 */ /* 0x040fe200078e0009 */
[----:B------:R-:W-:Y:S04]  /*a120*/  MOVM.16.MT88 R86, R86 ;  /* 0x000000005656723a */ /* 0x000fe80000000000 */
[----:B------:R-:W-:Y:S01]  /*a130*/  MOVM.16.MT88 R87, R87 ;  /* 0x000000005757723a */ /* 0x000fe20000000000 */
[C---:B------:R-:W-:Y:S03]  /*a140*/  HMMA.16816.F16 R88, R12.reuse, R30, R88 ;  /* 0x0000001e0c58723c */ /* 0x040fe60000000858 */
[----:B------:R-:W1:Y:S04]  /*a150*/  MOVM.16.MT88 R98, R98 ;  /* 0x000000006262723a */ /* 0x000e680000000000 */
[----:B------:R-:W2:Y:S01]  /*a160*/  MOVM.16.MT88 R99, R99 ;  /* 0x000000006363723a */ /* 0x000ea20000000000 */
[C---:B------:R-:W-:Y:S03]  /*a170*/  HMMA.16816.F16 R90, R12.reuse, R32, R90 ;  /* 0x000000200c5a723c */ /* 0x040fe6000000085a */
[----:B------:R-:W3:Y:S04]  /*a180*/  MOVM.16.MT88 R84, R84 ;  /* 0x000000005454723a */ /* 0x000ee80000000000 */
[----:B------:R-:W4:Y:S01]  /*a190*/  MOVM.16.MT88 R85, R85 ;  /* 0x000000005555723a */ /* 0x000f220000000000 */
[----:B------:R-:W-:Y:S01]  /*a1a0*/  HMMA.16816.F16 R92, R12, R34, R92 ;  /* 0x000000220c5c723c */ /* 0x000fe2000000085c */
[----:B------:R-:W-:Y:S01]  /*a1b0*/  IMAD.U32 R12, R8, 0x4, R109 ;  /* 0x00000004080c7824 */ /* 0x000fe200078e006d */
[C---:B------:R-:W-:Y:S01]  /*a1c0*/  IADD3 R15, PT, PT, R109.reuse, 0x1220, RZ ;  /* 0x000012206d0f7810 */ /* 0x040fe20007ffe0ff */
[----:B------:R-:W5:Y:S01]  /*a1d0*/  MOVM.16.MT88 R88, R88 ;  /* 0x000000005858723a */ /* 0x000f620000000000 */
[----:B------:R-:W-:-:S03]  /*a1e0*/  VIADD R13, R109, 0x920 ;  /* 0x000009206d0d7836 */ /* 0x000fc60000000000 */
[----:B------:R-:W5:Y:S01]  /*a1f0*/  MOVM.16.MT88 R89, R89 ;  /* 0x000000005959723a */ /* 0x000f620000000000 */
[----:B------:R-:W-:Y:S01]  /*a200*/  HMMA.16816.F16 R94, R36, R20, R94 ;  /* 0x00000014245e723c */ /* 0x000fe2000000085e */
[C---:B------:R-:W-:Y:S02]  /*a210*/  IMAD.U32 R13, R8.reuse, 0x4, R13 ;  /* 0x00000004080d7824 */ /* 0x040fe400078e000d */
[----:B------:R-:W5:Y:S01]  /*a220*/  MOVM.16.MT88 R90, R90 ;  /* 0x000000005a5a723a */ /* 0x000f620000000000 */
[----:B------:R-:W-:-:S03]  /*a230*/  IMAD.U32 R15, R8, 0x4, R15 ;  /* 0x00000004080f7824 */ /* 0x000fc600078e000f */
[----:B------:R-:W5:Y:S01]  /*a240*/  MOVM.16.MT88 R91, R91 ;  /* 0x000000005b5b723a */ /* 0x000f620000000000 */
[----:B------:R-:W-:Y:S03]  /*a250*/  HMMA.16816.F16 R100, R36, R22, R100 ;  /* 0x000000162464723c */ /* 0x000fe60000000864 */
[----:B------:R-:W5:Y:S04]  /*a260*/  MOVM.16.MT88 R92, R92 ;  /* 0x000000005c5c723a */ /* 0x000f680000000000 */
[----:B------:R-:W5:Y:S01]  /*a270*/  MOVM.16.MT88 R93, R93 ;  /* 0x000000005d5d723a */ /* 0x000f620000000000 */
[C---:B------:R-:W-:Y:S03]  /*a280*/  HMMA.16816.F16 R76, R16.reuse, R58, R76 ;  /* 0x0000003a104c723c */ /* 0x040fe6000000084c */
[----:B------:R-:W5:Y:S04]  /*a290*/  MOVM.16.MT88 R94, R94 ;  /* 0x000000005e5e723a */ /* 0x000f680000000000 */
[----:B------:R-:W5:Y:S01]  /*a2a0*/  MOVM.16.MT88 R95, R95 ;  /* 0x000000005f5f723a */ /* 0x000f620000000000 */
[C---:B------:R-:W-:Y:S03]  /*a2b0*/  HMMA.16816.F16 R78, R16.reuse, R60, R78 ;  /* 0x0000003c104e723c */ /* 0x040fe6000000084e */
[----:B------:R-:W5:Y:S04]  /*a2c0*/  MOVM.16.MT88 R100, R100 ;  /* 0x000000006464723a */ /* 0x000f680000000000 */
[----:B------:R-:W5:Y:S01]  /*a2d0*/  MOVM.16.MT88 R101, R101 ;  /* 0x000000006565723a */ /* 0x000f620000000000 */
[C---:B------:R-:W-:Y:S03]  /*a2e0*/  HMMA.16816.F16 R80, R16.reuse, R62, R80 ;  /* 0x0000003e1050723c */ /* 0x040fe60000000850 */
[----:B-1----:R-:W-:Y:S04]  /*a2f0*/  STS [R12], R98 ;  /* 0x000000620c007388 */ /* 0x002fe80000000800 */
[----:B--2---:R-:W-:Y:S01]  /*a300*/  STS [R12+0x10], R99 ;  /* 0x000010630c007388 */ /* 0x004fe20000000800 */
[C---:B------:R-:W-:Y:S03]  /*a310*/  HMMA.16816.F16 R82, R16.reuse, R64, R82 ;  /* 0x000000401052723c */ /* 0x040fe60000000852 */
[----:B---3--:R-:W-:Y:S04]  /*a320*/  STS [R12+0x480], R84 ;  /* 0x000480540c007388 */ /* 0x008fe80000000800 */
[----:B----4-:R-:W-:Y:S01]  /*a330*/  STS [R12+0x490], R85 ;  /* 0x000490550c007388 */ /* 0x010fe20000000800 */
[----:B------:R-:W-:Y:S01]  /*a340*/  HMMA.16816.F16 R96, R16, R66, R96 ;  /* 0x000000421060723c */ /* 0x000fe20000000860 */
[----:B------:R-:W-:-:S02]  /*a350*/  VIADD R17, R109, 0x40 ;  /* 0x000000406d117836 */ /* 0x000fc40000000000 */
[C---:B------:R-:W-:Y:S01]  /*a360*/  VIADD R19, R109.reuse, 0x940 ;  /* 0x000009406d137836 */ /* 0x040fe20000000000 */
[----:B------:R-:W-:Y:S02]  /*a370*/  STS [R10], R86 ;  /* 0x000000560a007388 */ /* 0x000fe40000000800 */
[C---:B------:R-:W-:Y:S01]  /*a380*/  LEA R5, R8.reuse, R17, 0x2 ;  /* 0x0000001108057211 */ /* 0x040fe200078e10ff */
[C---:B------:R-:W-:Y:S01]  /*a390*/  IMAD.U32 R6, R8.reuse, 0x4, R19 ;  /* 0x0000000408067824 */ /* 0x040fe200078e0013 */
[C---:B------:R-:W-:Y:S01]  /*a3a0*/  HMMA.16816.F16 R102, R36.reuse, R28, R102 ;  /* 0x0000001c2466723c */ /* 0x040fe20000000866 */
[----:B------:R-:W-:Y:S04]  /*a3b0*/  STS [R10+0x10], R87 ;  /* 0x000010570a007388 */ /* 0x000fe80000000800 */
[----:B-----5:R-:W-:Y:S03]  /*a3c0*/  STS [R10+0x480], R88 ;  /* 0x000480580a007388 */ /* 0x020fe60000000800 */
[C---:B------:R-:W-:Y:S01]  /*a3d0*/  HMMA.16816.F16 R104, R36.reuse, R30, R104 ;  /* 0x0000001e2468723c */ /* 0x040fe20000000868 */
[----:B------:R-:W-:Y:S04]  /*a3e0*/  STS [R10+0x490], R89 ;  /* 0x000490590a007388 */ /* 0x000fe80000000800 */
[----:B------:R-:W-:Y:S03]  /*a3f0*/  STS [R7], R90 ;  /* 0x0000005a07007388 */ /* 0x000fe60000000800 */
[C---:B------:R-:W-:Y:S01]  /*a400*/  HMMA.16816.F16 R106, R36.reuse, R32, R106 ;  /* 0x00000020246a723c */ /* 0x040fe2000000086a */
[----:B------:R-:W-:Y:S04]  /*a410*/  STS [R7+0x10], R91 ;  /* 0x0000105b07007388 */ /* 0x000fe80000000800 */
[----:B------:R-:W1:Y:S03]  /*a420*/  MOVM.16.MT88 R102, R102 ;  /* 0x000000006666723a */ /* 0x000e660000000000 */
[----:B------:R-:W-:Y:S01]  /*a430*/  HMMA.16816.F16 R68, R36, R34, R68 ;  /* 0x000000222444723c */ /* 0x000fe20000000844 */
[----:B------:R-:W2:Y:S04]  /*a440*/  MOVM.16.MT88 R103, R103 ;  /* 0x000000006767723a */ /* 0x000ea80000000000 */
[----:B------:R-:W3:Y:S03]  /*a450*/  MOVM.16.MT88 R104, R104 ;  /* 0x000000006868723a */ /* 0x000ee60000000000 */
[C---:B------:R-:W-:Y:S01]  /*a460*/  HMMA.16816.F16 R44, R24.reuse, R20, R44 ;  /* 0x00000014182c723c */ /* 0x040fe2000000082c */
[----:B------:R-:W4:Y:S04]  /*a470*/  MOVM.16.MT88 R105, R105 ;  /* 0x000000006969723a */ /* 0x000f280000000000 */
[----:B------:R-:W5:Y:S03]  /*a480*/  MOVM.16.MT88 R106, R106 ;  /* 0x000000006a6a723a */ /* 0x000f660000000000 */
[C---:B------:R-:W-:Y:S01]  /*a490*/  HMMA.16816.F16 R46, R24.reuse, R22, R46 ;  /* 0x00000016182e723c */ /* 0x040fe2000000082e */
[----:B------:R-:W5:Y:S04]  /*a4a0*/  MOVM.16.MT88 R107, R107 ;  /* 0x000000006b6b723a */ /* 0x000f680000000000 */
[----:B------:R-:W5:Y:S03]  /*a4b0*/  MOVM.16.MT88 R68, R68 ;  /* 0x000000004444723a */ /* 0x000f660000000000 */
[C---:B------:R-:W-:Y:S01]  /*a4c0*/  HMMA.16816.F16 R48, R24.reuse, R28, R48 ;  /* 0x0000001c1830723c */ /* 0x040fe20000000830 */
[----:B------:R-:W5:Y:S04]  /*a4d0*/  MOVM.16.MT88 R69, R69 ;  /* 0x000000004545723a */ /* 0x000f680000000000 */
[----:B------:R-:W-:Y:S03]  /*a4e0*/  STS [R7+0x480], R92 ;  /* 0x0004805c07007388 */ /* 0x000fe60000000800 */
[C---:B------:R-:W-:Y:S01]  /*a4f0*/  HMMA.16816.F16 R50, R24.reuse, R30, R50 ;  /* 0x0000001e1832723c */ /* 0x040fe20000000832 */
[----:B------:R-:W-:Y:S04]  /*a500*/  STS [R7+0x490], R93 ;  /* 0x0004905d07007388 */ /* 0x000fe80000000800 */
[----:B------:R-:W-:Y:S03]  /*a510*/  STS [R9], R94 ;  /* 0x0000005e09007388 */ /* 0x000fe60000000800 */
[C---:B------:R-:W-:Y:S01]  /*a520*/  HMMA.16816.F16 R52, R24.reuse, R32, R52 ;  /* 0x000000201834723c */ /* 0x040fe20000000834 */
[----:B------:R-:W-:Y:S04]  /*a530*/  STS [R9+0x10], R95 ;  /* 0x0000105f09007388 */ /* 0x000fe80000000800 */
[----:B------:R-:W-:Y:S03]  /*a540*/  STS [R9+0x480], R100 ;  /* 0x0004806409007388 */ /* 0x000fe60000000800 */
[----:B------:R-:W-:Y:S01]  /*a550*/  HMMA.16816.F16 R72, R24, R34, R72 ;  /* 0x000000221848723c */ /* 0x000fe20000000848 */
[C---:B------:R-:W-:Y:S01]  /*a560*/  VIADD R25, R109.reuse, 0x960 ;  /* 0x000009606d197836 */ /* 0x040fe20000000000 */
[----:B------:R-:W-:Y:S04]  /*a570*/  STS [R9+0x490], R101 ;  /* 0x0004906509007388 */ /* 0x000fe80000000800 */
[----:B------:R-:W-:Y:S01]  /*a580*/  LEA R25, R8, R25, 0x2 ;  /* 0x0000001908197211 */ /* 0x000fe200078e10ff */
[----:B------:R-:W5:Y:S01]  /*a590*/  MOVM.16.MT88 R44, R44 ;  /* 0x000000002c2c723a */ /* 0x000f620000000000 */
[----:B------:R-:W-:Y:S01]  /*a5a0*/  HMMA.16816.F16 R56, R40, R20, R56 ;  /* 0x000000142838723c */ /* 0x000fe20000000838 */
[----:B------:R-:W-:-:S02]  /*a5b0*/  VIADD R21, R109, 0x1240 ;  /* 0x000012406d157836 */ /* 0x000fc40000000000 */
[----:B------:R-:W-:Y:S02]  /*a5c0*/  MOVM.16.MT88 R46, R46 ;  /* 0x000000002e2e723a */ /* 0x000fe40000000000 */
[C---:B------:R-:W-:Y:S02]  /*a5d0*/  IMAD.U32 R21, R8.reuse, 0x4, R21 ;  /* 0x0000000408157824 */ /* 0x040fe400078e0015 */
[----:B------:R-:W-:Y:S01]  /*a5e0*/  MOVM.16.MT88 R10, R47 ;  /* 0x000000002f0a723a */ /* 0x000fe20000000000 */
[C---:B------:R-:W-:Y:S01]  /*a5f0*/  HMMA.16816.F16 R76, R40.reuse, R22, R76 ;  /* 0x00000016284c723c */ /* 0x040fe2000000084c */
[C---:B------:R-:W-:Y:S01]  /*a600*/  IADD3 R23, PT, PT, R109.reuse, 0x60, RZ ;  /* 0x000000606d177810 */ /* 0x040fe20007ffe0ff */
[----:B------:R-:W-:Y:S01]  /*a610*/  VIADD R109, R109, 0x1260 ;  /* 0x000012606d6d7836 */ /* 0x000fe20000000000 */
[----:B------:R-:W-:Y:S03]  /*a620*/  MOVM.16.MT88 R7, R48 ;  /* 0x000000003007723a */ /* 0x000fe60000000000 */
[C---:B------:R-:W-:Y:S01]  /*a630*/  IMAD.U32 R23, R8.reuse, 0x4, R23 ;  /* 0x0000000408177824 */ /* 0x040fe200078e0017 */
[----:B------:R-:W-:Y:S01]  /*a640*/  MOVM.16.MT88 R49, R49 ;  /* 0x000000003131723a */ /* 0x000fe20000000000 */
[----:B------:R-:W-:Y:S01]  /*a650*/  HMMA.16816.F16 R78, R40, R28, R78 ;  /* 0x0000001c284e723c */ /* 0x000fe2000000084e */
[----:B------:R-:W-:-:S02]  /*a660*/  IMAD.U32 R109, R8, 0x4, R109 ;  /* 0x00000004086d7824 */ /* 0x000fc400078e006d */
        /* <DEDUP_REMOVED lines=55> */
[----:B------:R-:W-:Y:S04]  /*a9e0*/  LDS R9, [R4+0x480] ;  /* 0x0004800004097984 */ /* 0x000fe80000000800 */
[----:B------:R-:W1:Y:S04]  /*a9f0*/  LDS R14, [R4+0x1f80] ;  /* 0x001f8000040e7984 */ /* 0x000e680000000800 */
[----:B------:R-:W-:Y:S04]  /*aa00*/  LDS R5, [R4] ;  /* 0x0000000004057984 */ /* 0x000fe80000000800 */
[----:B------:R-:W2:Y:S04]  /*aa10*/  LDS R6, [R4+0x1b00] ;  /* 0x001b000004067984 */ /* 0x000ea80000000800 */
[----:B------:R-:W-:Y:S04]  /*aa20*/  LDS R7, [R4+0x240] ;  /* 0x0002400004077984 */ /* 0x000fe80000000800 */
[----:B------:R-:W3:Y:S04]  /*aa30*/  LDS R10, [R4+0x1d40] ;  /* 0x001d4000040a7984 */ /* 0x000ee80000000800 */
[----:B------:R-:W4:Y:S04]  /*aa40*/  LDS R8, [R4+0x3600] ;  /* 0x0036000004087984 */ /* 0x000f280000000800 */
[----:B------:R-:W5:Y:S04]  /*aa50*/  LDS R12, [R4+0x3840] ;  /* 0x00384000040c7984 */ /* 0x000f680000000800 */
[----:B------:R-:W-:Y:S04]  /*aa60*/  LDS R13, [R4+0x6c0] ;  /* 0x0006c000040d7984 */ /* 0x000fe80000000800 */
[----:B------:R-:W-:Y:S04]  /*aa70*/  LDS R15, [R4+0x900] ;  /* 0x00090000040f7984 */ /* 0x000fe80000000800 */
[----:B------:R-:W5:Y:S01]  /*aa80*/  LDS R20, [R4+0x2400] ;  /* 0x0024000004147984 */ /* 0x000f620000000800 */
[----:B-1----:R-:W-:-:S03]  /*aa90*/  HADD2 R9, R9, R14 ;  /* 0x0000000e09097230 */ /* 0x002fc60000000000 */
[----:B------:R-:W-:Y:S04]  /*aaa0*/  LDS R17, [R4+0xb40] ;  /* 0x000b400004117984 */ /* 0x000fe80000000800 */
[----:B------:R-:W1:Y:S01]  /*aab0*/  LDS R14, [R4+0x21c0] ;  /* 0x0021c000040e7984 */ /* 0x000e620000000800 */
[----:B--2---:R-:W-:-:S03]  /*aac0*/  HADD2 R5, R5, R6 ;  /* 0x0000000605057230 */ /* 0x004fc60000000000 */
[----:B------:R-:W2:Y:S04]  /*aad0*/  LDS R26, [R4+0x2640] ;  /* 0x00264000041a7984 */ /* 0x000ea80000000800 */
[----:B------:R-:W-:Y:S01]  /*aae0*/  LDS R19, [R4+0xd80] ;  /* 0x000d800004137984 */ /* 0x000fe20000000800 */
[----:B---3--:R-:W-:-:S03]  /*aaf0*/  HADD2 R7, R7, R10 ;  /* 0x0000000a07077230 */ /* 0x008fc60000000000 */
[----:B------:R-:W3:Y:S01]  /*ab00*/  LDS R32, [R4+0x2880] ;  /* 0x0028800004207984 */ /* 0x000ee20000000800 */
[----:B----4-:R-:W-:-:S03]  /*ab10*/  HADD2 R5, R5, R8 ;  /* 0x0000000805057230 */ /* 0x010fc60000000000 */
[----:B------:R-:W-:Y:S01]  /*ab20*/  LDS R21, [R4+0xfc0] ;  /* 0x000fc00004157984 */ /* 0x000fe20000000800 */
[----:B-----5:R-:W-:-:S03]  /*ab30*/  HADD2 R7, R7, R12 ;  /* 0x0000000c07077230 */ /* 0x020fc60000000000 */
[----:B------:R-:W4:Y:S04]  /*ab40*/  LDS R38, [R4+0x2ac0] ;  /* 0x002ac00004267984 */ /* 0x000f280000000800 */
[----:B------:R-:W-:Y:S04]  /*ab50*/  LDS R23, [R4+0x1200] ;  /* 0x0012000004177984 */ /* 0x000fe80000000800 */
[----:B------:R-:W5:Y:S01]  /*ab60*/  LDS R44, [R4+0x2d00] ;  /* 0x002d0000042c7984 */ /* 0x000f620000000800 */
[----:B------:R-:W-:-:S03]  /*ab70*/  HADD2 R15, R15, R20 ;  /* 0x000000140f0f7230 */ /* 0x000fc60000000000 */
[----:B------:R-:W-:Y:S04]  /*ab80*/  LDS R25, [R4+0x1440] ;  /* 0x0014400004197984 */ /* 0x000fe80000000800 */
[----:B------:R-:W5:Y:S04]  /*ab90*/  LDS R50, [R4+0x2f40] ;  /* 0x002f400004327984 */ /* 0x000f680000000800 */
[----:B------:R-:W-:Y:S01]  /*aba0*/  LDS R27, [R4+0x1680] ;  /* 0x00168000041b7984 */ /* 0x000fe20000000800 */
[----:B-1----:R-:W-:-:S03]  /*abb0*/  HADD2 R13, R13, R14 ;  /* 0x0000000e0d0d7230 */ /* 0x002fc60000000000 */
[----:B------:R-:W1:Y:S01]  /*abc0*/  LDS R56, [R4+0x3180] ;  /* 0x0031800004387984 */ /* 0x000e620000000800 */
[----:B--2---:R-:W-:-:S03]  /*abd0*/  HADD2 R17, R17, R26 ;  /* 0x0000001a11117230 */ /* 0x004fc60000000000 */
[----:B------:R-:W-:Y:S04]  /*abe0*/  LDS R29, [R4+0x18c0] ;  /* 0x0018c000041d7984 */ /* 0x000fe80000000800 */
[----:B------:R-:W2:Y:S01]  /*abf0*/  LDS R62, [R4+0x33c0] ;  /* 0x0033c000043e7984 */ /* 0x000ea20000000800 */
[----:B---3--:R-:W-:-:S03]  /*ac00*/  HADD2 R19, R19, R32 ;  /* 0x0000002013137230 */ /* 0x008fc60000000000 */
[----:B------:R-:W3:Y:S04]  /*ac10*/  LDS R10, [R4+0x3a80] ;  /* 0x003a8000040a7984 */ /* 0x000ee80000000800 */
[----:B------:R-:W3:Y:S01]  /*ac20*/  LDS R16, [R4+0x3cc0] ;  /* 0x003cc00004107984 */ /* 0x000ee20000000800 */
[----:B----4-:R-:W-:-:S03]  /*ac30*/  HADD2 R21, R21, R38 ;  /* 0x0000002615157230 */ /* 0x010fc60000000000 */
[----:B------:R-:W4:Y:S04]  /*ac40*/  LDS R22, [R4+0x3f00] ;  /* 0x003f000004167984 */ /* 0x000f280000000800 */
[----:B------:R-:W4:Y:S01]  /*ac50*/  LDS R28, [R4+0x4140] ;  /* 0x00414000041c7984 */ /* 0x000f220000000800 */
[----:B-----5:R-:W-:-:S03]  /*ac60*/  HADD2 R23, R23, R44 ;  /* 0x0000002c17177230 */ /* 0x020fc60000000000 */
[----:B------:R-:W5:Y:S04]  /*ac70*/  LDS R34, [R4+0x4380] ;  /* 0x0043800004227984 */ /* 0x000f680000000800 */
[----:B------:R-:W5:Y:S01]  /*ac80*/  LDS R40, [R4+0x45c0] ;  /* 0x0045c00004287984 */ /* 0x000f620000000800 */
[----:B------:R-:W-:-:S03]  /*ac90*/  HADD2 R25, R25, R50 ;  /* 0x0000003219197230 */ /* 0x000fc60000000000 */
[----:B------:R-:W5:Y:S04]  /*aca0*/  LDS R46, [R4+0x4800] ;  /* 0x00480000042e7984 */ /* 0x000f680000000800 */
[----:B------:R-:W5:Y:S01]  /*acb0*/  LDS R52, [R4+0x4a40] ;  /* 0x004a400004347984 */ /* 0x000f620000000800 */
[----:B-1----:R-:W-:-:S03]  /*acc0*/  HADD2 R27, R27, R56 ;  /* 0x000000381b1b7230 */ /* 0x002fc60000000000 */
[----:B------:R-:W1:Y:S04]  /*acd0*/  LDS R58, [R4+0x4c80] ;  /* 0x004c8000043a7984 */ /* 0x000e680000000800 */
[----:B------:R-:W1:Y:S01]  /*ace0*/  LDS R64, [R4+0x4ec0] ;  /* 0x004ec00004407984 */ /* 0x000e620000000800 */
[----:B--2---:R-:W-:-:S03]  /*acf0*/  HADD2 R29, R29, R62 ;  /* 0x0000003e1d1d7230 */ /* 0x004fc60000000000 */
[----:B------:R-:W2:Y:S01]  /*ad00*/  LDS R6, [R4+0x5100] ;  /* 0x0051000004067984 */ /* 0x000ea20000000800 */
[----:B---3--:R-:W-:-:S03]  /*ad10*/  HADD2 R9, R9, R10 ;  /* 0x0000000a09097230 */ /* 0x008fc60000000000 */
[----:B------:R-:W3:Y:S01]  /*ad20*/  LDS R8, [R4+0x5340] ;  /* 0x0053400004087984 */ /* 0x000ee20000000800 */
[----:B------:R-:W-:-:S03]  /*ad30*/  HADD2 R13, R13, R16 ;  /* 0x000000100d0d7230 */ /* 0x000fc60000000000 */
[----:B------:R-:W3:Y:S01]  /*ad40*/  LDS R12, [R4+0x5580] ;  /* 0x00558000040c7984 */ /* 0x000ee20000000800 */
[----:B----4-:R-:W-:-:S03]  /*ad50*/  HADD2 R15, R15, R22 ;  /* 0x000000160f0f7230 */ /* 0x010fc60000000000 */
[----:B------:R-:W4:Y:S01]  /*ad60*/  LDS R18, [R4+0x57c0] ;  /* 0x0057c00004127984 */ /* 0x000f220000000800 */
[----:B------:R-:W-:-:S03]  /*ad70*/  HADD2 R17, R17, R28 ;  /* 0x0000001c11117230 */ /* 0x000fc60000000000 */
[----:B------:R-:W4:Y:S01]  /*ad80*/  LDS R24, [R4+0x5a00] ;  /* 0x005a000004187984 */ /* 0x000f220000000800 */
[----:B-----5:R-:W-:-:S03]  /*ad90*/  HADD2 R19, R19, R34 ;  /* 0x0000002213137230 */ /* 0x020fc60000000000 */
[----:B------:R-:W5:Y:S01]  /*ada0*/  LDS R30, [R4+0x5c40] ;  /* 0x005c4000041e7984 */ /* 0x000f620000000800 */
[----:B------:R-:W-:-:S03]  /*adb0*/  HADD2 R21, R21, R40 ;  /* 0x0000002815157230 */ /* 0x000fc60000000000 */
[----:B------:R-:W5:Y:S01]  /*adc0*/  LDS R36, [R4+0x5e80] ;  /* 0x005e800004247984 */ /* 0x000f620000000800 */
[----:B------:R-:W-:-:S03]  /*add0*/  HADD2 R23, R23, R46 ;  /* 0x0000002e17177230 */ /* 0x000fc60000000000 */
[----:B------:R-:W5:Y:S01]  /*ade0*/  LDS R42, [R4+0x60c0] ;  /* 0x0060c000042a7984 */ /* 0x000f620000000800 */
[----:B------:R-:W-:-:S03]  /*adf0*/  HADD2 R25, R25, R52 ;  /* 0x0000003419197230 */ /* 0x000fc60000000000 */
[----:B------:R-:W5:Y:S01]  /*ae00*/  LDS R48, [R4+0x6300] ;  /* 0x0063000004307984 */ /* 0x000f620000000800 */
[----:B-1----:R-:W-:-:S03]  /*ae10*/  HADD2 R27, R27, R58 ;  /* 0x0000003a1b1b7230 */ /* 0x002fc60000000000 */
[----:B------:R-:W1:Y:S01]  /*ae20*/  LDS R54, [R4+0x6540] ;  /* 0x0065400004367984 */ /* 0x000e620000000800 */
[----:B------:R-:W-:-:S03]  /*ae30*/  HADD2 R29, R29, R64 ;  /* 0x000000401d1d7230 */ /* 0x000fc60000000000 */
[----:B------:R-:W1:Y:S01]  /*ae40*/  LDS R60, [R4+0x6780] ;  /* 0x00678000043c7984 */ /* 0x000e620000000800 */
[----:B--2---:R-:W-:Y:S01]  /*ae50*/  HADD2 R5, R5, R6 ;  /* 0x0000000605057230 */ /* 0x004fe20000000000 */
[----:B------:R-:W-:Y:S02]  /*ae60*/  LEA R6, P0, R0, UR6, 0x1 ;  /* 0x0000000600067c11 */ /* 0x000fe4000f8008ff */
[----:B------:R-:W2:Y:S01]  /*ae70*/  LDS R66, [R4+0x69c0] ;  /* 0x0069c00004427984 */ /* 0x000ea20000000800 */
[----:B---3--:R-:W-:Y:S02]  /*ae80*/  HADD2 R7, R7, R8 ;  /* 0x0000000807077230 */ /* 0x008fe40000000000 */
[----:B------:R-:W-:Y:S01]  /*ae90*/  HADD2 R9, R9, R12 ;  /* 0x0000000c09097230 */ /* 0x000fe20000000000 */
[----:B------:R-:W-:Y:S01]  /*aea0*/  STS [R4], R5 ;  /* 0x0000000504007388 */ /* 0x000fe20000000800 */
[----:B----4-:R-:W-:-:S03]  /*aeb0*/  HADD2 R13, R13, R18 ;  /* 0x000000120d0d7230 */ /* 0x010fc60000000000 */
[----:B------:R3:W-:Y:S01]  /*aec0*/  STS [R4+0x240], R7 ;  /* 0x0002400704007388 */ /* 0x0007e20000000800 */
[----:B------:R-:W-:-:S03]  /*aed0*/  HADD2 R15, R15, R24 ;  /* 0x000000180f0f7230 */ /* 0x000fc60000000000 */
[----:B------:R-:W-:Y:S01]  /*aee0*/  STS [R4+0x480], R9 ;  /* 0x0004800904007388 */ /* 0x000fe20000000800 */
[----:B-----5:R-:W-:-:S03]  /*aef0*/  HADD2 R17, R17, R30 ;  /* 0x0000001e11117230 */ /* 0x020fc60000000000 */
[----:B------:R-:W-:Y:S01]  /*af00*/  STS [R4+0x6c0], R13 ;  /* 0x0006c00d04007388 */ /* 0x000fe20000000800 */
[----:B---3--:R-:W-:Y:S01]  /*af10*/  LEA.HI.X R7, R0, UR7, R3, 0x1, P0 ;  /* 0x0000000700077c11 */ /* 0x008fe200080f0c03 */
[----:B------:R-:W-:Y:S02]  /*af20*/  HADD2 R19, R19, R36 ;  /* 0x0000002413137230 */ /* 0x000fe40000000000 */
[----:B------:R-:W-:Y:S01]  /*af30*/  STS [R4+0x900], R15 ;  /* 0x0009000f04007388 */ /* 0x000fe20000000800 */
[----:B------:R-:W-:-:S03]  /*af40*/  HADD2 R21, R21, R42 ;  /* 0x0000002a15157230 */ /* 0x000fc60000000000 */
[----:B------:R-:W-:Y:S01]  /*af50*/  STS [R4+0xb40], R17 ;  /* 0x000b401104007388 */ /* 0x000fe20000000800 */
[----:B------:R-:W-:-:S03]  /*af60*/  HADD2 R23, R23, R48 ;  /* 0x0000003017177230 */ /* 0x000fc60000000000 */
[----:B------:R-:W-:Y:S01]  /*af70*/  STS [R4+0xd80], R19 ;  /* 0x000d801304007388 */ /* 0x000fe20000000800 */
[----:B-1----:R-:W-:-:S03]  /*af80*/  HADD2 R25, R25, R54 ;  /* 0x0000003619197230 */ /* 0x002fc60000000000 */
[----:B------:R-:W-:Y:S01]  /*af90*/  STS [R4+0xfc0], R21 ;  /* 0x000fc01504007388 */ /* 0x000fe20000000800 */
[----:B------:R-:W-:-:S03]  /*afa0*/  HADD2 R27, R27, R60 ;  /* 0x0000003c1b1b7230 */ /* 0x000fc60000000000 */
[----:B------:R-:W-:Y:S01]  /*afb0*/  STS [R4+0x1200], R23 ;  /* 0x0012001704007388 */ /* 0x000fe20000000800 */
[----:B--2---:R-:W-:-:S03]  /*afc0*/  HADD2 R29, R29, R66 ;  /* 0x000000421d1d7230 */ /* 0x004fc60000000000 */
[----:B------:R-:W-:Y:S04]  /*afd0*/  STS [R4+0x1440], R25 ;  /* 0x0014401904007388 */ /* 0x000fe80000000800 */
[----:B------:R-:W-:Y:S04]  /*afe0*/  STS [R4+0x1680], R27 ;  /* 0x0016801b04007388 */ /* 0x000fe80000000800 */
[----:B------:R-:W-:Y:S01]  /*aff0*/  STS [R4+0x18c0], R29 ;  /* 0x0018c01d04007388 */ /* 0x000fe20000000800 */
[----:B------:R-:W-:Y:S06]  /*b000*/  BAR.SYNC.DEFER_BLOCKING 0x0 ;  /* 0x0000000000007b1d */ /* 0x000fec0000010000 */
[----:B------:R-:W1:Y:S04]  /*b010*/  LDS.128 R12, [R2] ;  /* 0x00000000020c7984 */ /* 0x000e680000000c00 */
[----:B------:R-:W2:Y:S04]  /*b020*/  LDS.128 R16, [R2+0x900] ;  /* 0x0009000002107984 */ /* 0x000ea80000000c00 */
[----:B------:R-:W3:Y:S04]  /*b030*/  LDS.128 R32, [R2+0x1200] ;  /* 0x0012000002207984 */ /* 0x000ee80000000c00 */
[----:B-1----:R-:W-:Y:S04]  /*b040*/  STG.E.128 desc[UR4][R6.64], R12 ;  /* 0x0000000c06007986 */ /* 0x002fe8000c101d04 */
[----:B--2---:R-:W-:Y:S04]  /*b050*/  STG.E.128 desc[UR4][R6.64+0x6000], R16 ;  /* 0x0060001006007986 */ /* 0x004fe8000c101d04 */
[----:B---3--:R-:W-:Y:S01]  /*b060*/  STG.E.128 desc[UR4][R6.64+0xc000], R32 ;  /* 0x00c0002006007986 */ /* 0x008fe2000c101d04 */
[----:B------:R-:W-:Y:S05]  /*b070*/  EXIT ;  /* 0x000000000000794d */ /* 0x000fea0003800000 */
.L_x_58:
        /* <DEDUP_REMOVED lines=16> */
.L_x_89:


//--------------------- .text._Z9transposeP6__halfS0_ --------------------------
	.section	.text._Z9transposeP6__halfS0_,"ax",@progbits
	.align	128
        .global         _Z9transposeP6__halfS0_
        .type           _Z9transposeP6__halfS0_,@function
        .size           _Z9transposeP6__halfS0_,(.L_x_90 - _Z9transposeP6__halfS0_)
        .other          _Z9transposeP6__halfS0_,@"STO_CUDA_ENTRY STV_DEFAULT"
_Z9transposeP6__halfS0_:
.text._Z9transposeP6__halfS0_:
[----:B------:R-:W-:Y:S01]  /*0000*/  LDC R1, c[0x0][0x37c] ;  /* 0x0000df00ff017b82 */ /* 0x000fe20000000800 */
[----:B------:R-:W0:Y:S07]  /*0010*/  S2R R5, SR_CTAID.X ;  /* 0x0000000000057919 */ /* 0x000e2e0000002500 */
[----:B------:R-:W1:Y:S01]  /*0020*/  LDC.64 R2, c[0x0][0x380] ;  /* 0x0000e000ff027b82 */ /* 0x000e620000000a00 */
[----:B------:R-:W2:Y:S01]  /*0030*/  LDCU.64 UR4, c[0x0][0x358] ;  /* 0x00006b00ff0477ac */ /* 0x000ea20008000a00 */
[----:B------:R-:W3:Y:S06]  /*0040*/  S2R R11, SR_TID.X ;  /* 0x00000000000b7919 */ /* 0x000eec0000002100 */
[----:B------:R-:W4:Y:S01]  /*0050*/  LDC.64 R8, c[0x0][0x388] ;  /* 0x0000e200ff087b82 */ /* 0x000f220000000a00 */
[----:B0-----:R-:W-:Y:S01]  /*0060*/  IMAD.HI.U32 R0, R5, 0x2aaaaaab, RZ ;  /* 0x2aaaaaab05007827 */ /* 0x001fe200078e00ff */
[----:B---3--:R-:W-:-:S03]  /*0070*/  SHF.L.U32 R4, R11, 0x3, RZ ;  /* 0x000000030b047819 */ /* 0x008fc600000006ff */
[----:B------:R-:W-:Y:S01]  /*0080*/  IMAD R10, R0, -0x6, R5 ;  /* 0xfffffffa000a7824 */ /* 0x000fe200078e0205 */
[C---:B------:R-:W-:Y:S02]  /*0090*/  LOP3.LUT R5, R4.reuse, 0x1fc0, RZ, 0xc0, !PT ;  /* 0x00001fc004057812 */ /* 0x040fe400078ec0ff */
[----:B------:R-:W-:Y:S02]  /*00a0*/  LOP3.LUT R13, R4, 0x38, RZ, 0xc0, !PT ;  /* 0x00000038040d7812 */ /* 0x000fe400078ec0ff */
[----:B------:R-:W-:-:S05]  /*00b0*/  LEA R5, R10, R5, 0xc ;  /* 0x000000050a057211 */ /* 0x000fca00078e60ff */
[----:B------:R-:W-:-:S05]  /*00c0*/  IMAD R6, R0, 0x6000, R5 ;  /* 0x0000600000067824 */ /* 0x000fca00078e0205 */
[----:B------:R-:W-:-:S05]  /*00d0*/  IADD3 R5, PT, PT, R13, R6, RZ ;  /* 0x000000060d057210 */ /* 0x000fca0007ffe0ff */
[----:B-1----:R-:W-:-:S05]  /*00e0*/  IMAD.WIDE.U32 R2, R5, 0x2, R2 ;  /* 0x0000000205027825 */ /* 0x002fca00078e0002 */
[----:B--2---:R-:W2:Y:S01]  /*00f0*/  LDG.E.128 R4, desc[UR4][R2.64] ;  /* 0x0000000402047981 */ /* 0x004ea2000c1e1d00 */
[----:B------:R-:W-:Y:S02]  /*0100*/  SHF.R.U32.HI R11, RZ, 0x3, R11 ;  /* 0x00000003ff0b7819 */ /* 0x000fe4000001160b */
[----:B------:R-:W-:Y:S02]  /*0110*/  LEA R0, R0, R13, 0x6 ;  /* 0x0000000d00007211 */ /* 0x000fe400078e30ff */
[----:B------:R-:W-:-:S05]  /*0120*/  LEA R11, R10, R11, 0x6 ;  /* 0x0000000b0a0b7211 */ /* 0x000fca00078e30ff */
[----:B------:R-:W-:-:S04]  /*0130*/  IMAD R11, R11, 0x300, R0 ;  /* 0x000003000b0b7824 */ /* 0x000fc800078e0200 */
[----:B----4-:R-:W-:-:S05]  /*0140*/  IMAD.WIDE.U32 R8, R11, 0x2, R8 ;  /* 0x000000020b087825 */ /* 0x010fca00078e0008 */
[----:B--2---:R-:W-:Y:S04]  /*0150*/  STG.E.128 desc[UR4][R8.64], R4 ;  /* 0x0000000408007986 */ /* 0x004fe8000c101d04 */
[----:B------:R-:W2:Y:S04]  /*0160*/  LDG.E.128 R12, desc[UR4][R2.64+0x800] ;  /* 0x00080004020c7981 */ /* 0x000ea8000c1e1d00 */
[----:B--2---:R-:W-:Y:S04]  /*0170*/  STG.E.128 desc[UR4][R8.64+0x6000], R12 ;  /* 0x0060000c08007986 */ /* 0x004fe8000c101d04 */
[----:B------:R-:W2:Y:S04]  /*0180*/  LDG.E.128 R16, desc[UR4][R2.64+0x1000] ;  /* 0x0010000402107981 */ /* 0x000ea8000c1e1d00 */
[----:B--2---:R-:W-:Y:S04]  /*0190*/  STG.E.128 desc[UR4][R8.64+0xc000], R16 ;  /* 0x00c0001008007986 */ /* 0x004fe8000c101d04 */
[----:B------:R-:W2:Y:S04]  /*01a0*/  LDG.E.128 R20, desc[UR4][R2.64+0x1800] ;  /* 0x0018000402147981 */ /* 0x000ea8000c1e1d00 */
[----:B--2---:R-:W-:Y:S01]  /*01b0*/  STG.E.128 desc[UR4][R8.64+0x12000], R20 ;  /* 0x0120001408007986 */ /* 0x004fe2000c101d04 */
[----:B------:R-:W-:Y:S05]  /*01c0*/  EXIT ;  /* 0x000000000000794d */ /* 0x000fea0003800000 */
.L_x_59:
        /* <DEDUP_REMOVED lines=11> */
.L_x_90:


//--------------------- .text._Z9add_inputP6__halfPKS_ --------------------------
	.section	.text._Z9add_inputP6__halfPKS_,"ax",@progbits
	.align	128
        .global         _Z9add_inputP6__halfPKS_
        .type           _Z9add_inputP6__halfPKS_,@function
        .size           _Z9add_inputP6__halfPKS_,(.L_x_91 - _Z9add_inputP6__halfPKS_)
        .other          _Z9add_inputP6__halfPKS_,@"STO_CUDA_ENTRY STV_DEFAULT"
_Z9add_inputP6__halfPKS_:
.text._Z9add_inputP6__halfPKS_:
[----:B------:R-:W-:Y:S01]  /*0000*/  LDC R1, c[0x0][0x37c] ;  /* 0x0000df00ff017b82 */ /* 0x000fe20000000800 */
[----:B------:R-:W0:Y:S07]  /*0010*/  S2R R0, SR_TID.X ;  /* 0x0000000000007919 */ /* 0x000e2e0000002100 */
[----:B------:R-:W0:Y:S01]  /*0020*/  S2UR UR6, SR_CTAID.X ;  /* 0x00000000000679c3 */ /* 0x000e220000002500 */
[----:B------:R-:W1:Y:S07]  /*0030*/  LDCU.64 UR4, c[0x0][0x358] ;  /* 0x00006b00ff0477ac */ /* 0x000e6e0008000a00 */
[----:B------:R-:W0:Y:S08]  /*0040*/  LDC R7, c[0x0][0x360] ;  /* 0x0000d800ff077b82 */ /* 0x000e300000000800 */
[----:B------:R-:W2:Y:S08]  /*0050*/  LDC.64 R2, c[0x0][0x388] ;  /* 0x0000e200ff027b82 */ /* 0x000eb00000000a00 */
[----:B------:R-:W3:Y:S01]  /*0060*/  LDC.64 R4, c[0x0][0x380] ;  /* 0x0000e000ff047b82 */ /* 0x000ee20000000a00 */
[----:B0-----:R-:W-:-:S04]  /*0070*/  IMAD R7, R7, UR6, R0 ;  /* 0x0000000607077c24 */ /* 0x001fc8000f8e0200 */
[----:B--2---:R-:W-:-:S06]  /*0080*/  IMAD.WIDE R2, R7, 0x4, R2 ;  /* 0x0000000407027825 */ /* 0x004fcc00078e0202 */
[----:B-1----:R-:W2:Y:S01]  /*0090*/  LDG.E R2, desc[UR4][R2.64] ;  /* 0x0000000402027981 */ /* 0x002ea2000c1e1900 */
[----:B---3--:R-:W-:-:S05]  /*00a0*/  IMAD.WIDE R4, R7, 0x4, R4 ;  /* 0x0000000407047825 */ /* 0x008fca00078e0204 */
[----:B------:R-:W2:Y:S02]  /*00b0*/  LDG.E R7, desc[UR4][R4.64] ;  /* 0x0000000404077981 */ /* 0x000ea4000c1e1900 */
[----:B--2---:R-:W-:-:S05]  /*00c0*/  HFMA2 R7, R2, 1, 1, R7 ;  /* 0x3c003c0002077831 */ /* 0x004fca0000000007 */
[----:B------:R-:W-:Y:S01]  /*00d0*/  STG.E desc[UR4][R4.64], R7 ;  /* 0x0000000704007986 */ /* 0x000fe2000c101904 */
[----:B------:R-:W-:Y:S05]  /*00e0*/  EXIT ;  /* 0x000000000000794d */ /* 0x000fea0003800000 */
.L_x_60:
        /* <DEDUP_REMOVED lines=9> */
.L_x_91:


//--------------------- .text._Z8add_biasP6__halfPKS_S0_ --------------------------
	.section	.text._Z8add_biasP6__halfPKS_S0_,"ax",@progbits
	.align	128
        .global         _Z8add_biasP6__halfPKS_S0_
        .type           _Z8add_biasP6__halfPKS_S0_,@function
        .size           _Z8add_biasP6__halfPKS_S0_,(.L_x_92 - _Z8add_biasP6__halfPKS_S0_)
        .other          _Z8add_biasP6__halfPKS_S0_,@"STO_CUDA_ENTRY STV_DEFAULT"
_Z8add_biasP6__halfPKS_S0_:
.text._Z8add_biasP6__halfPKS_S0_:
[----:B------:R-:W-:Y:S01]  /*0000*/  LDC R1, c[0x0][0x37c] ;  /* 0x0000df00ff017b82 */ /* 0x000fe20000000800 */
[----:B------:R-:W0:Y:S07]  /*0010*/  S2R R0, SR_TID.X ;  /* 0x0000000000007919 */ /* 0x000e2e0000002100 */
[----:B------:R-:W0:Y:S01]  /*0020*/  S2UR UR6, SR_CTAID.X ;  /* 0x00000000000679c3 */ /* 0x000e220000002500 */
[----:B------:R-:W1:Y:S07]  /*0030*/  LDCU.64 UR4, c[0x0][0x358] ;  /* 0x00006b00ff0477ac */ /* 0x000e6e0008000a00 */
[----:B------:R-:W0:Y:S08]  /*0040*/  LDC R9, c[0x0][0x360] ;  /* 0x0000d800ff097b82 */ /* 0x000e300000000800 */
[----:B------:R-:W2:Y:S08]  /*0050*/  LDC.64 R4, c[0x0][0x388] ;  /* 0x0000e200ff047b82 */ /* 0x000eb00000000a00 */
[----:B------:R-:W3:Y:S01]  /*0060*/  LDC.64 R2, c[0x0][0x380] ;  /* 0x0000e000ff027b82 */ /* 0x000ee20000000a00 */
[----:B0-----:R-:W-:-:S07]  /*0070*/  IMAD R9, R9, UR6, R0 ;  /* 0x0000000609097c24 */ /* 0x001fce000f8e0200 */
[----:B------:R-:W0:Y:S01]  /*0080*/  LDC.64 R6, c[0x0][0x390] ;  /* 0x0000e400ff067b82 */ /* 0x000e220000000a00 */
[----:B--2---:R-:W-:-:S06]  /*0090*/  IMAD.WIDE.U32 R4, R0, 0x4, R4 ;  /* 0x0000000400047825 */ /* 0x004fcc00078e0004 */
[----:B-1----:R-:W2:Y:S01]  /*00a0*/  LDG.E.CONSTANT R5, desc[UR4][R4.64] ;  /* 0x0000000404057981 */ /* 0x002ea2000c1e9900 */
[----:B---3--:R-:W-:-:S06]  /*00b0*/  IMAD.WIDE R2, R9, 0x4, R2 ;  /* 0x0000000409027825 */ /* 0x008fcc00078e0202 */
[----:B------:R-:W2:Y:S01]  /*00c0*/  LDG.E R2, desc[UR4][R2.64] ;  /* 0x0000000402027981 */ /* 0x000ea2000c1e1900 */
[----:B0-----:R-:W-:-:S04]  /*00d0*/  IMAD.WIDE R6, R9, 0x4, R6 ;  /* 0x0000000409067825 */ /* 0x001fc800078e0206 */
[----:B--2---:R-:W-:-:S05]  /*00e0*/  HFMA2 R9, R2, 1, 1, R5 ;  /* 0x3c003c0002097831 */ /* 0x004fca0000000005 */
[----:B------:R-:W-:Y:S01]  /*00f0*/  STG.E desc[UR4][R6.64], R9 ;  /* 0x0000000906007986 */ /* 0x000fe2000c101904 */
[----:B------:R-:W-:Y:S05]  /*0100*/  EXIT ;  /* 0x000000000000794d */ /* 0x000fea0003800000 */
.L_x_61:
        /* <DEDUP_REMOVED lines=15> */
.L_x_92:


//--------------------- .text._Z11k1_add_biasP6__halfPKS_S0_ --------------------------
	.section	.text._Z11k1_add_biasP6__halfPKS_S0_,"ax",@progbits
	.align	128
        .global         _Z11k1_add_biasP6__halfPKS_S0_
        .type           _Z11k1_add_biasP6__halfPKS_S0_,@function
        .size           _Z11k1_add_biasP6__halfPKS_S0_,(.L_x_93 - _Z11k1_add_biasP6__halfPKS_S0_)
        .other          _Z11k1_add_biasP6__halfPKS_S0_,@"STO_CUDA_ENTRY STV_DEFAULT"
_Z11k1_add_biasP6__halfPKS_S0_:
.text._Z11k1_add_biasP6__halfPKS_S0_:
[----:B------:R-:W-:Y:S01]  /*0000*/  LDC R1, c[0x0][0x37c] ;  /* 0x0000df00ff017b82 */ /* 0x000fe20000000800 */
[----:B------:R-:W0:Y:S07]  /*0010*/  S2R R7, SR_CTAID.X ;  /* 0x0000000000077919 */ /* 0x000e2e0000002500 */
[----:B------:R-:W1:Y:S01]  /*0020*/  LDC.64 R4, c[0x0][0x388] ;  /* 0x0000e200ff047b82 */ /* 0x000e620000000a00 */
[----:B------:R-:W2:Y:S01]  /*0030*/  LDCU.64 UR6, c[0x0][0x380] ;  /* 0x00007000ff0677ac */ /* 0x000ea20008000a00 */
[----:B------:R-:W3:Y:S01]  /*0040*/  S2R R6, SR_TID.X ;  /* 0x0000000000067919 */ /* 0x000ee20000002100 */
[----:B------:R-:W4:Y:S01]  /*0050*/  LDCU.64 UR4, c[0x0][0x358] ;  /* 0x00006b00ff0477ac */ /* 0x000f220008000a00 */
[----:B0-----:R-:W-:Y:S01]  /*0060*/  IMAD.HI.U32 R0, R7, 0x2aaaaaab, RZ ;  /* 0x2aaaaaab07007827 */ /* 0x001fe200078e00ff */
[----:B---3--:R-:W-:-:S04]  /*0070*/  SHF.R.U32.HI R3, RZ, 0x4, R6 ;  /* 0x00000004ff037819 */ /* 0x008fc80000011606 */
[----:B------:R-:W-:Y:S02]  /*0080*/  SHF.R.U32.HI R0, RZ, 0x2, R0 ;  /* 0x00000002ff007819 */ /* 0x000fe40000011600 */
[----:B------:R-:W-:-:S03]  /*0090*/  SHF.L.U32 R6, R6, 0x1, RZ ;  /* 0x0000000106067819 */ /* 0x000fc600000006ff */
[----:B------:R-:W-:Y:S01]  /*00a0*/  IMAD R2, R0, -0x18, R7 ;  /* 0xffffffe800027824 */ /* 0x000fe200078e0207 */
[----:B------:R-:W-:Y:S01]  /*00b0*/  LOP3.LUT R7, R6, 0x1e, RZ, 0xc0, !PT ;  /* 0x0000001e06077812 */ /* 0x000fe200078ec0ff */
[----:B------:R-:W-:-:S03]  /*00c0*/  IMAD R3, R0, 0x60, R3 ;  /* 0x0000006000037824 */ /* 0x000fc600078e0203 */
[----:B------:R-:W-:Y:S01]  /*00d0*/  LEA R7, R2, R7, 0x5 ;  /* 0x0000000702077211 */ /* 0x000fe200078e28ff */
[----:B------:R-:W-:-:S05]  /*00e0*/  IMAD R10, R3, 0x300, RZ ;  /* 0x00000300030a7824 */ /* 0x000fca00078e02ff */
[----:B------:R-:W-:Y:S01]  /*00f0*/  IADD3 R10, P0, PT, R10, R7, RZ ;  /* 0x000000070a0a7210 */ /* 0x000fe20007f1e0ff */
[----:B-1----:R-:W-:-:S03]  /*0100*/  IMAD.WIDE.U32 R6, R7, 0x2, R4 ;  /* 0x0000000207067825 */ /* 0x002fc600078e0004 */
[----:B------:R-:W-:Y:S02]  /*0110*/  IADD3.X R3, PT, PT, RZ, RZ, RZ, P0, !PT ;  /* 0x000000ffff037210 */ /* 0x000fe400007fe4ff */
[C---:B------:R-:W-:Y:S01]  /*0120*/  SHF.L.U32 R8, R10.reuse, 0x1, RZ ;  /* 0x000000010a087819 */ /* 0x040fe200000006ff */
[----:B----4-:R-:W3:Y:S01]  /*0130*/  LDG.E.CONSTANT R0, desc[UR4][R6.64] ;  /* 0x0000000406007981 */ /* 0x010ee2000c1e9900 */
[----:B------:R-:W-:Y:S02]  /*0140*/  SHF.L.U64.HI R10, R10, 0x1, R3 ;  /* 0x000000010a0a7819 */ /* 0x000fe40000010203 */
[----:B--2---:R-:W-:-:S04]  /*0150*/  IADD3 R2, P0, PT, R8, UR6, RZ ;  /* 0x0000000608027c10 */ /* 0x004fc8000ff1e0ff */
[----:B------:R-:W-:Y:S01]  /*0160*/  IADD3.X R3, PT, PT, R10, UR7, RZ, P0, !PT ;  /* 0x000000070a037c10 */ /* 0x000fe200087fe4ff */
[----:B------:R-:W0:Y:S04]  /*0170*/  LDCU.64 UR6, c[0x0][0x390] ;  /* 0x00007200ff0677ac */ /* 0x000e280008000a00 */
[----:B------:R-:W3:Y:S01]  /*0180*/  LDG.E R9, desc[UR4][R2.64] ;  /* 0x0000000402097981 */ /* 0x000ee2000c1e1900 */
[----:B0-----:R-:W-:-:S04]  /*0190*/  IADD3 R4, P0, PT, R8, UR6, RZ ;  /* 0x0000000608047c10 */ /* 0x001fc8000ff1e0ff */
[----:B------:R-:W-:Y:S01]  /*01a0*/  IADD3.X R5, PT, PT, R10, UR7, RZ, P0, !PT ;  /* 0x000000070a057c10 */ /* 0x000fe200087fe4ff */
[----:B---3--:R-:W-:-:S05]  /*01b0*/  HFMA2 R9, R9, 1, 1, R0 ;  /* 0x3c003c0009097831 */ /* 0x008fca0000000000 */
[----:B------:R0:W-:Y:S04]  /*01c0*/  STG.E desc[UR4][R4.64], R9 ;  /* 0x0000000904007986 */ /* 0x0001e8000c101904 */
[----:B------:R-:W2:Y:S02]  /*01d0*/  LDG.E R11, desc[UR4][R2.64+0x3000] ;  /* 0x00300004020b7981 */ /* 0x000ea4000c1e1900 */
[----:B--2---:R-:W-:-:S05]  /*01e0*/  HADD2 R11, R11, R0 ;  /* 0x000000000b0b7230 */ /* 0x004fca0000000000 */
[----:B------:R1:W-:Y:S04]  /*01f0*/  STG.E desc[UR4][R4.64+0x3000], R11 ;  /* 0x0030000b04007986 */ /* 0x0003e8000c101904 */
[----:B------:R-:W2:Y:S02]  /*0200*/  LDG.E R13, desc[UR4][R2.64+0x6000] ;  /* 0x00600004020d7981 */ /* 0x000ea4000c1e1900 */
[----:B--2---:R-:W-:-:S05]  /*0210*/  HFMA2 R13, R13, 1, 1, R0 ;  /* 0x3c003c000d0d7831 */ /* 0x004fca0000000000 */
[----:B------:R2:W-:Y:S04]  /*0220*/  STG.E desc[UR4][R4.64+0x6000], R13 ;  /* 0x0060000d04007986 */ /* 0x0005e8000c101904 */
[----:B------:R-:W3:Y:S02]  /*0230*/  LDG.E R7, desc[UR4][R2.64+0x9000] ;  /* 0x0090000402077981 */ /* 0x000ee4000c1e1900 */
[----:B---3--:R-:W-:-:S05]  /*0240*/  HADD2 R7, R7, R0 ;  /* 0x0000000007077230 */ /* 0x008fca0000000000 */
[----:B------:R3:W-:Y:S04]  /*0250*/  STG.E desc[UR4][R4.64+0x9000], R7 ;  /* 0x0090000704007986 */ /* 0x0007e8000c101904 */
[----:B------:R-:W4:Y:S02]  /*0260*/  LDG.E R15, desc[UR4][R2.64+0xc000] ;  /* 0x00c00004020f7981 */ /* 0x000f24000c1e1900 */
[----:B----4-:R-:W-:-:S05]  /*0270*/  HFMA2 R15, R15, 1, 1, R0 ;  /* 0x3c003c000f0f7831 */ /* 0x010fca0000000000 */
[----:B------:R4:W-:Y:S04]  /*0280*/  STG.E desc[UR4][R4.64+0xc000], R15 ;  /* 0x00c0000f04007986 */ /* 0x0009e8000c101904 */
[----:B0-----:R-:W5:Y:S02]  /*0290*/  LDG.E R9, desc[UR4][R2.64+0xf000] ;  /* 0x00f0000402097981 */ /* 0x001f64000c1e1900 */
[----:B-----5:R-:W-:-:S05]  /*02a0*/  HADD2 R9, R9, R0 ;  /* 0x0000000009097230 */ /* 0x020fca0000000000 */
[----:B------:R0:W-:Y:S04]  /*02b0*/  STG.E desc[UR4][R4.64+0xf000], R9 ;  /* 0x00f0000904007986 */ /* 0x0001e8000c101904 */
[----:B-1----:R-:W5:Y:S02]  /*02c0*/  LDG.E R11, desc[UR4][R2.64+0x12000] ;  /* 0x01200004020b7981 */ /* 0x002f64000c1e1900 */
[----:B-----5:R-:W-:-:S05]  /*02d0*/  HFMA2 R11, R11, 1, 1, R0 ;  /* 0x3c003c000b0b7831 */ /* 0x020fca0000000000 */
[----:B------:R1:W-:Y:S04]  /*02e0*/  STG.E desc[UR4][R4.64+0x12000], R11 ;  /* 0x0120000b04007986 */ /* 0x0003e8000c101904 */
[----:B--2---:R-:W2:Y:S02]  /*02f0*/  LDG.E R13, desc[UR4][R2.64+0x15000] ;  /* 0x01500004020d7981 */ /* 0x004ea4000c1e1900 */
[----:B--2---:R-:W-:-:S05]  /*0300*/  HADD2 R13, R13, R0 ;  /* 0x000000000d0d7230 */ /* 0x004fca0000000000 */
[----:B------:R-:W-:Y:S04]  /*0310*/  STG.E desc[UR4][R4.64+0x15000], R13 ;  /* 0x0150000d04007986 */ /* 0x000fe8000c101904 */
[----:B---3--:R-:W2:Y:S02]  /*0320*/  LDG.E R7, desc[UR4][R2.64+0x18000] ;  /* 0x0180000402077981 */ /* 0x008ea4000c1e1900 */
[----:B--2---:R-:W-:-:S05]  /*0330*/  HFMA2 R7, R7, 1, 1, R0 ;  /* 0x3c003c0007077831 */ /* 0x004fca0000000000 */
[----:B------:R-:W-:Y:S04]  /*0340*/  STG.E desc[UR4][R4.64+0x18000], R7 ;  /* 0x0180000704007986 */ /* 0x000fe8000c101904 */
[----:B----4-:R-:W2:Y:S02]  /*0350*/  LDG.E R15, desc[UR4][R2.64+0x1b000] ;  /* 0x01b00004020f7981 */ /* 0x010ea4000c1e1900 */
[----:B--2---:R-:W-:-:S05]  /*0360*/  HADD2 R15, R15, R0 ;  /* 0x000000000f0f7230 */ /* 0x004fca0000000000 */
[----:B------:R-:W-:Y:S04]  /*0370*/  STG.E desc[UR4][R4.64+0x1b000], R15 ;  /* 0x01b0000f04007986 */ /* 0x000fe8000c101904 */
[----:B0-----:R-:W2:Y:S02]  /*0380*/  LDG.E R9, desc[UR4][R2.64+0x1e000] ;  /* 0x01e0000402097981 */ /* 0x001ea4000c1e1900 */
[----:B--2---:R-:W-:-:S05]  /*0390*/  HFMA2 R9, R9, 1, 1, R0 ;  /* 0x3c003c0009097831 */ /* 0x004fca0000000000 */
[----:B------:R-:W-:Y:S04]  /*03a0*/  STG.E desc[UR4][R4.64+0x1e000], R9 ;  /* 0x01e0000904007986 */ /* 0x000fe8000c101904 */
[----:B-1----:R-:W2:Y:S02]  /*03b0*/  LDG.E R11, desc[UR4][R2.64+0x21000] ;  /* 0x02100004020b7981 */ /* 0x002ea4000c1e1900 */
[----:B--2---:R-:W-:-:S05]  /*03c0*/  HADD2 R11, R11, R0 ;  /* 0x000000000b0b7230 */ /* 0x004fca0000000000 */
[----:B------:R-:W-:Y:S01]  /*03d0*/  STG.E desc[UR4][R4.64+0x21000], R11 ;  /* 0x0210000b04007986 */ /* 0x000fe2000c101904 */
[----:B------:R-:W-:Y:S05]  /*03e0*/  EXIT ;  /* 0x000000000000794d */ /* 0x000fea0003800000 */
.L_x_62:
        /* <DEDUP_REMOVED lines=9> */
.L_x_93:


//--------------------- .text._Z14add_bias_largeP6__halfPKS_S0_ --------------------------
	.section	.text._Z14add_bias_largeP6__halfPKS_S0_,"ax",@progbits
	.align	128
        .global         _Z14add_bias_largeP6__halfPKS_S0_
        .type           _Z14add_bias_largeP6__halfPKS_S0_,@function
        .size           _Z14add_bias_largeP6__halfPKS_S0_,(.L_x_94 - _Z14add_bias_largeP6__halfPKS_S0_)
        .other          _Z14add_bias_largeP6__halfPKS_S0_,@"STO_CUDA_ENTRY STV_DEFAULT"
_Z14add_bias_largeP6__halfPKS_S0_:
.text._Z14add_bias_largeP6__halfPKS_S0_:
[----:B------:R-:W-:Y:S01]  /*0000*/  LDC R1, c[0x0][0x37c] ;  /* 0x0000df00ff017b82 */ /* 0x000fe20000000800 */
[----:B------:R-:W0:Y:S07]  /*0010*/  S2R R0, SR_TID.X ;  /* 0x0000000000007919 */ /* 0x000e2e0000002100 */
[----:B------:R-:W0:Y:S08]  /*0020*/  S2UR UR4, SR_CTAID.X ;  /* 0x00000000000479c3 */ /* 0x000e300000002500 */
[----:B------:R-:W0:Y:S02]  /*0030*/  LDC R15, c[0x0][0x360] ;  /* 0x0000d800ff0f7b82 */ /* 0x000e240000000800 */
[----:B0-----:R-:W-:-:S05]  /*0040*/  IMAD R0, R15, UR4, R0 ;  /* 0x000000040f007c24 */ /* 0x001fca000f8e0200 */
[----:B------:R-:W-:-:S13]  /*0050*/  ISETP.GT.AND P0, PT, R0, 0x8ffff, PT ;  /* 0x0008ffff0000780c */ /* 0x000fda0003f04270 */
[----:B------:R-:W-:Y:S05]  /*0060*/  @P0 EXIT ;  /* 0x000000000000094d */ /* 0x000fea0003800000 */
[----:B------:R-:W0:Y:S01]  /*0070*/  LDC.64 R2, c[0x0][0x390] ;  /* 0x0000e400ff027b82 */ /* 0x000e220000000a00 */
[----:B------:R-:W1:Y:S01]  /*0080*/  LDCU UR4, c[0x0][0x370] ;  /* 0x00006e00ff0477ac */ /* 0x000e620008000800 */
[----:B------:R-:W2:Y:S06]  /*0090*/  LDCU.64 UR6, c[0x0][0x358] ;  /* 0x00006b00ff0677ac */ /* 0x000eac0008000a00 */
[----:B------:R-:W3:Y:S08]  /*00a0*/  LDC.64 R4, c[0x0][0x380] ;  /* 0x0000e000ff047b82 */ /* 0x000ef00000000a00 */
[----:B------:R-:W4:Y:S01]  /*00b0*/  LDC.64 R6, c[0x0][0x388] ;  /* 0x0000e200ff067b82 */ /* 0x000f220000000a00 */
[----:B-1----:R-:W-:-:S07]  /*00c0*/  IMAD R15, R15, UR4, RZ ;  /* 0x000000040f0f7c24 */ /* 0x002fce000f8e02ff */
.L_x_63:
[----:B------:R-:W-:-:S05]  /*00d0*/  IMAD.HI R8, R0, 0x2aaaaaab, RZ ;  /* 0x2aaaaaab00087827 */ /* 0x000fca00078e02ff */
[----:B------:R-:W-:-:S04]  /*00e0*/  SHF.R.U32.HI R9, RZ, 0x1f, R8 ;  /* 0x0000001fff097819 */ /* 0x000fc80000011608 */
[----:B------:R-:W-:-:S05]  /*00f0*/  LEA.HI R9, R8, R9, RZ, 0x18 ;  /* 0x0000000908097211 */ /* 0x000fca00078fc0ff */
[----:B------:R-:W-:Y:S02]  /*0100*/  IMAD R11, R9, -0x600, R0 ;  /* 0xfffffa00090b7824 */ /* 0x000fe400078e0200 */
[----:B---3--:R-:W-:-:S04]  /*0110*/  IMAD.WIDE R8, R0, 0x4, R4 ;  /* 0x0000000400087825 */ /* 0x008fc800078e0204 */
[----:B----4-:R-:W-:Y:S02]  /*0120*/  IMAD.WIDE R10, R11, 0x4, R6 ;  /* 0x000000040b0a7825 */ /* 0x010fe400078e0206 */
[----:B--2---:R-:W2:Y:S04]  /*0130*/  LDG.E R8, desc[UR6][R8.64] ;  /* 0x0000000608087981 */ /* 0x004ea8000c1e1900 */
[----:B------:R-:W2:Y:S01]  /*0140*/  LDG.E.CONSTANT R11, desc[UR6][R10.64] ;  /* 0x000000060a0b7981 */ /* 0x000ea2000c1e9900 */
[----:B01----:R-:W-:Y:S01]  /*0150*/  IMAD.WIDE R12, R0, 0x4, R2 ;  /* 0x00000004000c7825 */ /* 0x003fe200078e0202 */
[----:B------:R-:W-:-:S04]  /*0160*/  IADD3 R0, PT, PT, R15, R0, RZ ;  /* 0x000000000f007210 */ /* 0x000fc80007ffe0ff */
[----:B------:R-:W-:Y:S01]  /*0170*/  ISETP.GE.AND P0, PT, R0, 0x90000, PT ;  /* 0x000900000000780c */ /* 0x000fe20003f06270 */
[----:B--2---:R-:W-:-:S05]  /*0180*/  HFMA2 R17, R8, 1, 1, R11 ;  /* 0x3c003c0008117831 */ /* 0x004fca000000000b */
[----:B------:R1:W-:Y:S07]  /*0190*/  STG.E desc[UR6][R12.64], R17 ;  /* 0x000000110c007986 */ /* 0x0003ee000c101906 */
[----:B------:R-:W-:Y:S05]  /*01a0*/  @!P0 BRA `(.L_x_63) ;  /* 0xfffffffc00c88947 */ /* 0x000fea000383ffff */
[----:B------:R-:W-:Y:S05]  /*01b0*/  EXIT ;  /* 0x000000000000794d */ /* 0x000fea0003800000 */
.L_x_64:
        /* <DEDUP_REMOVED lines=12> */
.L_x_94:


//--------------------- .text._Z8activateP6__half --------------------------
	.section	.text._Z8activateP6__half,"ax",@progbits
	.align	128
        .global         _Z8activateP6__half
        .type           _Z8activateP6__half,@function
        .size           _Z8activateP6__half,(.L_x_95 - _Z8activateP6__half)
        .other          _Z8activateP6__half,@"STO_CUDA_ENTRY STV_DEFAULT"
_Z8activateP6__half:
.text._Z8activateP6__half:
        /* <DEDUP_REMOVED lines=9> */
[----:B------:R-:W2:Y:S01]  /*0090*/  LDCU.64 UR6, c[0x0][0x358] ;  /* 0x00006b00ff0677ac */ /* 0x000ea20008000a00 */
[----:B-1----:R-:W-:-:S07]  /*00a0*/  IMAD R3, R3, UR4, RZ ;  /* 0x0000000403037c24 */ /* 0x002fce000f8e02ff */
.L_x_65:
[----:B01----:R-:W-:-:S05]  /*00b0*/  IMAD.WIDE R6, R8, 0x4, R4 ;  /* 0x0000000408067825 */ /* 0x003fca00078e0204 */
[----:B--2---:R-:W2:Y:S01]  /*00c0*/  LDG.E R9, desc[UR6][R6.64] ;  /* 0x0000000606097981 */ /* 0x004ea2000c1e1900 */
[----:B------:R-:W-:Y:S01]  /*00d0*/  HFMA2 R19, -RZ, RZ, 1.125, -9232 ;  /* 0x3c80f082ff137431 */ /* 0x000fe200000001ff */
[----:B------:R-:W-:Y:S02]  /*00e0*/  MOV R17, 0x3f800000 ;  /* 0x3f80000000117802 */ /* 0x000fe40000000f00 */
[----:B------:R-:W-:Y:S01]  /*00f0*/  IADD3 R8, PT, PT, R3, R8, RZ ;  /* 0x0000000803087210 */ /* 0x000fe20007ffe0ff */
[C---:B--2---:R-:W-:Y:S02]  /*0100*/  HFMA2 R0, R9.reuse, R9, -RZ ;  /* 0x0000000909007231 */ /* 0x044fe400001000ff */
[--C-:B------:R-:W-:Y:S02]  /*0110*/  HADD2.F32 R11, -RZ, R9.reuse.H0_H0 ;  /* 0x20000009ff0b7230 */ /* 0x100fe40000004100 */
[----:B------:R-:W-:Y:S02]  /*0120*/  HADD2.F32 R13, -RZ, R9.H1_H1 ;  /* 0x30000009ff0d7230 */ /* 0x000fe40000004100 */
[----:B------:R-:W-:-:S05]  /*0130*/  HMUL2 R0, R9, R0 ;  /* 0x0000000009007232 */ /* 0x000fca0000000000 */
[--C-:B------:R-:W-:Y:S02]  /*0140*/  HADD2.F32 R2, -RZ, R0.reuse.H0_H0 ;  /* 0x20000000ff027230 */ /* 0x100fe40000004100 */
[----:B------:R-:W-:-:S03]  /*0150*/  HADD2.F32 R0, -RZ, R0.H1_H1 ;  /* 0x30000000ff007230 */ /* 0x000fc60000004100 */
[----:B------:R-:W-:Y:S02]  /*0160*/  FFMA R2, R2, 0.044714998453855514526, R11 ;  /* 0x3d37271302027823 */ /* 0x000fe4000000000b */
[----:B------:R-:W-:Y:S02]  /*0170*/  FFMA R0, R0, 0.044714998453855514526, R13 ;  /* 0x3d37271300007823 */ /* 0x000fe4000000000d */
[----:B------:R-:W-:Y:S02]  /*0180*/  FMUL R10, R2, 0.79788458347320556641 ;  /* 0x3f4c422a020a7820 */ /* 0x000fe40000400000 */
[----:B------:R-:W-:Y:S02]  /*0190*/  FMUL R11, R0, 0.79788458347320556641 ;  /* 0x3f4c422a000b7820 */ /* 0x000fe40000400000 */
[C---:B------:R-:W-:Y:S01]  /*01a0*/  FMUL R2, |R10|.reuse, 2.8853900432586669922 ;  /* 0x4038aa3b0a027820 */ /* 0x040fe20000400200 */
[C---:B------:R-:W-:Y:S01]  /*01b0*/  FMUL R0, R10.reuse, R10 ;  /* 0x0000000a0a007220 */ /* 0x040fe20000400000 */
[----:B------:R-:W-:Y:S01]  /*01c0*/  FMUL R14, |R11|, 2.8853900432586669922 ;  /* 0x4038aa3b0b0e7820 */ /* 0x000fe20000400200 */
[----:B------:R-:W-:-:S02]  /*01d0*/  FSETP.GE.AND P1, PT, |R10|, 0.60000002384185791016, PT ;  /* 0x3f19999a0a00780b */ /* 0x000fc40003f26200 */
[C---:B------:R-:W-:Y:S01]  /*01e0*/  FFMA R15, R0.reuse, R19, -0.052303962409496307373 ;  /* 0xbd563cae000f7423 */ /* 0x040fe20000000013 */
[----:B------:R-:W0:Y:S01]  /*01f0*/  MUFU.EX2 R2, R2 ;  /* 0x0000000200027308 */ /* 0x000e220000000800 */
[C---:B------:R-:W-:Y:S02]  /*0200*/  FSETP.GE.AND P3, PT, |R11|.reuse, 0.60000002384185791016, PT ;  /* 0x3f19999a0b00780b */ /* 0x040fe40003f66200 */
[----:B------:R-:W-:Y:S01]  /*0210*/  FFMA R15, R0, R15, 0.1331529766321182251 ;  /* 0x3e085941000f7423 */ /* 0x000fe2000000000f */
[----:B------:R-:W-:Y:S02]  /*0220*/  FSETP.GE.AND P0, PT, |R10|, 9.010913848876953125, PT ;  /* 0x41102cb40a00780b */ /* 0x000fe40003f06200 */
[C---:B------:R-:W-:Y:S01]  /*0230*/  FSETP.GE.AND P2, PT, |R11|.reuse, 9.010913848876953125, PT ;  /* 0x41102cb40b00780b */ /* 0x040fe20003f46200 */
[C---:B------:R-:W-:Y:S01]  /*0240*/  FFMA R15, R0.reuse, R15, -0.33332768082618713379 ;  /* 0xbeaaa9ed000f7423 */ /* 0x040fe2000000000f */
[----:B------:R-:W1:Y:S03]  /*0250*/  MUFU.EX2 R14, R14 ;  /* 0x0000000e000e7308 */ /* 0x000e660000000800 */
[----:B------:R-:W-:Y:S01]  /*0260*/  FFMA R15, R0, R15, RZ ;  /* 0x0000000f000f7223 */ /* 0x000fe200000000ff */
[----:B0-----:R-:W-:Y:S01]  /*0270*/  FADD R12, R2, 1 ;  /* 0x3f800000020c7421 */ /* 0x001fe20000000000 */
[----:B------:R-:W-:-:S04]  /*0280*/  FMUL R2, R11, R11 ;  /* 0x0000000b0b027220 */ /* 0x000fc80000400000 */
[----:B------:R-:W-:Y:S01]  /*0290*/  FFMA R19, R2, R19, -0.052303962409496307373 ;  /* 0xbd563cae02137423 */ /* 0x000fe20000000013 */
[----:B------:R-:W0:Y:S01]  /*02a0*/  MUFU.RCP R12, R12 ;  /* 0x0000000c000c7308 */ /* 0x000e220000001000 */
[----:B-1----:R-:W-:Y:S02]  /*02b0*/  FADD R16, R14, 1 ;  /* 0x3f8000000e107421 */ /* 0x002fe40000000000 */
[----:B------:R-:W-:-:S04]  /*02c0*/  FFMA R19, R2, R19, 0.1331529766321182251 ;  /* 0x3e08594102137423 */ /* 0x000fc80000000013 */
[C---:B------:R-:W-:Y:S01]  /*02d0*/  FFMA R19, R2.reuse, R19, -0.33332768082618713379 ;  /* 0xbeaaa9ed02137423 */ /* 0x040fe20000000013 */
[----:B------:R-:W1:Y:S03]  /*02e0*/  MUFU.RCP R16, R16 ;  /* 0x0000001000107308 */ /* 0x000e660000001000 */
[----:B------:R-:W-:Y:S01]  /*02f0*/  FFMA R2, R2, R19, RZ ;  /* 0x0000001302027223 */ /* 0x000fe200000000ff */
[----:B0-----:R-:W-:-:S05]  /*0300*/  FFMA R13, R12, -2, R17 ;  /* 0xc00000000c0d7823 */ /* 0x001fca0000000011 */
[----:B------:R-:W-:Y:S02]  /*0310*/  FSEL R13, R13, 1, !P0 ;  /* 0x3f8000000d0d7808 */ /* 0x000fe40004000000 */
[----:B------:R-:W-:Y:S01]  /*0320*/  ISETP.GE.AND P0, PT, R8, 0x90000, PT ;  /* 0x000900000800780c */ /* 0x000fe20003f06270 */
[----:B-1----:R-:W-:Y:S01]  /*0330*/  FFMA R17, R16, -2, R17 ;  /* 0xc000000010117823 */ /* 0x002fe20000000011 */
[--C-:B------:R-:W-:Y:S01]  /*0340*/  LOP3.LUT R13, R13, 0x80000000, R10.reuse, 0xb8, !PT ;  /* 0x800000000d0d7812 */ /* 0x100fe200078eb80a */
[----:B------:R-:W-:-:S03]  /*0350*/  @!P1 FFMA R13, R10, R15, R10 ;  /* 0x0000000f0a0d9223 */ /* 0x000fc6000000000a */
[----:B------:R-:W-:Y:S01]  /*0360*/  FSEL R12, R17, 1, !P2 ;  /* 0x3f800000110c7808 */ /* 0x000fe20005000000 */
[----:B------:R-:W-:-:S03]  /*0370*/  FADD R13, R13, 1 ;  /* 0x3f8000000d0d7421 */ /* 0x000fc60000000000 */
[--C-:B------:R-:W-:Y:S01]  /*0380*/  LOP3.LUT R12, R12, 0x80000000, R11.reuse, 0xb8, !PT ;  /* 0x800000000c0c7812 */ /* 0x100fe200078eb80b */
[----:B------:R-:W-:Y:S01]  /*0390*/  @!P3 FFMA R12, R11, R2, R11 ;  /* 0x000000020b0cb223 */ /* 0x000fe2000000000b */
[----:B------:R-:W-:-:S03]  /*03a0*/  FMUL R13, R13, 0.5 ;  /* 0x3f0000000d0d7820 */ /* 0x000fc60000400000 */
[----:B------:R-:W-:-:S04]  /*03b0*/  FADD R12, R12, 1 ;  /* 0x3f8000000c0c7421 */ /* 0x000fc80000000000 */
[----:B------:R-:W-:-:S05]  /*03c0*/  FMUL R12, R12, 0.5 ;  /* 0x3f0000000c0c7820 */ /* 0x000fca0000400000 */
[----:B------:R-:W-:-:S05]  /*03d0*/  F2FP.F16.F32.PACK_AB R12, R12, R13 ;  /* 0x0000000d0c0c723e */ /* 0x000fca00000000ff */
[----:B------:R-:W-:-:S05]  /*03e0*/  HMUL2 R9, R9, R12 ;  /* 0x0000000c09097232 */ /* 0x000fca0000000000 */
[----:B------:R1:W-:Y:S01]  /*03f0*/  STG.E desc[UR6][R6.64], R9 ;  /* 0x0000000906007986 */ /* 0x0003e2000c101906 */
[----:B------:R-:W-:Y:S05]  /*0400*/  @!P0 BRA `(.L_x_65) ;  /* 0xfffffffc00288947 */ /* 0x000fea000383ffff */
[----:B------:R-:W-:Y:S05]  /*0410*/  EXIT ;  /* 0x000000000000794d */ /* 0x000fea0003800000 */
.L_x_66:
        /* <DEDUP_REMOVED lines=14> */
.L_x_95:


//--------------------- .text._Z9layernormP6__halfPKS_S2_ --------------------------
	.section	.text._Z9layernormP6__halfPKS_S2_,"ax",@progbits
	.align	128
        .global         _Z9layernormP6__halfPKS_S2_
        .type           _Z9layernormP6__halfPKS_S2_,@function
        .size           _Z9layernormP6__halfPKS_S2_,(.L_x_87 - _Z9layernormP6__halfPKS_S2_)
        .other          _Z9layernormP6__halfPKS_S2_,@"STO_CUDA_ENTRY STV_DEFAULT"
_Z9layernormP6__halfPKS_S2_:
.text._Z9layernormP6__halfPKS_S2_:
[----:B------:R-:W-:Y:S01]  /*0000*/  LDC R1, c[0x0][0x37c] ;  /* 0x0000df00ff017b82 */ /* 0x000fe20000000800 */
[----:B------:R-:W0:Y:S07]  /*0010*/  S2R R3, SR_CTAID.X ;  /* 0x0000000000037919 */ /* 0x000e2e0000002500 */
[----:B------:R-:W1:Y:S01]  /*0020*/  LDC.64 R4, c[0x0][0x380] ;  /* 0x0000e000ff047b82 */ /* 0x000e620000000a00 */
[----:B------:R-:W2:Y:S01]  /*0030*/  LDCU.64 UR6, c[0x0][0x358] ;  /* 0x00006b00ff0677ac */ /* 0x000ea20008000a00 */
[----:B------:R-:W3:Y:S01]  /*0040*/  S2R R2, SR_TID.X ;  /* 0x0000000000027919 */ /* 0x000ee20000002100 */
[----:B0-----:R-:W-:-:S05]  /*0050*/  IMAD R3, R3, 0x300, RZ ;  /* 0x0000030003037824 */ /* 0x001fca00078e02ff */
[----:B---3--:R-:W-:-:S05]  /*0060*/  LEA.HI R3, R3, R2, RZ, 0x1f ;  /* 0x0000000203037211 */ /* 0x008fca00078ff8ff */
[----:B-1----:R-:W-:-:S05]  /*0070*/  IMAD.WIDE R4, R3, 0x4, R4 ;  /* 0x0000000403047825 */ /* 0x002fca00078e0204 */
[----:B--2---:R-:W2:Y:S01]  /*0080*/  LDG.E R9, desc[UR6][R4.64] ;  /* 0x0000000604097981 */ /* 0x004ea2000c1e1900 */
[----:B------:R-:W0:Y:S01]  /*0090*/  S2UR UR8, SR_CgaCtaId ;  /* 0x00000000000879c3 */ /* 0x000e220000008800 */
[----:B------:R-:W-:Y:S01]  /*00a0*/  UMOV UR5, 0x400 ;  /* 0x0000040000057882 */ /* 0x000fe20000000000 */
[----:B------:R-:W1:Y:S01]  /*00b0*/  LDCU UR4, c[0x0][0x360] ;  /* 0x00006c00ff0477ac */ /* 0x000e620008000800 */
[----:B------:R-:W-:Y:S01]  /*00c0*/  IMAD.MOV.U32 R12, RZ, RZ, RZ ;  /* 0x000000ffff0c7224 */ /* 0x000fe200078e00ff */
[----:B------:R-:W-:Y:S01]  /*00d0*/  BSSY.RECONVERGENT B0, `(.L_x_67) ;  /* 0x000003b000007945 */ /* 0x000fe20003800200 */
[----:B-1----:R-:W-:Y:S01]  /*00e0*/  USHF.R.U32.HI UR4, URZ, 0x5, UR4 ;  /* 0x00000005ff047899 */ /* 0x002fe20008011604 */
[----:B0-----:R-:W-:-:S05]  /*00f0*/  IMAD.U32 R19, RZ, RZ, UR8 ;  /* 0x00000008ff137e24 */ /* 0x001fca000f8e00ff */
[----:B------:R-:W-:Y:S01]  /*0100*/  ISETP.GE.U32.AND P1, PT, R2, UR4, PT ;  /* 0x0000000402007c0c */ /* 0x000fe2000bf26070 */
[--C-:B--2---:R-:W-:Y:S02]  /*0110*/  HADD2.F32 R7, -RZ, R9.reuse.H0_H0 ;  /* 0x20000009ff077230 */ /* 0x104fe40000004100 */
[----:B------:R-:W-:-:S03]  /*0120*/  HADD2.F32 R9, -RZ, R9.H1_H1 ;  /* 0x30000009ff097230 */ /* 0x000fc60000004100 */
[----:B------:R-:W-:-:S04]  /*0130*/  FADD R0, RZ, R7 ;  /* 0x00000007ff007221 */ /* 0x000fc80000000000 */
[----:B------:R-:W-:-:S05]  /*0140*/  FADD R0, R9, R0 ;  /* 0x0000000009007221 */ /* 0x000fca0000000000 */
[----:B------:R-:W0:Y:S02]  /*0150*/  SHFL.BFLY PT, R3, R0, 0x10, 0x1f ;  /* 0x0e001f0000037f89 */ /* 0x000e2400000e0000 */
[----:B0-----:R-:W-:Y:S01]  /*0160*/  FADD R3, R0, R3 ;  /* 0x0000000300037221 */ /* 0x001fe20000000000 */
[----:B------:R-:W-:-:S04]  /*0170*/  MOV R0, UR5 ;  /* 0x0000000500007c02 */ /* 0x000fc80008000f00 */
[----:B------:R-:W0:Y:S02]  /*0180*/  SHFL.BFLY PT, R6, R3, 0x8, 0x1f ;  /* 0x0d001f0003067f89 */ /* 0x000e2400000e0000 */
[----:B0-----:R-:W-:Y:S01]  /*0190*/  FADD R6, R3, R6 ;  /* 0x0000000603067221 */ /* 0x001fe20000000000 */
[----:B------:R-:W-:-:S04]  /*01a0*/  IADD3 R3, PT, PT, R0, 0x8, RZ ;  /* 0x0000000800037810 */ /* 0x000fc80007ffe0ff */
[----:B------:R-:W0:Y:S01]  /*01b0*/  SHFL.BFLY PT, R11, R6, 0x4, 0x1f ;  /* 0x0c801f00060b7f89 */ /* 0x000e2200000e0000 */
[----:B------:R-:W-:Y:S01]  /*01c0*/  LEA R3, R19, R3, 0x18 ;  /* 0x0000000313037211 */ /* 0x000fe200078ec0ff */
[----:B0-----:R-:W-:Y:S01]  /*01d0*/  FADD R11, R6, R11 ;  /* 0x0000000b060b7221 */ /* 0x001fe20000000000 */
[----:B------:R-:W-:-:S04]  /*01e0*/  LOP3.LUT P0, R6, R2, 0x1f, RZ, 0xc0, !PT ;  /* 0x0000001f02067812 */ /* 0x000fc8000780c0ff */
[----:B------:R-:W0:Y:S02]  /*01f0*/  SHFL.BFLY PT, R8, R11, 0x2, 0x1f ;  /* 0x0c401f000b087f89 */ /* 0x000e2400000e0000 */
[----:B0-----:R-:W-:Y:S01]  /*0200*/  FADD R10, R11, R8 ;  /* 0x000000080b0a7221 */ /* 0x001fe20000000000 */
[----:B------:R-:W-:Y:S01]  /*0210*/  LEA.HI R8, R2, R3, RZ, 0x1d ;  /* 0x0000000302087211 */ /* 0x000fe200078fe8ff */
[----:B------:R-:W-:-:S03]  /*0220*/  IMAD.MOV.U32 R11, RZ, RZ, 0x44400000 ;  /* 0x44400000ff0b7424 */ /* 0x000fc600078e00ff */
[----:B------:R-:W0:Y:S02]  /*0230*/  SHFL.BFLY PT, R13, R10, 0x1, 0x1f ;  /* 0x0c201f000a0d7f89 */ /* 0x000e2400000e0000 */
[----:B0-----:R-:W-:Y:S01]  /*0240*/  FADD R13, R10, R13 ;  /* 0x0000000d0a0d7221 */ /* 0x001fe20000000000 */
[----:B------:R-:W-:-:S04]  /*0250*/  LEA R10, R6, R3, 0x2 ;  /* 0x00000003060a7211 */ /* 0x000fc800078e10ff */
[----:B------:R-:W-:Y:S01]  /*0260*/  @!P0 STS [R8], R13 ;  /* 0x0000000d08008388 */ /* 0x000fe20000000800 */
[----:B------:R-:W-:Y:S01]  /*0270*/  BAR.SYNC.DEFER_BLOCKING 0x0 ;  /* 0x0000000000007b1d */ /* 0x000fe20000010000 */
[----:B------:R-:W-:-:S05]  /*0280*/  ISETP.NE.AND P0, PT, R2, RZ, PT ;  /* 0x000000ff0200720c */ /* 0x000fca0003f05270 */
[----:B------:R-:W0:Y:S04]  /*0290*/  @!P1 LDS R12, [R10] ;  /* 0x000000000a0c9984 */ /* 0x000e280000000800 */
[----:B0-----:R-:W0:Y:S02]  /*02a0*/  SHFL.BFLY PT, R3, R12, 0x10, 0x1f ;  /* 0x0e001f000c037f89 */ /* 0x001e2400000e0000 */
[----:B0-----:R-:W-:-:S05]  /*02b0*/  FADD R14, R3, R12 ;  /* 0x0000000c030e7221 */ /* 0x001fca0000000000 */
[----:B------:R-:W0:Y:S02]  /*02c0*/  SHFL.BFLY PT, R3, R14, 0x8, 0x1f ;  /* 0x0d001f000e037f89 */ /* 0x000e2400000e0000 */
[----:B0-----:R-:W-:-:S05]  /*02d0*/  FADD R15, R14, R3 ;  /* 0x000000030e0f7221 */ /* 0x001fca0000000000 */
[----:B------:R-:W0:Y:S02]  /*02e0*/  SHFL.BFLY PT, R16, R15, 0x4, 0x1f ;  /* 0x0c801f000f107f89 */ /* 0x000e2400000e0000 */
[----:B0-----:R-:W-:-:S05]  /*02f0*/  FADD R16, R15, R16 ;  /* 0x000000100f107221 */ /* 0x001fca0000000000 */
[----:B------:R-:W0:Y:S02]  /*0300*/  SHFL.BFLY PT, R3, R16, 0x2, 0x1f ;  /* 0x0c401f0010037f89 */ /* 0x000e2400000e0000 */
[----:B0-----:R-:W-:-:S05]  /*0310*/  FADD R17, R16, R3 ;  /* 0x0000000310117221 */ /* 0x001fca0000000000 */
[----:B------:R-:W0:Y:S02]  /*0320*/  SHFL.BFLY PT, R18, R17, 0x1, 0x1f ;  /* 0x0c201f0011127f89 */ /* 0x000e2400000e0000 */
[----:B0-----:R-:W-:Y:S01]  /*0330*/  FADD R3, R17, R18 ;  /* 0x0000001211037221 */ /* 0x001fe20000000000 */
[----:B------:R-:W-:Y:S06]  /*0340*/  @P0 BRA `(.L_x_68) ;  /* 0x00000000004c0947 */ /* 0x000fec0003800000 */
[----:B------:R-:W-:Y:S01]  /*0350*/  HFMA2 R12, -RZ, RZ, 0.8330078125, -0.052093505859375 ;  /* 0x3aaaaaabff0c7431 */ /* 0x000fe200000001ff */
[----:B------:R-:W0:Y:S01]  /*0360*/  FCHK P0, R3, 768 ;  /* 0x4440000003007902 */ /* 0x000e220000000000 */
[----:B------:R-:W-:Y:S03]  /*0370*/  BSSY.RECONVERGENT B1, `(.L_x_69) ;  /* 0x000000a000017945 */ /* 0x000fe60003800200 */
[----:B------:R-:W-:-:S04]  /*0380*/  FFMA R0, R12, -R11, 1 ;  /* 0x3f8000000c007423 */ /* 0x000fc8000000080b */
[----:B------:R-:W-:-:S04]  /*0390*/  FFMA R0, R0, R12, 0.001302083372138440609 ;  /* 0x3aaaaaab00007423 */ /* 0x000fc8000000000c */
[----:B------:R-:W-:-:S04]  /*03a0*/  FFMA R12, R3, R0, RZ ;  /* 0x00000000030c7223 */ /* 0x000fc800000000ff */
[----:B------:R-:W-:-:S04]  /*03b0*/  FFMA R13, R12, -768, R3 ;  /* 0xc44000000c0d7823 */ /* 0x000fc80000000003 */
[----:B------:R-:W-:Y:S01]  /*03c0*/  FFMA R12, R0, R13, R12 ;  /* 0x0000000d000c7223 */ /* 0x000fe2000000000c */
[----:B0-----:R-:W-:Y:S06]  /*03d0*/  @!P0 BRA `(.L_x_70) ;  /* 0x00000000000c8947 */ /* 0x001fec0003800000 */
[----:B------:R-:W-:-:S07]  /*03e0*/  MOV R12, 0x400 ;  /* 0x00000400000c7802 */ /* 0x000fce0000000f00 */
[----:B------:R-:W-:Y:S05]  /*03f0*/  CALL.REL.NOINC `($__internal_0_$__cuda_sm3x_div_rn_noftz_f32_slowpath) ;  /* 0x0000000400687944 */ /* 0x000fea0003c00000 */
[----:B------:R-:W-:-:S07]  /*0400*/  IMAD.MOV.U32 R12, RZ, RZ, R0 ;  /* 0x000000ffff0c7224 */ /* 0x000fce00078e0000 */
.L_x_70:
[----:B------:R-:W-:Y:S05]  /*0410*/  BSYNC.RECONVERGENT B1 ;  /* 0x0000000000017941 */ /* 0x000fea0003800200 */
.L_x_69:
[----:B------:R-:W0:Y:S01]  /*0420*/  S2UR UR8, SR_CgaCtaId ;  /* 0x00000000000879c3 */ /* 0x000e220000008800 */
[----:B------:R-:W-:Y:S02]  /*0430*/  UMOV UR5, 0x400 ;  /* 0x0000040000057882 */ /* 0x000fe40000000000 */
[----:B------:R-:W-:Y:S01]  /*0440*/  MOV R0, UR5 ;  /* 0x0000000500007c02 */ /* 0x000fe20008000f00 */
[----:B0-----:R-:W-:-:S05]  /*0450*/  IMAD.U32 R19, RZ, RZ, UR8 ;  /* 0x00000008ff137e24 */ /* 0x001fca000f8e00ff */
[----:B------:R-:W-:-:S05]  /*0460*/  LEA R3, R19, R0, 0x18 ;  /* 0x0000000013037211 */ /* 0x000fca00078ec0ff */
[----:B------:R0:W-:Y:S02]  /*0470*/  STS [R3], R12 ;  /* 0x0000000c03007388 */ /* 0x0001e40000000800 */
.L_x_68:
[----:B------:R-:W-:Y:S05]  /*0480*/  BSYNC.RECONVERGENT B0 ;  /* 0x0000000000007941 */ /* 0x000fea0003800200 */
.L_x_67:
[----:B------:R-:W-:Y:S01]  /*0490*/  BAR.SYNC.DEFER_BLOCKING 0x0 ;  /* 0x0000000000007b1d */ /* 0x000fe20000010000 */
[----:B------:R-:W-:Y:S02]  /*04a0*/  LEA R0, R19, R0, 0x18 ;  /* 0x0000000013007211 */ /* 0x000fe400078ec0ff */
[----:B------:R-:W-:Y:S02]  /*04b0*/  ISETP.NE.AND P0, PT, R6, RZ, PT ;  /* 0x000000ff0600720c */ /* 0x000fe40003f05270 */
[----:B------:R-:W-:Y:S01]  /*04c0*/  ISETP.GE.U32.AND P1, PT, R2, UR4, PT ;  /* 0x0000000402007c0c */ /* 0x000fe2000bf26070 */
[----:B------:R-:W-:Y:S01]  /*04d0*/  BSSY.RECONVERGENT B0, `(.L_x_71) ;  /* 0x0000037000007945 */ /* 0x000fe20003800200 */
[----:B------:R-:W-:Y:S01]  /*04e0*/  MOV R6, RZ ;  /* 0x000000ff00067202 */ /* 0x000fe20000000f00 */
[----:B0-----:R-:W0:Y:S02]  /*04f0*/  LDS R12, [R0] ;  /* 0x00000000000c7984 */ /* 0x001e240000000800 */
[--C-:B0-----:R-:W-:Y:S01]  /*0500*/  FADD R3, R9, -R12.reuse ;  /* 0x8000000c09037221 */ /* 0x101fe20000000000 */
[----:B------:R-:W-:-:S03]  /*0510*/  FADD R12, R7, -R12 ;  /* 0x8000000c070c7221 */ /* 0x000fc60000000000 */
[----:B------:R-:W-:-:S04]  /*0520*/  FMUL R3, R3, R3 ;  /* 0x0000000303037220 */ /* 0x000fc80000400000 */
[----:B------:R-:W-:-:S05]  /*0530*/  FFMA R3, R12, R12, R3 ;  /* 0x0000000c0c037223 */ /* 0x000fca0000000003 */
[----:B------:R-:W0:Y:S02]  /*0540*/  SHFL.BFLY PT, R12, R3, 0x10, 0x1f ;  /* 0x0e001f00030c7f89 */ /* 0x000e2400000e0000 */
        /* <DEDUP_REMOVED lines=24> */
[----:B------:R-:W-:Y:S01]  /*06d0*/  IMAD.MOV.U32 R0, RZ, RZ, 0x3aaaaaab ;  /* 0x3aaaaaabff007424 */ /* 0x000fe200078e00ff */
[----:B------:R-:W0:Y:S01]  /*06e0*/  FCHK P0, R8, 768 ;  /* 0x4440000008007902 */ /* 0x000e220000000000 */
[----:B------:R-:W-:Y:S02]  /*06f0*/  BSSY.RECONVERGENT B1, `(.L_x_73) ;  /* 0x000000a000017945 */ /* 0x000fe40003800200 */
[----:B------:R-:W-:-:S04]  /*0700*/  FFMA R3, R0, -R11, 1 ;  /* 0x3f80000000037423 */ /* 0x000fc8000000080b */
[----:B------:R-:W-:-:S04]  /*0710*/  FFMA R0, R3, R0, 0.001302083372138440609 ;  /* 0x3aaaaaab03007423 */ /* 0x000fc80000000000 */
[----:B------:R-:W-:-:S04]  /*0720*/  FFMA R3, R0, R8, RZ ;  /* 0x0000000800037223 */ /* 0x000fc800000000ff */
[----:B------:R-:W-:-:S04]  /*0730*/  FFMA R6, R3, -768, R8 ;  /* 0xc440000003067823 */ /* 0x000fc80000000008 */
[----:B------:R-:W-:Y:S01]  /*0740*/  FFMA R0, R0, R6, R3 ;  /* 0x0000000600007223 */ /* 0x000fe20000000003 */
[----:B0-----:R-:W-:Y:S06]  /*0750*/  @!P0 BRA `(.L_x_74) ;  /* 0x00000000000c8947 */ /* 0x001fec0003800000 */
[----:B------:R-:W-:Y:S02]  /*0760*/  MOV R3, R8 ;  /* 0x0000000800037202 */ /* 0x000fe40000000f00 */
[----:B------:R-:W-:-:S07]  /*0770*/  MOV R12, 0x790 ;  /* 0x00000790000c7802 */ /* 0x000fce0000000f00 */
[----:B------:R-:W-:Y:S05]  /*0780*/  CALL.REL.NOINC `($__internal_0_$__cuda_sm3x_div_rn_noftz_f32_slowpath) ;  /* 0x0000000000847944 */ /* 0x000fea0003c00000 */
.L_x_74:
[----:B------:R-:W-:Y:S05]  /*0790*/  BSYNC.RECONVERGENT B1 ;  /* 0x0000000000017941 */ /* 0x000fea0003800200 */
.L_x_73:
[----:B------:R-:W-:Y:S01]  /*07a0*/  FADD R3, R0, 9.9999999747524270788e-07 ;  /* 0x358637bd00037421 */ /* 0x000fe20000000000 */
[----:B------:R-:W0:Y:S01]  /*07b0*/  S2UR UR5, SR_CgaCtaId ;  /* 0x00000000000579c3 */ /* 0x000e220000008800 */
[----:B------:R-:W-:-:S03]  /*07c0*/  UMOV UR4, 0x400 ;  /* 0x0000040000047882 */ /* 0x000fc60000000000 */
[----:B------:R-:W-:-:S13]  /*07d0*/  FSETP.GEU.AND P0, PT, |R3|, 1.175494350822287508e-38, PT ;  /* 0x008000000300780b */ /* 0x000fda0003f0e200 */
[----:B------:R-:W-:-:S04]  /*07e0*/  @!P0 FMUL R3, R3, 16777216 ;  /* 0x4b80000003038820 */ /* 0x000fc80000400000 */
[----:B------:R-:W1:Y:S01]  /*07f0*/  MUFU.RSQ R11, R3 ;  /* 0x00000003000b7308 */ /* 0x000e620000001400 */
[----:B0-----:R-:W-:-:S06]  /*0800*/  ULEA UR4, UR5, UR4, 0x18 ;  /* 0x0000000405047291 */ /* 0x001fcc000f8ec0ff */
[----:B------:R-:W-:Y:S01]  /*0810*/  MOV R0, UR4 ;  /* 0x0000000400007c02 */ /* 0x000fe20008000f00 */
[----:B-1----:R-:W-:-:S05]  /*0820*/  @!P0 FMUL R11, R11, 4096 ;  /* 0x458000000b0b8820 */ /* 0x002fca0000400000 */
[----:B------:R0:W-:Y:S02]  /*0830*/  STS [R0+0x4], R11 ;  /* 0x0000040b00007388 */ /* 0x0001e40000000800 */
.L_x_72:
[----:B------:R-:W-:Y:S05]  /*0840*/  BSYNC.RECONVERGENT B0 ;  /* 0x0000000000007941 */ /* 0x000fea0003800200 */
.L_x_71:
[----:B0-----:R-:W0:Y:S08]  /*0850*/  LDC.64 R10, c[0x0][0x388] ;  /* 0x0000e200ff0a7b82 */ /* 0x001e300000000a00 */
[----:B------:R-:W1:Y:S01]  /*0860*/  LDC.64 R12, c[0x0][0x390] ;  /* 0x0000e400ff0c7b82 */ /* 0x000e620000000a00 */
[----:B0-----:R-:W-:-:S06]  /*0870*/  IMAD.WIDE.U32 R10, R2, 0x4, R10 ;  /* 0x00000004020a7825 */ /* 0x001fcc00078e000a */
[----:B------:R-:W2:Y:S01]  /*0880*/  LDG.E.CONSTANT R10, desc[UR6][R10.64] ;  /* 0x000000060a0a7981 */ /* 0x000ea2000c1e9900 */
[----:B-1----:R-:W-:Y:S01]  /*0890*/  IMAD.WIDE.U32 R2, R2, 0x4, R12 ;  /* 0x0000000402027825 */ /* 0x002fe200078e000c */
[----:B------:R-:W-:Y:S06]  /*08a0*/  BAR.SYNC.DEFER_BLOCKING 0x0 ;  /* 0x0000000000007b1d */ /* 0x000fec0000010000 */
[----:B------:R-:W3:Y:S04]  /*08b0*/  LDG.E.CONSTANT R2, desc[UR6][R2.64] ;  /* 0x0000000602027981 */ /* 0x000ee8000c1e9900 */
[----:B------:R-:W0:Y:S02]  /*08c0*/  LDS.64 R12, [R0] ;  /* 0x00000000000c7984 */ /* 0x000e240000000a00 */
[--C-:B0-----:R-:W-:Y:S01]  /*08d0*/  FADD R6, R7, -R12.reuse ;  /* 0x8000000c07067221 */ /* 0x101fe20000000000 */
[----:B------:R-:W-:-:S03]  /*08e0*/  FADD R14, R9, -R12 ;  /* 0x8000000c090e7221 */ /* 0x000fc60000000000 */
[-C--:B------:R-:W-:Y:S01]  /*08f0*/  FMUL R12, R6, R13.reuse ;  /* 0x0000000d060c7220 */ /* 0x080fe20000400000 */
[----:B------:R-:W-:Y:S01]  /*0900*/  FMUL R14, R14, R13 ;  /* 0x0000000d0e0e7220 */ /* 0x000fe20000400000 */
[--C-:B--2---:R-:W-:Y:S02]  /*0910*/  HADD2.F32 R6, -RZ, R10.reuse.H0_H0 ;  /* 0x2000000aff067230 */ /* 0x104fe40000004100 */
[----:B------:R-:W-:Y:S02]  /*0920*/  HADD2.F32 R7, -RZ, R10.H1_H1 ;  /* 0x3000000aff077230 */ /* 0x000fe40000004100 */
[--C-:B---3--:R-:W-:Y:S02]  /*0930*/  HADD2.F32 R9, -RZ, R2.reuse.H0_H0 ;  /* 0x20000002ff097230 */ /* 0x108fe40000004100 */
[----:B------:R-:W-:-:S03]  /*0940*/  HADD2.F32 R8, -RZ, R2.H1_H1 ;  /* 0x30000002ff087230 */ /* 0x000fc60000004100 */
[----:B------:R-:W-:Y:S02]  /*0950*/  FFMA R6, R6, R12, R9 ;  /* 0x0000000c06067223 */ /* 0x000fe40000000009 */
[----:B------:R-:W-:-:S05]  /*0960*/  FFMA R7, R7, R14, R8 ;  /* 0x0000000e07077223 */ /* 0x000fca0000000008 */
[----:B------:R-:W-:-:S05]  /*0970*/  F2FP.F16.F32.PACK_AB R7, R7, R6 ;  /* 0x000000060707723e */ /* 0x000fca00000000ff */
[----:B------:R-:W-:Y:S01]  /*0980*/  STG.E desc[UR6][R4.64], R7 ;  /* 0x0000000704007986 */ /* 0x000fe2000c101906 */
[----:B------:R-:W-:Y:S05]  /*0990*/  EXIT ;  /* 0x000000000000794d */ /* 0x000fea0003800000 */
        .weak           $__internal_0_$__cuda_sm3x_div_rn_noftz_f32_slowpath
        .type           $__internal_0_$__cuda_sm3x_div_rn_noftz_f32_slowpath,@function
        .size           $__internal_0_$__cuda_sm3x_div_rn_noftz_f32_slowpath,(.L_x_87 - $__internal_0_$__cuda_sm3x_div_rn_noftz_f32_slowpath)
$__internal_0_$__cuda_sm3x_div_rn_noftz_f32_slowpath:
[----:B------:R-:W-:Y:S01]  /*09a0*/  SHF.R.U32.HI R14, RZ, 0x17, R11 ;  /* 0x00000017ff0e7819 */ /* 0x000fe2000001160b */
[----:B------:R-:W-:Y:S01]  /*09b0*/  BSSY.RECONVERGENT B2, `(.L_x_75) ;  /* 0x0000064000027945 */ /* 0x000fe20003800200 */
[----:B------:R-:W-:Y:S01]  /*09c0*/  SHF.R.U32.HI R0, RZ, 0x17, R3 ;  /* 0x00000017ff007819 */ /* 0x000fe20000011603 */
[----:B------:R-:W-:Y:S01]  /*09d0*/  HFMA2 R16, -RZ, RZ, 4.25, 0 ;  /* 0x44400000ff107431 */ /* 0x000fe200000001ff */
[----:B------:R-:W-:Y:S02]  /*09e0*/  LOP3.LUT R14, R14, 0xff, RZ, 0xc0, !PT ;  /* 0x000000ff0e0e7812 */ /* 0x000fe400078ec0ff */
[----:B------:R-:W-:-:S03]  /*09f0*/  LOP3.LUT R18, R0, 0xff, RZ, 0xc0, !PT ;  /* 0x000000ff00127812 */ /* 0x000fc600078ec0ff */
[----:B------:R-:W-:Y:S01]  /*0a00*/  VIADD R15, R14, 0xffffffff ;  /* 0xffffffff0e0f7836 */ /* 0x000fe20000000000 */
[----:B------:R-:W-:-:S04]  /*0a10*/  IADD3 R17, PT, PT, R18, -0x1, RZ ;  /* 0xffffffff12117810 */ /* 0x000fc80007ffe0ff */
[----:B------:R-:W-:-:S04]  /*0a20*/  ISETP.GT.U32.AND P0, PT, R15, 0xfd, PT ;  /* 0x000000fd0f00780c */ /* 0x000fc80003f04070 */
[----:B------:R-:W-:-:S13]  /*0a30*/  ISETP.GT.U32.OR P0, PT, R17, 0xfd, P0 ;  /* 0x000000fd1100780c */ /* 0x000fda0000704470 */
[----:B------:R-:W-:Y:S01]  /*0a40*/  @!P0 IMAD.MOV.U32 R13, RZ, RZ, RZ ;  /* 0x000000ffff0d8224 */ /* 0x000fe200078e00ff */
[----:B------:R-:W-:Y:S06]  /*0a50*/  @!P0 BRA `(.L_x_76) ;  /* 0x0000000000608947 */ /* 0x000fec0003800000 */
[----:B------:R-:W-:Y:S02]  /*0a60*/  MOV R0, 0x44400000 ;  /* 0x4440000000007802 */ /* 0x000fe40000000f00 */
[----:B------:R-:W-:Y:S02]  /*0a70*/  FSETP.GTU.FTZ.AND P0, PT, |R3|, +INF , PT ;  /* 0x7f8000000300780b */ /* 0x000fe40003f1c200 */
[----:B------:R-:W-:-:S04]  /*0a80*/  FSETP.GTU.FTZ.AND P1, PT, |R0|, +INF , PT ;  /* 0x7f8000000000780b */ /* 0x000fc80003f3c200 */
[----:B------:R-:W-:-:S13]  /*0a90*/  PLOP3.LUT P0, PT, P0, P1, PT, 0xf8, 0x8f ;  /* 0x00000000008f781c */ /* 0x000fda0000703f70 */
[----:B------:R-:W-:Y:S05]  /*0aa0*/  @P0 BRA `(.L_x_77) ;  /* 0x00000004004c0947 */ /* 0x000fea0003800000 */
[----:B------:R-:W-:-:S13]  /*0ab0*/  LOP3.LUT P0, RZ, R16, 0x7fffffff, R3, 0xc8, !PT ;  /* 0x7fffffff10ff7812 */ /* 0x000fda000780c803 */
[----:B------:R-:W-:Y:S05]  /*0ac0*/  @!P0 BRA `(.L_x_78) ;  /* 0x00000004003c8947 */ /* 0x000fea0003800000 */
[C---:B------:R-:W-:Y:S02]  /*0ad0*/  FSETP.NEU.FTZ.AND P2, PT, |R3|.reuse, +INF , PT ;  /* 0x7f8000000300780b */ /* 0x040fe40003f5d200 */
[----:B------:R-:W-:Y:S02]  /*0ae0*/  FSETP.NEU.FTZ.AND P1, PT, |R0|, +INF , PT ;  /* 0x7f8000000000780b */ /* 0x000fe40003f3d200 */
[----:B------:R-:W-:-:S11]  /*0af0*/  FSETP.NEU.FTZ.AND P0, PT, |R3|, +INF , PT ;  /* 0x7f8000000300780b */ /* 0x000fd60003f1d200 */
[----:B------:R-:W-:Y:S05]  /*0b00*/  @!P1 BRA !P2, `(.L_x_78) ;  /* 0x00000004002c9947 */ /* 0x000fea0005000000 */
[----:B------:R-:W-:-:S04]  /*0b10*/  LOP3.LUT P2, RZ, R3, 0x7fffffff, RZ, 0xc0, !PT ;  /* 0x7fffffff03ff7812 */ /* 0x000fc8000784c0ff */
[----:B------:R-:W-:-:S13]  /*0b20*/  PLOP3.LUT P1, PT, P1, P2, PT, 0x2f, 0xf2 ;  /* 0x0000000000f2781c */ /* 0x000fda0000f24577 */
[----:B------:R-:W-:Y:S05]  /*0b30*/  @P1 BRA `(.L_x_79) ;  /* 0x0000000400181947 */ /* 0x000fea0003800000 */
[----:B------:R-:W-:-:S04]  /*0b40*/  LOP3.LUT P1, RZ, R16, 0x7fffffff, RZ, 0xc0, !PT ;  /* 0x7fffffff10ff7812 */ /* 0x000fc8000782c0ff */
[----:B------:R-:W-:-:S13]  /*0b50*/  PLOP3.LUT P0, PT, P0, P1, PT, 0x2f, 0xf2 ;  /* 0x0000000000f2781c */ /* 0x000fda0000702577 */
[----:B------:R-:W-:Y:S05]  /*0b60*/  @P0 BRA `(.L_x_80) ;  /* 0x0000000400000947 */ /* 0x000fea0003800000 */
[----:B------:R-:W-:Y:S02]  /*0b70*/  ISETP.GE.AND P0, PT, R17, RZ, PT ;  /* 0x000000ff1100720c */ /* 0x000fe40003f06270 */
[----:B------:R-:W-:-:S11]  /*0b80*/  ISETP.GE.AND P1, PT, R15, RZ, PT ;  /* 0x000000ff0f00720c */ /* 0x000fd60003f26270 */
[----:B------:R-:W-:Y:S01]  /*0b90*/  @P0 MOV R13, RZ ;  /* 0x000000ff000d0202 */ /* 0x000fe20000000f00 */
[----:B------:R-:W-:Y:S02]  /*0ba0*/  @!P0 IMAD.MOV.U32 R13, RZ, RZ, -0x40 ;  /* 0xffffffc0ff0d8424 */ /* 0x000fe400078e00ff */
[----:B------:R-:W-:Y:S01]  /*0bb0*/  @!P0 FFMA R3, R3, 1.84467440737095516160e+19, RZ ;  /* 0x5f80000003038823 */ /* 0x000fe200000000ff */
[----:B------:R-:W-:Y:S02]  /*0bc0*/  @!P1 FFMA R16, R0, 1.84467440737095516160e+19, RZ ;  /* 0x5f80000000109823 */ /* 0x000fe400000000ff */
[----:B------:R-:W-:-:S07]  /*0bd0*/  @!P1 IADD3 R13, PT, PT, R13, 0x40, RZ ;  /* 0x000000400d0d9810 */ /* 0x000fce0007ffe0ff */
.L_x_76:
[----:B------:R-:W-:Y:S01]  /*0be0*/  LEA R15, R14, 0xc0800000, 0x17 ;  /* 0xc08000000e0f7811 */ /* 0x000fe200078eb8ff */
[----:B------:R-:W-:Y:S03]  /*0bf0*/  BSSY.RECONVERGENT B3, `(.L_x_81) ;  /* 0x0000036000037945 */ /* 0x000fe60003800200 */
[----:B------:R-:W-:Y:S01]  /*0c00*/  IADD3 R16, PT, PT, -R15, R16, RZ ;  /* 0x000000100f107210 */ /* 0x000fe20007ffe1ff */
[----:B------:R-:W-:-:S03]  /*0c10*/  VIADD R15, R18, 0xffffff81 ;  /* 0xffffff81120f7836 */ /* 0x000fc60000000000 */
[----:B------:R0:W1:Y:S01]  /*0c20*/  MUFU.RCP R17, R16 ;  /* 0x0000001000117308 */ /* 0x0000620000001000 */
[----:B------:R-:W-:Y:S01]  /*0c30*/  FADD.FTZ R19, -R16, -RZ ;  /* 0x800000ff10137221 */ /* 0x000fe20000010100 */
[C---:B------:R-:W-:Y:S01]  /*0c40*/  IMAD R0, R15.reuse, -0x800000, R3 ;  /* 0xff8000000f007824 */ /* 0x040fe200078e0203 */
[----:B0-----:R-:W-:-:S04]  /*0c50*/  IADD3 R16, PT, PT, R15, 0x7f, -R14 ;  /* 0x0000007f0f107810 */ /* 0x001fc80007ffe80e */
[----:B------:R-:W-:Y:S01]  /*0c60*/  IADD3 R13, PT, PT, R16, R13, RZ ;  /* 0x0000000d100d7210 */ /* 0x000fe20007ffe0ff */
[----:B-1----:R-:W-:-:S04]  /*0c70*/  FFMA R18, R17, R19, 1 ;  /* 0x3f80000011127423 */ /* 0x002fc80000000013 */
[----:B------:R-:W-:-:S04]  /*0c80*/  FFMA R3, R17, R18, R17 ;  /* 0x0000001211037223 */ /* 0x000fc80000000011 */
[----:B------:R-:W-:-:S04]  /*0c90*/  FFMA R18, R0, R3, RZ ;  /* 0x0000000300127223 */ /* 0x000fc800000000ff */
[----:B------:R-:W-:-:S04]  /*0ca0*/  FFMA R17, R19, R18, R0 ;  /* 0x0000001213117223 */ /* 0x000fc80000000000 */
[----:B------:R-:W-:-:S04]  /*0cb0*/  FFMA R18, R3, R17, R18 ;  /* 0x0000001103127223 */ /* 0x000fc80000000012 */
[----:B------:R-:W-:-:S04]  /*0cc0*/  FFMA R19, R19, R18, R0 ;  /* 0x0000001213137223 */ /* 0x000fc80000000000 */
[----:B------:R-:W-:-:S05]  /*0cd0*/  FFMA R0, R3, R19, R18 ;  /* 0x0000001303007223 */ /* 0x000fca0000000012 */
[----:B------:R-:W-:-:S04]  /*0ce0*/  SHF.R.U32.HI R14, RZ, 0x17, R0 ;  /* 0x00000017ff0e7819 */ /* 0x000fc80000011600 */
[----:B------:R-:W-:-:S04]  /*0cf0*/  LOP3.LUT R14, R14, 0xff, RZ, 0xc0, !PT ;  /* 0x000000ff0e0e7812 */ /* 0x000fc800078ec0ff */
[----:B------:R-:W-:-:S05]  /*0d00*/  IADD3 R17, PT, PT, R14, R13, RZ ;  /* 0x0000000d0e117210 */ /* 0x000fca0007ffe0ff */
[----:B------:R-:W-:-:S05]  /*0d10*/  VIADD R14, R17, 0xffffffff ;  /* 0xffffffff110e7836 */ /* 0x000fca0000000000 */
[----:B------:R-:W-:-:S13]  /*0d20*/  ISETP.GE.U32.AND P0, PT, R14, 0xfe, PT ;  /* 0x000000fe0e00780c */ /* 0x000fda0003f06070 */
[----:B------:R-:W-:Y:S05]  /*0d30*/  @!P0 BRA `(.L_x_82) ;  /* 0x0000000000808947 */ /* 0x000fea0003800000 */
[----:B------:R-:W-:-:S13]  /*0d40*/  ISETP.GT.AND P0, PT, R17, 0xfe, PT ;  /* 0x000000fe1100780c */ /* 0x000fda0003f04270 */
[----:B------:R-:W-:Y:S05]  /*0d50*/  @P0 BRA `(.L_x_83) ;  /* 0x00000000006c0947 */ /* 0x000fea0003800000 */
[----:B------:R-:W-:-:S13]  /*0d60*/  ISETP.GE.AND P0, PT, R17, 0x1, PT ;  /* 0x000000011100780c */ /* 0x000fda0003f06270 */
[----:B------:R-:W-:Y:S05]  /*0d70*/  @P0 BRA `(.L_x_84) ;  /* 0x0000000000740947 */ /* 0x000fea0003800000 */
[----:B------:R-:W-:Y:S02]  /*0d80*/  ISETP.GE.AND P0, PT, R17, -0x18, PT ;  /* 0xffffffe81100780c */ /* 0x000fe40003f06270 */
[----:B------:R-:W-:-:S11]  /*0d90*/  LOP3.LUT R0, R0, 0x80000000, RZ, 0xc0, !PT ;  /* 0x8000000000007812 */ /* 0x000fd600078ec0ff */
[----:B------:R-:W-:Y:S05]  /*0da0*/  @!P0 BRA `(.L_x_84) ;  /* 0x0000000000688947 */ /* 0x000fea0003800000 */
[-CC-:B------:R-:W-:Y:S01]  /*0db0*/  FFMA.RZ R13, R3, R19.reuse, R18.reuse ;  /* 0x00000013030d7223 */ /* 0x180fe2000000c012 */
[----:B------:R-:W-:Y:S01]  /*0dc0*/  IADD3 R16, PT, PT, R17, 0x20, RZ ;  /* 0x0000002011107810 */ /* 0x000fe20007ffe0ff */
[-CC-:B------:R-:W-:Y:S01]  /*0dd0*/  FFMA.RM R14, R3, R19.reuse, R18.reuse ;  /* 0x00000013030e7223 */ /* 0x180fe20000004012 */
[----:B------:R-:W-:Y:S02]  /*0de0*/  ISETP.NE.AND P2, PT, R17, RZ, PT ;  /* 0x000000ff1100720c */ /* 0x000fe40003f45270 */
[----:B------:R-:W-:Y:S01]  /*0df0*/  LOP3.LUT R15, R13, 0x7fffff, RZ, 0xc0, !PT ;  /* 0x007fffff0d0f7812 */ /* 0x000fe200078ec0ff */
[----:B------:R-:W-:Y:S01]  /*0e00*/  FFMA.RP R13, R3, R19, R18 ;  /* 0x00000013030d7223 */ /* 0x000fe20000008012 */
[----:B------:R-:W-:Y:S02]  /*0e10*/  ISETP.NE.AND P1, PT, R17, RZ, PT ;  /* 0x000000ff1100720c */ /* 0x000fe40003f25270 */
[----:B------:R-:W-:Y:S02]  /*0e20*/  LOP3.LUT R15, R15, 0x800000, RZ, 0xfc, !PT ;  /* 0x008000000f0f7812 */ /* 0x000fe400078efcff */
[----:B------:R-:W-:-:S02]  /*0e30*/  IADD3 R3, PT, PT, -R17, RZ, RZ ;  /* 0x000000ff11037210 */ /* 0x000fc40007ffe1ff */
[----:B------:R-:W-:Y:S02]  /*0e40*/  SHF.L.U32 R16, R15, R16, RZ ;  /* 0x000000100f107219 */ /* 0x000fe400000006ff */
[----:B------:R-:W-:Y:S02]  /*0e50*/  FSETP.NEU.FTZ.AND P0, PT, R13, R14, PT ;  /* 0x0000000e0d00720b */ /* 0x000fe40003f1d000 */
[----:B------:R-:W-:Y:S02]  /*0e60*/  SEL R14, R3, RZ, P2 ;  /* 0x000000ff030e7207 */ /* 0x000fe40001000000 */
[----:B------:R-:W-:Y:S02]  /*0e70*/  ISETP.NE.AND P1, PT, R16, RZ, P1 ;  /* 0x000000ff1000720c */ /* 0x000fe40000f25270 */
[----:B------:R-:W-:Y:S02]  /*0e80*/  SHF.R.U32.HI R14, RZ, R14, R15 ;  /* 0x0000000eff0e7219 */ /* 0x000fe4000001160f */
[----:B------:R-:W-:-:S02]  /*0e90*/  PLOP3.LUT P0, PT, P0, P1, PT, 0xf8, 0x8f ;  /* 0x00000000008f781c */ /* 0x000fc40000703f70 */
[----:B------:R-:W-:Y:S02]  /*0ea0*/  SHF.R.U32.HI R16, RZ, 0x1, R14 ;  /* 0x00000001ff107819 */ /* 0x000fe4000001160e */
[----:B------:R-:W-:-:S04]  /*0eb0*/  SEL R3, RZ, 0x1, !P0 ;  /* 0x00000001ff037807 */ /* 0x000fc80004000000 */
[----:B------:R-:W-:-:S04]  /*0ec0*/  LOP3.LUT R3, R3, 0x1, R16, 0xf8, !PT ;  /* 0x0000000103037812 */ /* 0x000fc800078ef810 */
[----:B------:R-:W-:-:S05]  /*0ed0*/  LOP3.LUT R3, R3, R14, RZ, 0xc0, !PT ;  /* 0x0000000e03037212 */ /* 0x000fca00078ec0ff */
[----:B------:R-:W-:-:S05]  /*0ee0*/  IMAD.IADD R3, R16, 0x1, R3 ;  /* 0x0000000110037824 */ /* 0x000fca00078e0203 */
[----:B------:R-:W-:Y:S01]  /*0ef0*/  LOP3.LUT R0, R3, R0, RZ, 0xfc, !PT ;  /* 0x0000000003007212 */ /* 0x000fe200078efcff */
[----:B------:R-:W-:Y:S06]  /*0f00*/  BRA `(.L_x_84) ;  /* 0x0000000000107947 */ /* 0x000fec0003800000 */
.L_x_83:
[----:B------:R-:W-:-:S04]  /*0f10*/  LOP3.LUT R0, R0, 0x80000000, RZ, 0xc0, !PT ;  /* 0x8000000000007812 */ /* 0x000fc800078ec0ff */
[----:B------:R-:W-:Y:S01]  /*0f20*/  LOP3.LUT R0, R0, 0x7f800000, RZ, 0xfc, !PT ;  /* 0x7f80000000007812 */ /* 0x000fe200078efcff */
[----:B------:R-:W-:Y:S06]  /*0f30*/  BRA `(.L_x_84) ;  /* 0x0000000000047947 */ /* 0x000fec0003800000 */
.L_x_82:
[----:B------:R-:W-:-:S07]  /*0f40*/  LEA R0, R13, R0, 0x17 ;  /* 0x000000000d007211 */ /* 0x000fce00078eb8ff */
.L_x_84:
[----:B------:R-:W-:Y:S05]  /*0f50*/  BSYNC.RECONVERGENT B3 ;  /* 0x0000000000037941 */ /* 0x000fea0003800200 */
.L_x_81:
[----:B------:R-:W-:Y:S05]  /*0f60*/  BRA `(.L_x_85) ;  /* 0x0000000000207947 */ /* 0x000fea0003800000 */
.L_x_80:
[----:B------:R-:W-:-:S04]  /*0f70*/  LOP3.LUT R0, R16, 0x80000000, R3, 0x48, !PT ;  /* 0x8000000010007812 */ /* 0x000fc800078e4803 */
[----:B------:R-:W-:Y:S01]  /*0f80*/  LOP3.LUT R0, R0, 0x7f800000, RZ, 0xfc, !PT ;  /* 0x7f80000000007812 */ /* 0x000fe200078efcff */
[----:B------:R-:W-:Y:S06]  /*0f90*/  BRA `(.L_x_85) ;  /* 0x0000000000147947 */ /* 0x000fec0003800000 */
.L_x_79:
[----:B------:R-:W-:Y:S01]  /*0fa0*/  LOP3.LUT R0, R16, 0x80000000, R3, 0x48, !PT ;  /* 0x8000000010007812 */ /* 0x000fe200078e4803 */
[----:B------:R-:W-:Y:S06]  /*0fb0*/  BRA `(.L_x_85) ;  /* 0x00000000000c7947 */ /* 0x000fec0003800000 */
.L_x_78:
[----:B------:R-:W0:Y:S01]  /*0fc0*/  MUFU.RSQ R0, -QNAN ;  /* 0xffc0000000007908 */ /* 0x000e220000001400 */
[----:B------:R-:W-:Y:S05]  /*0fd0*/  BRA `(.L_x_85) ;  /* 0x0000000000047947 */ /* 0x000fea0003800000 */
.L_x_77:
[----:B------:R-:W-:-:S07]  /*0fe0*/  FADD.FTZ R0, R3, R0 ;  /* 0x0000000003007221 */ /* 0x000fce0000010000 */
.L_x_85:
[----:B------:R-:W-:Y:S05]  /*0ff0*/  BSYNC.RECONVERGENT B2 ;  /* 0x0000000000027941 */ /* 0x000fea0003800200 */
.L_x_75:
[----:B------:R-:W-:-:S04]  /*1000*/  HFMA2 R13, -RZ, RZ, 0, 0 ;  /* 0x00000000ff0d7431 */ /* 0x000fc800000001ff */
[----:B0-----:R-:W-:Y:S05]  /*1010*/  RET.REL.NODEC R12 `(_Z9layernormP6__halfPKS_S2_) ;  /* 0xffffffec0cf87950 */ /* 0x001fea0003c3ffff */
.L_x_86:
        /* <DEDUP_REMOVED lines=14> */
.L_x_87:


//--------------------- .nv.shared._Z21bert_only_global_syncPK6__halfS1_PS_S1_S1_S2_S1_S1_S2_S1_S2_S1_S2_S1_S2_S2_S2_S2_S2_S2_S2_ --------------------------
	.section	.nv.shared._Z21bert_only_global_syncPK6__halfS1_PS_S1_S1_S2_S1_S1_S2_S1_S2_S1_S2_S1_S2_S2_S2_S2_S2_S2_S2_,"aw",@nobits
	.sectionflags	@""
	.align	16
	.zero		1024


//--------------------- .nv.shared.reserved.0     --------------------------
	.section	.nv.shared.reserved.0,"aw",@nobits
	.weak		__nv_reservedSMEM_offset_0_alias
	.size		__nv_reservedSMEM_offset_0_alias, 0, 64
	.other		__nv_reservedSMEM_offset_0_alias,@"STO_CUDA_RESERVED_SHARED STV_DEFAULT"
__nv_reservedSMEM_offset_0_alias:
	.zero		0
	.zero		64


//--------------------- .nv.shared._Z7gemm_k6PK6__halfS1_PS_ --------------------------
	.section	.nv.shared._Z7gemm_k6PK6__halfS1_PS_,"aw",@nobits
	.sectionflags	@""
	.align	16
	.zero		1024


//--------------------- .nv.shared._Z9transposeP6__halfS0_ --------------------------
	.section	.nv.shared._Z9transposeP6__halfS0_,"aw",@nobits
	.sectionflags	@""
	.align	16
	.zero		1024


//--------------------- .nv.shared._Z9add_inputP6__halfPKS_ --------------------------
	.section	.nv.shared._Z9add_inputP6__halfPKS_,"aw",@nobits
	.sectionflags	@""
	.align	16
	.zero		1024


//--------------------- .nv.shared._Z8add_biasP6__halfPKS_S0_ --------------------------
	.section	.nv.shared._Z8add_biasP6__halfPKS_S0_,"aw",@nobits
	.sectionflags	@""
	.align	16
	.zero		1024


//--------------------- .nv.shared._Z11k1_add_biasP6__halfPKS_S0_ --------------------------
	.section	.nv.shared._Z11k1_add_biasP6__halfPKS_S0_,"aw",@nobits
	.sectionflags	@""
	.align	16
	.zero		1024


//--------------------- .nv.shared._Z14add_bias_largeP6__halfPKS_S0_ --------------------------
	.section	.nv.shared._Z14add_bias_largeP6__halfPKS_S0_,"aw",@nobits
	.sectionflags	@""
	.align	16
	.zero		1024


//--------------------- .nv.shared._Z8activateP6__half --------------------------
	.section	.nv.shared._Z8activateP6__half,"aw",@nobits
	.sectionflags	@""
	.align	16
	.zero		1024


//--------------------- .nv.shared._Z9layernormP6__halfPKS_S2_ --------------------------
	.section	.nv.shared._Z9layernormP6__halfPKS_S2_,"aw",@nobits
	.sectionflags	@""
	.align	16
.nv.shared._Z9layernormP6__halfPKS_S2_:
	.zero		1168


//--------------------- .nv.constant0._Z21bert_only_global_syncPK6__halfS1_PS_S1_S1_S2_S1_S1_S2_S1_S2_S1_S2_S1_S2_S2_S2_S2_S2_S2_S2_ --------------------------
	.section	.nv.constant0._Z21bert_only_global_syncPK6__halfS1_PS_S1_S1_S2_S1_S1_S2_S1_S2_S1_S2_S1_S2_S2_S2_S2_S2_S2_S2_,"a",@progbits
	.sectionflags	@""
	.align	4
.nv.constant0._Z21bert_only_global_syncPK6__halfS1_PS_S1_S1_S2_S1_S1_S2_S1_S2_S1_S2_S1_S2_S2_S2_S2_S2_S2_S2_:
	.zero		1064


//--------------------- .nv.constant0._Z7gemm_k6PK6__halfS1_PS_ --------------------------
	.section	.nv.constant0._Z7gemm_k6PK6__halfS1_PS_,"a",@progbits
	.sectionflags	@""
	.align	4
.nv.constant0._Z7gemm_k6PK6__halfS1_PS_:
	.zero		920


//--------------------- .nv.constant0._Z9transposeP6__halfS0_ --------------------------
	.section	.nv.constant0._Z9transposeP6__halfS0_,"a",@progbits
	.sectionflags	@""
	.align	4
.nv.constant0._Z9transposeP6__halfS0_:
	.zero		912


//--------------------- .nv.constant0._Z9add_inputP6__halfPKS_ --------------------------
	.section	.nv.constant0._Z9add_inputP6__halfPKS_,"a",@progbits
	.sectionflags	@""
	.align	4
.nv.constant0._Z9add_inputP6__halfPKS_:
	.zero		912


//--------------------- .nv.constant0._Z8add_biasP6__halfPKS_S0_ --------------------------
	.section	.nv.constant0._Z8add_biasP6__halfPKS_S0_,"a",@progbits
	.sectionflags	@""
	.align	4
.nv.constant0._Z8add_biasP6__halfPKS_S0_:
	.zero		920


//--------------------- .nv.constant0._Z11k1_add_biasP6__halfPKS_S0_ --------------------------
	.section	.nv.constant0._Z11k1_add_biasP6__halfPKS_S0_,"a",@progbits
	.sectionflags	@""
	.align	4
.nv.constant0._Z11k1_add_biasP6__halfPKS_S0_:
	.zero		920


//--------------------- .nv.constant0._Z14add_bias_largeP6__halfPKS_S0_ --------------------------
	.section	.nv.constant0._Z14add_bias_largeP6__halfPKS_S0_,"a",@progbits
	.sectionflags	@""
	.align	4
.nv.constant0._Z14add_bias_largeP6__halfPKS_S0_:
	.zero		920


//--------------------- .nv.constant0._Z8activateP6__half --------------------------
	.section	.nv.constant0._Z8activateP6__half,"a",@progbits
	.sectionflags	@""
	.align	4
.nv.constant0._Z8activateP6__half:
	.zero		904


//--------------------- .nv.constant0._Z9layernormP6__halfPKS_S2_ --------------------------
	.section	.nv.constant0._Z9layernormP6__halfPKS_S2_,"a",@progbits
	.sectionflags	@""
	.align	4
.nv.constant0._Z9layernormP6__halfPKS_S2_:
	.zero		920


//--------------------- SYMBOLS --------------------------

	.type		.nv.reservedSmem.offset0,@object
	.size		.nv.reservedSmem.offset0,0x4
	.type		.nv.reservedSmem.cap,@object
	.size		.nv.reservedSmem.cap,0x4
